	.target	sm_89

	.elftype	@"ET_EXEC"


//--------------------- .note.nv.tkinfo           --------------------------
	.section	.note.nv.tkinfo,"",@"SHT_NOTE"
	.sectionflags	@"SHF_NOTE_NV_TKINFO"
	.tkinfo
        /*0018*/ 	.word	0x00000002
        /*0030*/ 	.string	""
        /*0030*/ 	.string	"ptxas"
        /*0030*/ 	.string	"Cuda compilation tools, release 13.0, V13.0.88"
        /*0030*/ 	.string	"Build cuda_13.0.r13.0/compiler.36424714_0"
        /*0030*/ 	.string	"-arch sm_89 -m 64 "



//--------------------- .note.nv.cuinfo           --------------------------
	.section	.note.nv.cuinfo,"",@"SHT_NOTE"
	.sectionflags	@"SHF_NOTE_NV_CUINFO"
        /*0018*/ 	.short	0x0002
        /*001a*/ 	.short	0x0059
        /*001c*/ 	.short	0x0082
	.zero		2


//--------------------- .nv.info                  --------------------------
	.section	.nv.info,"",@"SHT_CUDA_INFO"
	.align	4


	//----- nvinfo : EIATTR_REGCOUNT
	.align		4
        /*0000*/ 	.byte	0x04, 0x2f
        /*0002*/ 	.short	(.L_12 - .L_11)
	.align		4
.L_11:
        /*0004*/ 	.word	index@(_ZN7cutlass7Kernel2INS_4gemm6kernel14GemmWithAbsMaxINS1_11threadblock13MmaMultistageINS1_9GemmShapeILi128ELi64ELi128EEENS_9transform11threadblock28PredicatedTileAccessIteratorINS_11MatrixShapeILi128ELi128EEENS_12float_e4m3_tENS_6layout8RowMajorELi1ENS8_29PitchLinearWarpRakedThreadMapINS_16PitchLinearShapeILi128ELi128EEELi128ENSH_ILi8ELi4EEELi16EEENS_5ArrayISD_Li16ELb0EEELb0ENSE_9NoPermuteEEENS9_25RegularTileAccessIteratorISC_SD_NSE_37RowMajorTensorOpMultiplicandCrosswiseILi8ELi128EEELi0ESK_Li16EEELNS_4arch14CacheOperation4KindE1ENSA_INSB_ILi128ELi64EEESD_NSE_11ColumnMajorELi0ENSG_INSH_ILi128ELi64EEELi128ESJ_Li16EEESM_Lb0ESN_EENSP_ISW_SD_NSE_40ColumnMajorTensorOpMultiplicandCrosswiseILi8ELi128EEELi1ESZ_Li16EEELSV_1EfSF_NS4_9MmaPolicyINS1_4warp11MmaTensorOpINS6_ILi64ELi32ELi128EEESD_SR_SD_S12_fSF_NS15_17MmaTensorOpPolicyINST_3MmaINS6_ILi16ELi8ELi32EEELi32ESD_SF_SD_SX_fSF_NST_13OpMultiplyAddEEENSB_ILi1ELi1EEEEELi1ELb0EbEENSB_ILi0ELi0EEES1G_Li1EEELi3ELNS1_23SharedMemoryClearOptionE0EbEENS_8epilogue11threadblock18EpilogueWithAbsMaxIS7_S1F_Li1ENS1L_22PredicatedTileIteratorINS1L_26OutputTileOptimalThreadMapINS1L_15OutputTileShapeILi64ELi8ELi2ELi1ELi1EEENS1P_ILi1ELi8ELi1ELi1ELi8EEELi128ELi8ELi8EEESD_Lb0ESN_Lb0EEES1T_SD_NS1K_4warp24FragmentIteratorTensorOpIS17_S1A_fNSL_IfLi4ELb1EEESF_EENS1U_25TileIteratorTensorOpMixedIS17_S1A_fLi32ELi8ELi8ELi8ELb1EEENS1L_23SharedLoadIteratorMixedINS1S_18CompactedThreadMapEfLi32ELi8ELi8ELi8ELb1EEENS1K_6thread44LinearCombinationGenericWithScalingAndAbsMaxINS23_4ReLuESD_SD_Li8EffLNS23_9ScaleType4KindE0ELNS_15FloatRoundStyleE2ELb0EEENSB_ILi0ELi8EEELi1ELi1EEENS4_30GemmIdentityThreadblockSwizzleILi1EEEEEEEvNT_6ParamsE)
        /*0008*/ 	.word	0x000000ff


	//----- nvinfo : EIATTR_FRAME_SIZE
	.align		4
.L_12:
        /*000c*/ 	.byte	0x04, 0x11
        /*000e*/ 	.short	(.L_14 - .L_13)
	.align		4
.L_13:
        /*0010*/ 	.word	index@(_ZN7cutlass7Kernel2INS_4gemm6kernel14GemmWithAbsMaxINS1_11threadblock13MmaMultistageINS1_9GemmShapeILi128ELi64ELi128EEENS_9transform11threadblock28PredicatedTileAccessIteratorINS_11MatrixShapeILi128ELi128EEENS_12float_e4m3_tENS_6layout8RowMajorELi1ENS8_29PitchLinearWarpRakedThreadMapINS_16PitchLinearShapeILi128ELi128EEELi128ENSH_ILi8ELi4EEELi16EEENS_5ArrayISD_Li16ELb0EEELb0ENSE_9NoPermuteEEENS9_25RegularTileAccessIteratorISC_SD_NSE_37RowMajorTensorOpMultiplicandCrosswiseILi8ELi128EEELi0ESK_Li16EEELNS_4arch14CacheOperation4KindE1ENSA_INSB_ILi128ELi64EEESD_NSE_11ColumnMajorELi0ENSG_INSH_ILi128ELi64EEELi128ESJ_Li16EEESM_Lb0ESN_EENSP_ISW_SD_NSE_40ColumnMajorTensorOpMultiplicandCrosswiseILi8ELi128EEELi1ESZ_Li16EEELSV_1EfSF_NS4_9MmaPolicyINS1_4warp11MmaTensorOpINS6_ILi64ELi32ELi128EEESD_SR_SD_S12_fSF_NS15_17MmaTensorOpPolicyINST_3MmaINS6_ILi16ELi8ELi32EEELi32ESD_SF_SD_SX_fSF_NST_13OpMultiplyAddEEENSB_ILi1ELi1EEEEELi1ELb0EbEENSB_ILi0ELi0EEES1G_Li1EEELi3ELNS1_23SharedMemoryClearOptionE0EbEENS_8epilogue11threadblock18EpilogueWithAbsMaxIS7_S1F_Li1ENS1L_22PredicatedTileIteratorINS1L_26OutputTileOptimalThreadMapINS1L_15OutputTileShapeILi64ELi8ELi2ELi1ELi1EEENS1P_ILi1ELi8ELi1ELi1ELi8EEELi128ELi8ELi8EEESD_Lb0ESN_Lb0EEES1T_SD_NS1K_4warp24FragmentIteratorTensorOpIS17_S1A_fNSL_IfLi4ELb1EEESF_EENS1U_25TileIteratorTensorOpMixedIS17_S1A_fLi32ELi8ELi8ELi8ELb1EEENS1L_23SharedLoadIteratorMixedINS1S_18CompactedThreadMapEfLi32ELi8ELi8ELi8ELb1EEENS1K_6thread44LinearCombinationGenericWithScalingAndAbsMaxINS23_4ReLuESD_SD_Li8EffLNS23_9ScaleType4KindE0ELNS_15FloatRoundStyleE2ELb0EEENSB_ILi0ELi8EEELi1ELi1EEENS4_30GemmIdentityThreadblockSwizzleILi1EEEEEEEvNT_6ParamsE)
        /*0014*/ 	.word	0x00000008


	//----- nvinfo : EIATTR_REGCOUNT
	.align		4
.L_14:
        /*0018*/ 	.byte	0x04, 0x2f
        /*001a*/ 	.short	(.L_16 - .L_15)
	.align		4
.L_15:
        /*001c*/ 	.word	index@(_ZN7cutlass7Kernel2INS_4gemm6kernel14GemmWithAbsMaxINS1_11threadblock13MmaMultistageINS1_9GemmShapeILi128ELi64ELi128EEENS_9transform11threadblock28PredicatedTileAccessIteratorINS_11MatrixShapeILi128ELi128EEENS_12float_e4m3_tENS_6layout8RowMajorELi1ENS8_29PitchLinearWarpRakedThreadMapINS_16PitchLinearShapeILi128ELi128EEELi128ENSH_ILi8ELi4EEELi16EEENS_5ArrayISD_Li16ELb0EEELb0ENSE_9NoPermuteEEENS9_25RegularTileAccessIteratorISC_SD_NSE_37RowMajorTensorOpMultiplicandCrosswiseILi8ELi128EEELi0ESK_Li16EEELNS_4arch14CacheOperation4KindE1ENSA_INSB_ILi128ELi64EEESD_NSE_11ColumnMajorELi0ENSG_INSH_ILi128ELi64EEELi128ESJ_Li16EEESM_Lb0ESN_EENSP_ISW_SD_NSE_40ColumnMajorTensorOpMultiplicandCrosswiseILi8ELi128EEELi1ESZ_Li16EEELSV_1EfSF_NS4_9MmaPolicyINS1_4warp11MmaTensorOpINS6_ILi64ELi32ELi128EEESD_SR_SD_S12_fSF_NS15_17MmaTensorOpPolicyINST_3MmaINS6_ILi16ELi8ELi32EEELi32ESD_SF_SD_SX_fSF_NST_22OpMultiplyAddFastAccumEEENSB_ILi1ELi1EEEEELi1ELb0EbEENSB_ILi0ELi0EEES1G_Li1EEELi3ELNS1_23SharedMemoryClearOptionE0EbEENS_8epilogue11threadblock18EpilogueWithAbsMaxIS7_S1F_Li1ENS1L_22PredicatedTileIteratorINS1L_26OutputTileOptimalThreadMapINS1L_15OutputTileShapeILi64ELi8ELi2ELi1ELi1EEENS1P_ILi1ELi8ELi1ELi1ELi8EEELi128ELi8ELi8EEESD_Lb0ESN_Lb0EEES1T_SD_NS1K_4warp24FragmentIteratorTensorOpIS17_S1A_fNSL_IfLi4ELb1EEESF_EENS1U_25TileIteratorTensorOpMixedIS17_S1A_fLi32ELi8ELi8ELi8ELb1EEENS1L_23SharedLoadIteratorMixedINS1S_18CompactedThreadMapEfLi32ELi8ELi8ELi8ELb1EEENS1K_6thread44LinearCombinationGenericWithScalingAndAbsMaxINS23_4ReLuESD_SD_Li8EffLNS23_9ScaleType4KindE0ELNS_15FloatRoundStyleE2ELb0EEENSB_ILi0ELi8EEELi1ELi1EEENS4_30GemmIdentityThreadblockSwizzleILi1EEEEEEEvNT_6ParamsE)
        /*0020*/ 	.word	0x000000a3


	//----- nvinfo : EIATTR_FRAME_SIZE
	.align		4
.L_16:
        /*0024*/ 	.byte	0x04, 0x11
        /*0026*/ 	.short	(.L_18 - .L_17)
	.align		4
.L_17:
        /*0028*/ 	.word	index@(_ZN7cutlass7Kernel2INS_4gemm6kernel14GemmWithAbsMaxINS1_11threadblock13MmaMultistageINS1_9GemmShapeILi128ELi64ELi128EEENS_9transform11threadblock28PredicatedTileAccessIteratorINS_11MatrixShapeILi128ELi128EEENS_12float_e4m3_tENS_6layout8RowMajorELi1ENS8_29PitchLinearWarpRakedThreadMapINS_16PitchLinearShapeILi128ELi128EEELi128ENSH_ILi8ELi4EEELi16EEENS_5ArrayISD_Li16ELb0EEELb0ENSE_9NoPermuteEEENS9_25RegularTileAccessIteratorISC_SD_NSE_37RowMajorTensorOpMultiplicandCrosswiseILi8ELi128EEELi0ESK_Li16EEELNS_4arch14CacheOperation4KindE1ENSA_INSB_ILi128ELi64EEESD_NSE_11ColumnMajorELi0ENSG_INSH_ILi128ELi64EEELi128ESJ_Li16EEESM_Lb0ESN_EENSP_ISW_SD_NSE_40ColumnMajorTensorOpMultiplicandCrosswiseILi8ELi128EEELi1ESZ_Li16EEELSV_1EfSF_NS4_9MmaPolicyINS1_4warp11MmaTensorOpINS6_ILi64ELi32ELi128EEESD_SR_SD_S12_fSF_NS15_17MmaTensorOpPolicyINST_3MmaINS6_ILi16ELi8ELi32EEELi32ESD_SF_SD_SX_fSF_NST_22OpMultiplyAddFastAccumEEENSB_ILi1ELi1EEEEELi1ELb0EbEENSB_ILi0ELi0EEES1G_Li1EEELi3ELNS1_23SharedMemoryClearOptionE0EbEENS_8epilogue11threadblock18EpilogueWithAbsMaxIS7_S1F_Li1ENS1L_22PredicatedTileIteratorINS1L_26OutputTileOptimalThreadMapINS1L_15OutputTileShapeILi64ELi8ELi2ELi1ELi1EEENS1P_ILi1ELi8ELi1ELi1ELi8EEELi128ELi8ELi8EEESD_Lb0ESN_Lb0EEES1T_SD_NS1K_4warp24FragmentIteratorTensorOpIS17_S1A_fNSL_IfLi4ELb1EEESF_EENS1U_25TileIteratorTensorOpMixedIS17_S1A_fLi32ELi8ELi8ELi8ELb1EEENS1L_23SharedLoadIteratorMixedINS1S_18CompactedThreadMapEfLi32ELi8ELi8ELi8ELb1EEENS1K_6thread44LinearCombinationGenericWithScalingAndAbsMaxINS23_4ReLuESD_SD_Li8EffLNS23_9ScaleType4KindE0ELNS_15FloatRoundStyleE2ELb0EEENSB_ILi0ELi8EEELi1ELi1EEENS4_30GemmIdentityThreadblockSwizzleILi1EEEEEEEvNT_6ParamsE)
        /*002c*/ 	.word	0x00000000


	//----- nvinfo : EIATTR_MIN_STACK_SIZE
	.align		4
.L_18:
        /*0030*/ 	.byte	0x04, 0x12
        /*0032*/ 	.short	(.L_20 - .L_19)
	.align		4
.L_19:
        /*0034*/ 	.word	index@(_ZN7cutlass7Kernel2INS_4gemm6kernel14GemmWithAbsMaxINS1_11threadblock13MmaMultistageINS1_9GemmShapeILi128ELi64ELi128EEENS_9transform11threadblock28PredicatedTileAccessIteratorINS_11MatrixShapeILi128ELi128EEENS_12float_e4m3_tENS_6layout8RowMajorELi1ENS8_29PitchLinearWarpRakedThreadMapINS_16PitchLinearShapeILi128ELi128EEELi128ENSH_ILi8ELi4EEELi16EEENS_5ArrayISD_Li16ELb0EEELb0ENSE_9NoPermuteEEENS9_25RegularTileAccessIteratorISC_SD_NSE_37RowMajorTensorOpMultiplicandCrosswiseILi8ELi128EEELi0ESK_Li16EEELNS_4arch14CacheOperation4KindE1ENSA_INSB_ILi128ELi64EEESD_NSE_11ColumnMajorELi0ENSG_INSH_ILi128ELi64EEELi128ESJ_Li16EEESM_Lb0ESN_EENSP_ISW_SD_NSE_40ColumnMajorTensorOpMultiplicandCrosswiseILi8ELi128EEELi1ESZ_Li16EEELSV_1EfSF_NS4_9MmaPolicyINS1_4warp11MmaTensorOpINS6_ILi64ELi32ELi128EEESD_SR_SD_S12_fSF_NS15_17MmaTensorOpPolicyINST_3MmaINS6_ILi16ELi8ELi32EEELi32ESD_SF_SD_SX_fSF_NST_22OpMultiplyAddFastAccumEEENSB_ILi1ELi1EEEEELi1ELb0EbEENSB_ILi0ELi0EEES1G_Li1EEELi3ELNS1_23SharedMemoryClearOptionE0EbEENS_8epilogue11threadblock18EpilogueWithAbsMaxIS7_S1F_Li1ENS1L_22PredicatedTileIteratorINS1L_26OutputTileOptimalThreadMapINS1L_15OutputTileShapeILi64ELi8ELi2ELi1ELi1EEENS1P_ILi1ELi8ELi1ELi1ELi8EEELi128ELi8ELi8EEESD_Lb0ESN_Lb0EEES1T_SD_NS1K_4warp24FragmentIteratorTensorOpIS17_S1A_fNSL_IfLi4ELb1EEESF_EENS1U_25TileIteratorTensorOpMixedIS17_S1A_fLi32ELi8ELi8ELi8ELb1EEENS1L_23SharedLoadIteratorMixedINS1S_18CompactedThreadMapEfLi32ELi8ELi8ELi8ELb1EEENS1K_6thread44LinearCombinationGenericWithScalingAndAbsMaxINS23_4ReLuESD_SD_Li8EffLNS23_9ScaleType4KindE0ELNS_15FloatRoundStyleE2ELb0EEENSB_ILi0ELi8EEELi1ELi1EEENS4_30GemmIdentityThreadblockSwizzleILi1EEEEEEEvNT_6ParamsE)
        /*0038*/ 	.word	0x00000000


	//----- nvinfo : EIATTR_MIN_STACK_SIZE
	.align		4
.L_20:
        /*003c*/ 	.byte	0x04, 0x12
        /*003e*/ 	.short	(.L_22 - .L_21)
	.align		4
.L_21:
        /*0040*/ 	.word	index@(_ZN7cutlass7Kernel2INS_4gemm6kernel14GemmWithAbsMaxINS1_11threadblock13MmaMultistageINS1_9GemmShapeILi128ELi64ELi128EEENS_9transform11threadblock28PredicatedTileAccessIteratorINS_11MatrixShapeILi128ELi128EEENS_12float_e4m3_tENS_6layout8RowMajorELi1ENS8_29PitchLinearWarpRakedThreadMapINS_16PitchLinearShapeILi128ELi128EEELi128ENSH_ILi8ELi4EEELi16EEENS_5ArrayISD_Li16ELb0EEELb0ENSE_9NoPermuteEEENS9_25RegularTileAccessIteratorISC_SD_NSE_37RowMajorTensorOpMultiplicandCrosswiseILi8ELi128EEELi0ESK_Li16EEELNS_4arch14CacheOperation4KindE1ENSA_INSB_ILi128ELi64EEESD_NSE_11ColumnMajorELi0ENSG_INSH_ILi128ELi64EEELi128ESJ_Li16EEESM_Lb0ESN_EENSP_ISW_SD_NSE_40ColumnMajorTensorOpMultiplicandCrosswiseILi8ELi128EEELi1ESZ_Li16EEELSV_1EfSF_NS4_9MmaPolicyINS1_4warp11MmaTensorOpINS6_ILi64ELi32ELi128EEESD_SR_SD_S12_fSF_NS15_17MmaTensorOpPolicyINST_3MmaINS6_ILi16ELi8ELi32EEELi32ESD_SF_SD_SX_fSF_NST_13OpMultiplyAddEEENSB_ILi1ELi1EEEEELi1ELb0EbEENSB_ILi0ELi0EEES1G_Li1EEELi3ELNS1_23SharedMemoryClearOptionE0EbEENS_8epilogue11threadblock18EpilogueWithAbsMaxIS7_S1F_Li1ENS1L_22PredicatedTileIteratorINS1L_26OutputTileOptimalThreadMapINS1L_15OutputTileShapeILi64ELi8ELi2ELi1ELi1EEENS1P_ILi1ELi8ELi1ELi1ELi8EEELi128ELi8ELi8EEESD_Lb0ESN_Lb0EEES1T_SD_NS1K_4warp24FragmentIteratorTensorOpIS17_S1A_fNSL_IfLi4ELb1EEESF_EENS1U_25TileIteratorTensorOpMixedIS17_S1A_fLi32ELi8ELi8ELi8ELb1EEENS1L_23SharedLoadIteratorMixedINS1S_18CompactedThreadMapEfLi32ELi8ELi8ELi8ELb1EEENS1K_6thread44LinearCombinationGenericWithScalingAndAbsMaxINS23_4ReLuESD_SD_Li8EffLNS23_9ScaleType4KindE0ELNS_15FloatRoundStyleE2ELb0EEENSB_ILi0ELi8EEELi1ELi1EEENS4_30GemmIdentityThreadblockSwizzleILi1EEEEEEEvNT_6ParamsE)
        /*0044*/ 	.word	0x00000008
.L_22:


//--------------------- .nv.info._ZN7cutlass7Kernel2INS_4gemm6kernel14GemmWithAbsMaxINS1_11threadblock13MmaMultistageINS1_9GemmShapeILi128ELi64ELi128EEENS_9transform11threadblock28PredicatedTileAccessIteratorINS_11MatrixShapeILi128ELi128EEENS_12float_e4m3_tENS_6layout8RowMajorELi1ENS8_29PitchLinearWarpRakedThreadMapINS_16PitchLinearShapeILi128ELi128EEELi128ENSH_ILi8ELi4EEELi16EEENS_5ArrayISD_Li16ELb0EEELb0ENSE_9NoPermuteEEENS9_25RegularTileAccessIteratorISC_SD_NSE_37RowMajorTensorOpMultiplicandCrosswiseILi8ELi128EEELi0ESK_Li16EEELNS_4arch14CacheOperation4KindE1ENSA_INSB_ILi128ELi64EEESD_NSE_11ColumnMajorELi0ENSG_INSH_ILi128ELi64EEELi128ESJ_Li16EEESM_Lb0ESN_EENSP_ISW_SD_NSE_40ColumnMajorTensorOpMultiplicandCrosswiseILi8ELi128EEELi1ESZ_Li16EEELSV_1EfSF_NS4_9MmaPolicyINS1_4warp11MmaTensorOpINS6_ILi64ELi32ELi128EEESD_SR_SD_S12_fSF_NS15_17MmaTensorOpPolicyINST_3MmaINS6_ILi16ELi8ELi32EEELi32ESD_SF_SD_SX_fSF_NST_22OpMultiplyAddFastAccumEEENSB_ILi1ELi1EEEEELi1ELb0EbEENSB_ILi0ELi0EEES1G_Li1EEELi3ELNS1_23SharedMemoryClearOptionE0EbEENS_8epilogue11threadblock18EpilogueWithAbsMaxIS7_S1F_Li1ENS1L_22PredicatedTileIteratorINS1L_26OutputTileOptimalThreadMapINS1L_15OutputTileShapeILi64ELi8ELi2ELi1ELi1EEENS1P_ILi1ELi8ELi1ELi1ELi8EEELi128ELi8ELi8EEESD_Lb0ESN_Lb0EEES1T_SD_NS1K_4warp24FragmentIteratorTensorOpIS17_S1A_fNSL_IfLi4ELb1EEESF_EENS1U_25TileIteratorTensorOpMixedIS17_S1A_fLi32ELi8ELi8ELi8ELb1EEENS1L_23SharedLoadIteratorMixedINS1S_18CompactedThreadMapEfLi32ELi8ELi8ELi8ELb1EEENS1K_6thread44LinearCombinationGenericWithScalingAndAbsMaxINS23_4ReLuESD_SD_Li8EffLNS23_9ScaleType4KindE0ELNS_15FloatRoundStyleE2ELb0EEENSB_ILi0ELi8EEELi1ELi1EEENS4_30GemmIdentityThreadblockSwizzleILi1EEEEEEEvNT_6ParamsE --------------------------
	.section	.nv.info._ZN7cutlass7Kernel2INS_4gemm6kernel14GemmWithAbsMaxINS1_11threadblock13MmaMultistageINS1_9GemmShapeILi128ELi64ELi128EEENS_9transform11threadblock28PredicatedTileAccessIteratorINS_11MatrixShapeILi128ELi128EEENS_12float_e4m3_tENS_6layout8RowMajorELi1ENS8_29PitchLinearWarpRakedThreadMapINS_16PitchLinearShapeILi128ELi128EEELi128ENSH_ILi8ELi4EEELi16EEENS_5ArrayISD_Li16ELb0EEELb0ENSE_9NoPermuteEEENS9_25RegularTileAccessIteratorISC_SD_NSE_37RowMajorTensorOpMultiplicandCrosswiseILi8ELi128EEELi0ESK_Li16EEELNS_4arch14CacheOperation4KindE1ENSA_INSB_ILi128ELi64EEESD_NSE_11ColumnMajorELi0ENSG_INSH_ILi128ELi64EEELi128ESJ_Li16EEESM_Lb0ESN_EENSP_ISW_SD_NSE_40ColumnMajorTensorOpMultiplicandCrosswiseILi8ELi128EEELi1ESZ_Li16EEELSV_1EfSF_NS4_9MmaPolicyINS1_4warp11MmaTensorOpINS6_ILi64ELi32ELi128EEESD_SR_SD_S12_fSF_NS15_17MmaTensorOpPolicyINST_3MmaINS6_ILi16ELi8ELi32EEELi32ESD_SF_SD_SX_fSF_NST_22OpMultiplyAddFastAccumEEENSB_ILi1ELi1EEEEELi1ELb0EbEENSB_ILi0ELi0EEES1G_Li1EEELi3ELNS1_23SharedMemoryClearOptionE0EbEENS_8epilogue11threadblock18EpilogueWithAbsMaxIS7_S1F_Li1ENS1L_22PredicatedTileIteratorINS1L_26OutputTileOptimalThreadMapINS1L_15OutputTileShapeILi64ELi8ELi2ELi1ELi1EEENS1P_ILi1ELi8ELi1ELi1ELi8EEELi128ELi8ELi8EEESD_Lb0ESN_Lb0EEES1T_SD_NS1K_4warp24FragmentIteratorTensorOpIS17_S1A_fNSL_IfLi4ELb1EEESF_EENS1U_25TileIteratorTensorOpMixedIS17_S1A_fLi32ELi8ELi8ELi8ELb1EEENS1L_23SharedLoadIteratorMixedINS1S_18CompactedThreadMapEfLi32ELi8ELi8ELi8ELb1EEENS1K_6thread44LinearCombinationGenericWithScalingAndAbsMaxINS23_4ReLuESD_SD_Li8EffLNS23_9ScaleType4KindE0ELNS_15FloatRoundStyleE2ELb0EEENSB_ILi0ELi8EEELi1ELi1EEENS4_30GemmIdentityThreadblockSwizzleILi1EEEEEEEvNT_6ParamsE,"",@"SHT_CUDA_INFO"
	.sectionflags	@""
	.align	4


	//----- nvinfo : EIATTR_CUDA_API_VERSION
	.align		4
        /*0000*/ 	.byte	0x04, 0x37
        /*0002*/ 	.short	(.L_24 - .L_23)
.L_23:
        /*0004*/ 	.word	0x00000082


	//----- nvinfo : EIATTR_PARAM_CBANK
	.align		4
.L_24:
        /*0008*/ 	.byte	0x04, 0x0a
        /*000a*/ 	.short	(.L_26 - .L_25)
	.align		4
.L_25:
        /*000c*/ 	.word	index@(.nv.constant0._ZN7cutlass7Kernel2INS_4gemm6kernel14GemmWithAbsMaxINS1_11threadblock13MmaMultistageINS1_9GemmShapeILi128ELi64ELi128EEENS_9transform11threadblock28PredicatedTileAccessIteratorINS_11MatrixShapeILi128ELi128EEENS_12float_e4m3_tENS_6layout8RowMajorELi1ENS8_29PitchLinearWarpRakedThreadMapINS_16PitchLinearShapeILi128ELi128EEELi128ENSH_ILi8ELi4EEELi16EEENS_5ArrayISD_Li16ELb0EEELb0ENSE_9NoPermuteEEENS9_25RegularTileAccessIteratorISC_SD_NSE_37RowMajorTensorOpMultiplicandCrosswiseILi8ELi128EEELi0ESK_Li16EEELNS_4arch14CacheOperation4KindE1ENSA_INSB_ILi128ELi64EEESD_NSE_11ColumnMajorELi0ENSG_INSH_ILi128ELi64EEELi128ESJ_Li16EEESM_Lb0ESN_EENSP_ISW_SD_NSE_40ColumnMajorTensorOpMultiplicandCrosswiseILi8ELi128EEELi1ESZ_Li16EEELSV_1EfSF_NS4_9MmaPolicyINS1_4warp11MmaTensorOpINS6_ILi64ELi32ELi128EEESD_SR_SD_S12_fSF_NS15_17MmaTensorOpPolicyINST_3MmaINS6_ILi16ELi8ELi32EEELi32ESD_SF_SD_SX_fSF_NST_22OpMultiplyAddFastAccumEEENSB_ILi1ELi1EEEEELi1ELb0EbEENSB_ILi0ELi0EEES1G_Li1EEELi3ELNS1_23SharedMemoryClearOptionE0EbEENS_8epilogue11threadblock18EpilogueWithAbsMaxIS7_S1F_Li1ENS1L_22PredicatedTileIteratorINS1L_26OutputTileOptimalThreadMapINS1L_15OutputTileShapeILi64ELi8ELi2ELi1ELi1EEENS1P_ILi1ELi8ELi1ELi1ELi8EEELi128ELi8ELi8EEESD_Lb0ESN_Lb0EEES1T_SD_NS1K_4warp24FragmentIteratorTensorOpIS17_S1A_fNSL_IfLi4ELb1EEESF_EENS1U_25TileIteratorTensorOpMixedIS17_S1A_fLi32ELi8ELi8ELi8ELb1EEENS1L_23SharedLoadIteratorMixedINS1S_18CompactedThreadMapEfLi32ELi8ELi8ELi8ELb1EEENS1K_6thread44LinearCombinationGenericWithScalingAndAbsMaxINS23_4ReLuESD_SD_Li8EffLNS23_9ScaleType4KindE0ELNS_15FloatRoundStyleE2ELb0EEENSB_ILi0ELi8EEELi1ELi1EEENS4_30GemmIdentityThreadblockSwizzleILi1EEEEEEEvNT_6ParamsE)
        /*0010*/ 	.short	0x0160
        /*0012*/ 	.short	0x01e0


	//----- nvinfo : EIATTR_CBANK_PARAM_SIZE
	.align		4
.L_26:
        /*0014*/ 	.byte	0x03, 0x19
        /*0016*/ 	.short	0x01e0


	//----- nvinfo : EIATTR_KPARAM_INFO
	.align		4
        /*0018*/ 	.byte	0x04, 0x17
        /*001a*/ 	.short	(.L_28 - .L_27)
.L_27:
        /*001c*/ 	.word	0x00000000
        /*0020*/ 	.short	0x0000
        /*0022*/ 	.short	0x0000
        /*0024*/ 	.byte	0x00, 0xf0, 0x81, 0x07


	//----- nvinfo : EIATTR_MAXREG_COUNT
	.align		4
.L_28:
        /*0028*/ 	.byte	0x03, 0x1b
        /*002a*/ 	.short	0x00ff


	//----- nvinfo : EIATTR_NUM_BARRIERS
	.align		4
        /*002c*/ 	.byte	0x02, 0x4c
        /*002e*/ 	.byte	0x01
	.zero		1


	//----- nvinfo : EIATTR_MERCURY_ISA_VERSION
	.align		4
        /*0030*/ 	.byte	0x03, 0x5f
        /*0032*/ 	.short	0x0000


	//----- nvinfo : EIATTR_INT_WARP_WIDE_INSTR_OFFSETS
	.align		4
        /*0034*/ 	.byte	0x04, 0x31
        /*0036*/ 	.short	(.L_30 - .L_29)


	//   ....[0]....
.L_29:
        /*0038*/ 	.word	0x0000a780


	//   ....[1]....
        /*003c*/ 	.word	0x0000a790


	//   ....[2]....
        /*0040*/ 	.word	0x0000a800


	//   ....[3]....
        /*0044*/ 	.word	0x0000a810


	//   ....[4]....
        /*0048*/ 	.word	0x0000a900


	//   ....[5]....
        /*004c*/ 	.word	0x0000a910


	//   ....[6]....
        /*0050*/ 	.word	0x0000a980


	//   ....[7]....
        /*0054*/ 	.word	0x0000a990


	//   ....[8]....
        /*0058*/ 	.word	0x00010d70


	//   ....[9]....
        /*005c*/ 	.word	0x00010d80


	//   ....[10]....
        /*0060*/ 	.word	0x00010df0


	//   ....[11]....
        /*0064*/ 	.word	0x00010e00


	//   ....[12]....
        /*0068*/ 	.word	0x00010ee0


	//   ....[13]....
        /*006c*/ 	.word	0x00010ef0


	//   ....[14]....
        /*0070*/ 	.word	0x00010f60


	//   ....[15]....
        /*0074*/ 	.word	0x00010f70


	//----- nvinfo : EIATTR_COOP_GROUP_MASK_REGIDS
	.align		4
.L_30:
        /*0078*/ 	.byte	0x04, 0x29
        /*007a*/ 	.short	(.L_32 - .L_31)


	//   ....[0]....
.L_31:
        /*007c*/ 	.word	0xffffffff


	//----- nvinfo : EIATTR_COOP_GROUP_INSTR_OFFSETS
	.align		4
.L_32:
        /*0080*/ 	.byte	0x04, 0x28
        /*0082*/ 	.short	(.L_34 - .L_33)


	//   ....[0]....
.L_33:
        /*0084*/ 	.word	0x00000500


	//----- nvinfo : EIATTR_EXIT_INSTR_OFFSETS
	.align		4
.L_34:
        /*0088*/ 	.byte	0x04, 0x1c
        /*008a*/ 	.short	(.L_36 - .L_35)


	//   ....[0]....
.L_35:
        /*008c*/ 	.word	0x000000b0


	//   ....[1]....
        /*0090*/ 	.word	0x0000a9f0


	//   ....[2]....
        /*0094*/ 	.word	0x0000aa20


	//   ....[3]....
        /*0098*/ 	.word	0x0000aad0


	//   ....[4]....
        /*009c*/ 	.word	0x00010e80


	//   ....[5]....
        /*00a0*/ 	.word	0x00010f40


	//   ....[6]....
        /*00a4*/ 	.word	0x00010fc0


	//----- nvinfo : EIATTR_CTAIDZ_USED
	.align		4
.L_36:
        /*00a8*/ 	.byte	0x01, 0x04
	.zero		2


	//----- nvinfo : EIATTR_CRS_STACK_SIZE
	.align		4
        /*00ac*/ 	.byte	0x04, 0x1e
        /*00ae*/ 	.short	(.L_38 - .L_37)
.L_37:
        /*00b0*/ 	.word	0x00000000
.L_38:


//--------------------- .nv.info._ZN7cutlass7Kernel2INS_4gemm6kernel14GemmWithAbsMaxINS1_11threadblock13MmaMultistageINS1_9GemmShapeILi128ELi64ELi128EEENS_9transform11threadblock28PredicatedTileAccessIteratorINS_11MatrixShapeILi128ELi128EEENS_12float_e4m3_tENS_6layout8RowMajorELi1ENS8_29PitchLinearWarpRakedThreadMapINS_16PitchLinearShapeILi128ELi128EEELi128ENSH_ILi8ELi4EEELi16EEENS_5ArrayISD_Li16ELb0EEELb0ENSE_9NoPermuteEEENS9_25RegularTileAccessIteratorISC_SD_NSE_37RowMajorTensorOpMultiplicandCrosswiseILi8ELi128EEELi0ESK_Li16EEELNS_4arch14CacheOperation4KindE1ENSA_INSB_ILi128ELi64EEESD_NSE_11ColumnMajorELi0ENSG_INSH_ILi128ELi64EEELi128ESJ_Li16EEESM_Lb0ESN_EENSP_ISW_SD_NSE_40ColumnMajorTensorOpMultiplicandCrosswiseILi8ELi128EEELi1ESZ_Li16EEELSV_1EfSF_NS4_9MmaPolicyINS1_4warp11MmaTensorOpINS6_ILi64ELi32ELi128EEESD_SR_SD_S12_fSF_NS15_17MmaTensorOpPolicyINST_3MmaINS6_ILi16ELi8ELi32EEELi32ESD_SF_SD_SX_fSF_NST_13OpMultiplyAddEEENSB_ILi1ELi1EEEEELi1ELb0EbEENSB_ILi0ELi0EEES1G_Li1EEELi3ELNS1_23SharedMemoryClearOptionE0EbEENS_8epilogue11threadblock18EpilogueWithAbsMaxIS7_S1F_Li1ENS1L_22PredicatedTileIteratorINS1L_26OutputTileOptimalThreadMapINS1L_15OutputTileShapeILi64ELi8ELi2ELi1ELi1EEENS1P_ILi1ELi8ELi1ELi1ELi8EEELi128ELi8ELi8EEESD_Lb0ESN_Lb0EEES1T_SD_NS1K_4warp24FragmentIteratorTensorOpIS17_S1A_fNSL_IfLi4ELb1EEESF_EENS1U_25TileIteratorTensorOpMixedIS17_S1A_fLi32ELi8ELi8ELi8ELb1EEENS1L_23SharedLoadIteratorMixedINS1S_18CompactedThreadMapEfLi32ELi8ELi8ELi8ELb1EEENS1K_6thread44LinearCombinationGenericWithScalingAndAbsMaxINS23_4ReLuESD_SD_Li8EffLNS23_9ScaleType4KindE0ELNS_15FloatRoundStyleE2ELb0EEENSB_ILi0ELi8EEELi1ELi1EEENS4_30GemmIdentityThreadblockSwizzleILi1EEEEEEEvNT_6ParamsE --------------------------
	.section	.nv.info._ZN7cutlass7Kernel2INS_4gemm6kernel14GemmWithAbsMaxINS1_11threadblock13MmaMultistageINS1_9GemmShapeILi128ELi64ELi128EEENS_9transform11threadblock28PredicatedTileAccessIteratorINS_11MatrixShapeILi128ELi128EEENS_12float_e4m3_tENS_6layout8RowMajorELi1ENS8_29PitchLinearWarpRakedThreadMapINS_16PitchLinearShapeILi128ELi128EEELi128ENSH_ILi8ELi4EEELi16EEENS_5ArrayISD_Li16ELb0EEELb0ENSE_9NoPermuteEEENS9_25RegularTileAccessIteratorISC_SD_NSE_37RowMajorTensorOpMultiplicandCrosswiseILi8ELi128EEELi0ESK_Li16EEELNS_4arch14CacheOperation4KindE1ENSA_INSB_ILi128ELi64EEESD_NSE_11ColumnMajorELi0ENSG_INSH_ILi128ELi64EEELi128ESJ_Li16EEESM_Lb0ESN_EENSP_ISW_SD_NSE_40ColumnMajorTensorOpMultiplicandCrosswiseILi8ELi128EEELi1ESZ_Li16EEELSV_1EfSF_NS4_9MmaPolicyINS1_4warp11MmaTensorOpINS6_ILi64ELi32ELi128EEESD_SR_SD_S12_fSF_NS15_17MmaTensorOpPolicyINST_3MmaINS6_ILi16ELi8ELi32EEELi32ESD_SF_SD_SX_fSF_NST_13OpMultiplyAddEEENSB_ILi1ELi1EEEEELi1ELb0EbEENSB_ILi0ELi0EEES1G_Li1EEELi3ELNS1_23SharedMemoryClearOptionE0EbEENS_8epilogue11threadblock18EpilogueWithAbsMaxIS7_S1F_Li1ENS1L_22PredicatedTileIteratorINS1L_26OutputTileOptimalThreadMapINS1L_15OutputTileShapeILi64ELi8ELi2ELi1ELi1EEENS1P_ILi1ELi8ELi1ELi1ELi8EEELi128ELi8ELi8EEESD_Lb0ESN_Lb0EEES1T_SD_NS1K_4warp24FragmentIteratorTensorOpIS17_S1A_fNSL_IfLi4ELb1EEESF_EENS1U_25TileIteratorTensorOpMixedIS17_S1A_fLi32ELi8ELi8ELi8ELb1EEENS1L_23SharedLoadIteratorMixedINS1S_18CompactedThreadMapEfLi32ELi8ELi8ELi8ELb1EEENS1K_6thread44LinearCombinationGenericWithScalingAndAbsMaxINS23_4ReLuESD_SD_Li8EffLNS23_9ScaleType4KindE0ELNS_15FloatRoundStyleE2ELb0EEENSB_ILi0ELi8EEELi1ELi1EEENS4_30GemmIdentityThreadblockSwizzleILi1EEEEEEEvNT_6ParamsE,"",@"SHT_CUDA_INFO"
	.sectionflags	@""
	.align	4


	//----- nvinfo : EIATTR_CUDA_API_VERSION
	.align		4
        /*0000*/ 	.byte	0x04, 0x37
        /*0002*/ 	.short	(.L_40 - .L_39)
.L_39:
        /*0004*/ 	.word	0x00000082


	//----- nvinfo : EIATTR_PARAM_CBANK
	.align		4
.L_40:
        /*0008*/ 	.byte	0x04, 0x0a
        /*000a*/ 	.short	(.L_42 - .L_41)
	.align		4
.L_41:
        /*000c*/ 	.word	index@(.nv.constant0._ZN7cutlass7Kernel2INS_4gemm6kernel14GemmWithAbsMaxINS1_11threadblock13MmaMultistageINS1_9GemmShapeILi128ELi64ELi128EEENS_9transform11threadblock28PredicatedTileAccessIteratorINS_11MatrixShapeILi128ELi128EEENS_12float_e4m3_tENS_6layout8RowMajorELi1ENS8_29PitchLinearWarpRakedThreadMapINS_16PitchLinearShapeILi128ELi128EEELi128ENSH_ILi8ELi4EEELi16EEENS_5ArrayISD_Li16ELb0EEELb0ENSE_9NoPermuteEEENS9_25RegularTileAccessIteratorISC_SD_NSE_37RowMajorTensorOpMultiplicandCrosswiseILi8ELi128EEELi0ESK_Li16EEELNS_4arch14CacheOperation4KindE1ENSA_INSB_ILi128ELi64EEESD_NSE_11ColumnMajorELi0ENSG_INSH_ILi128ELi64EEELi128ESJ_Li16EEESM_Lb0ESN_EENSP_ISW_SD_NSE_40ColumnMajorTensorOpMultiplicandCrosswiseILi8ELi128EEELi1ESZ_Li16EEELSV_1EfSF_NS4_9MmaPolicyINS1_4warp11MmaTensorOpINS6_ILi64ELi32ELi128EEESD_SR_SD_S12_fSF_NS15_17MmaTensorOpPolicyINST_3MmaINS6_ILi16ELi8ELi32EEELi32ESD_SF_SD_SX_fSF_NST_13OpMultiplyAddEEENSB_ILi1ELi1EEEEELi1ELb0EbEENSB_ILi0ELi0EEES1G_Li1EEELi3ELNS1_23SharedMemoryClearOptionE0EbEENS_8epilogue11threadblock18EpilogueWithAbsMaxIS7_S1F_Li1ENS1L_22PredicatedTileIteratorINS1L_26OutputTileOptimalThreadMapINS1L_15OutputTileShapeILi64ELi8ELi2ELi1ELi1EEENS1P_ILi1ELi8ELi1ELi1ELi8EEELi128ELi8ELi8EEESD_Lb0ESN_Lb0EEES1T_SD_NS1K_4warp24FragmentIteratorTensorOpIS17_S1A_fNSL_IfLi4ELb1EEESF_EENS1U_25TileIteratorTensorOpMixedIS17_S1A_fLi32ELi8ELi8ELi8ELb1EEENS1L_23SharedLoadIteratorMixedINS1S_18CompactedThreadMapEfLi32ELi8ELi8ELi8ELb1EEENS1K_6thread44LinearCombinationGenericWithScalingAndAbsMaxINS23_4ReLuESD_SD_Li8EffLNS23_9ScaleType4KindE0ELNS_15FloatRoundStyleE2ELb0EEENSB_ILi0ELi8EEELi1ELi1EEENS4_30GemmIdentityThreadblockSwizzleILi1EEEEEEEvNT_6ParamsE)
        /*0010*/ 	.short	0x0160
        /*0012*/ 	.short	0x01e0


	//----- nvinfo : EIATTR_CBANK_PARAM_SIZE
	.align		4
.L_42:
        /*0014*/ 	.byte	0x03, 0x19
        /*0016*/ 	.short	0x01e0


	//----- nvinfo : EIATTR_KPARAM_INFO
	.align		4
        /*0018*/ 	.byte	0x04, 0x17
        /*001a*/ 	.short	(.L_44 - .L_43)
.L_43:
        /*001c*/ 	.word	0x00000000
        /*0020*/ 	.short	0x0000
        /*0022*/ 	.short	0x0000
        /*0024*/ 	.byte	0x00, 0xf0, 0x81, 0x07


	//----- nvinfo : EIATTR_MAXREG_COUNT
	.align		4
.L_44:
        /*0028*/ 	.byte	0x03, 0x1b
        /*002a*/ 	.short	0x00ff


	//----- nvinfo : EIATTR_NUM_BARRIERS
	.align		4
        /*002c*/ 	.byte	0x02, 0x4c
        /*002e*/ 	.byte	0x01
	.zero		1


	//----- nvinfo : EIATTR_ANNOTATIONS
	.align		4
        /*0030*/ 	.byte	0x04, 0x55
        /*0032*/ 	.short	(.L_46 - .L_45)


	//   ....[0]....
.L_45:
        /*0034*/ 	.word	0x00000001
        /*0038*/ 	.byte	0xa0, 0x06, 0x00, 0x00, 0x01, 0x00, 0x00, 0x00, 0x40, 0x07, 0x00, 0x00, 0x01, 0x00, 0x00, 0x00
        /*0048*/ 	.byte	0x80, 0x46, 0x00, 0x00, 0x01, 0x00, 0x00, 0x00, 0x90, 0x46, 0x00, 0x00, 0x01, 0x00, 0x00, 0x00
        /*0058*/ 	.byte	0x60, 0xb8, 0x00, 0x00, 0x01, 0x00, 0x00, 0x00, 0x70, 0xb8, 0x00, 0x00


	//----- nvinfo : EIATTR_MERCURY_ISA_VERSION
	.align		4
.L_46:
        /*0064*/ 	.byte	0x03, 0x5f
        /*0066*/ 	.short	0x0000


	//----- nvinfo : EIATTR_INT_WARP_WIDE_INSTR_OFFSETS
	.align		4
        /*0068*/ 	.byte	0x04, 0x31
        /*006a*/ 	.short	(.L_48 - .L_47)


	//   ....[0]....
.L_47:
        /*006c*/ 	.word	0x0000b4f0


	//   ....[1]....
        /*0070*/ 	.word	0x0000b500


	//   ....[2]....
        /*0074*/ 	.word	0x0000b570


	//   ....[3]....
        /*0078*/ 	.word	0x0000b580


	//   ....[4]....
        /*007c*/ 	.word	0x0000b670


	//   ....[5]....
        /*0080*/ 	.word	0x0000b680


	//   ....[6]....
        /*0084*/ 	.word	0x0000b6f0


	//   ....[7]....
        /*0088*/ 	.word	0x0000b700


	//   ....[8]....
        /*008c*/ 	.word	0x00011b80


	//   ....[9]....
        /*0090*/ 	.word	0x00011b90


	//   ....[10]....
        /*0094*/ 	.word	0x00011c00


	//   ....[11]....
        /*0098*/ 	.word	0x00011c10


	//   ....[12]....
        /*009c*/ 	.word	0x00011cf0


	//   ....[13]....
        /*00a0*/ 	.word	0x00011d00


	//   ....[14]....
        /*00a4*/ 	.word	0x00011d70


	//   ....[15]....
        /*00a8*/ 	.word	0x00011d80


	//----- nvinfo : EIATTR_COOP_GROUP_MASK_REGIDS
	.align		4
.L_48:
        /*00ac*/ 	.byte	0x04, 0x29
        /*00ae*/ 	.short	(.L_50 - .L_49)


	//   ....[0]....
.L_49:
        /*00b0*/ 	.word	0xffffffff


	//----- nvinfo : EIATTR_COOP_GROUP_INSTR_OFFSETS
	.align		4
.L_50:
        /*00b4*/ 	.byte	0x04, 0x28
        /*00b6*/ 	.short	(.L_52 - .L_51)


	//   ....[0]....
.L_51:
        /*00b8*/ 	.word	0x00000b80


	//----- nvinfo : EIATTR_EXIT_INSTR_OFFSETS
	.align		4
.L_52:
        /*00bc*/ 	.byte	0x04, 0x1c
        /*00be*/ 	.short	(.L_54 - .L_53)


	//   ....[0]....
.L_53:
        /*00c0*/ 	.word	0x000000c0


	//   ....[1]....
        /*00c4*/ 	.word	0x0000b760


	//   ....[2]....
        /*00c8*/ 	.word	0x0000b7a0


	//   ....[3]....
        /*00cc*/ 	.word	0x0000b850


	//   ....[4]....
        /*00d0*/ 	.word	0x00011c90


	//   ....[5]....
        /*00d4*/ 	.word	0x00011d50


	//   ....[6]....
        /*00d8*/ 	.word	0x00011dd0


	//----- nvinfo : EIATTR_CTAIDZ_USED
	.align		4
.L_54:
        /*00dc*/ 	.byte	0x01, 0x04
	.zero		2


	//----- nvinfo : EIATTR_CRS_STACK_SIZE
	.align		4
        /*00e0*/ 	.byte	0x04, 0x1e
        /*00e2*/ 	.short	(.L_56 - .L_55)
.L_55:
        /*00e4*/ 	.word	0x00000000
.L_56:


//--------------------- .nv.callgraph             --------------------------
	.section	.nv.callgraph,"",@"SHT_CUDA_CALLGRAPH"
	.align	4
	.sectionentsize	8
	.align		4
        /*0000*/ 	.word	0x00000000
	.align		4
        /*0004*/ 	.word	0xffffffff
	.align		4
        /*0008*/ 	.word	0x00000000
	.align		4
        /*000c*/ 	.word	0xfffffffe
	.align		4
        /*0010*/ 	.word	0x00000000
	.align		4
        /*0014*/ 	.word	0xfffffffd
	.align		4
        /*0018*/ 	.word	0x00000000
	.align		4
        /*001c*/ 	.word	0xfffffffc


//--------------------- .nv.rel.action            --------------------------
	.section	.nv.rel.action,"",@"SHT_CUDA_RELOCINFO"
	.align	8
	.sectionentsize	8
        /*0000*/ 	.byte	0x73, 0x00, 0x00, 0x00, 0x00, 0x00, 0x00, 0x00, 0x00, 0x00, 0x00, 0x11, 0x25, 0x00, 0x05, 0x36


//--------------------- .nv.constant4             --------------------------
	.section	.nv.constant4,"a",@progbits
	.align	8
	.align		8
.nv.constant4:
        /*0000*/ 	.dword	_ZN30_INTERNAL_a684ff14_4_k_cu_main4cuda3std3__45__cpo5beginE
	.align		8
        /*0008*/ 	.dword	_ZN30_INTERNAL_a684ff14_4_k_cu_main4cuda3std3__45__cpo3endE
	.align		8
        /*0010*/ 	.dword	_ZN30_INTERNAL_a684ff14_4_k_cu_main4cuda3std3__45__cpo6cbeginE
	.align		8
        /*0018*/ 	.dword	_ZN30_INTERNAL_a684ff14_4_k_cu_main4cuda3std3__45__cpo4cendE
	.align		8
        /*0020*/ 	.dword	_ZN30_INTERNAL_a684ff14_4_k_cu_main4cuda3std3__432_GLOBAL__N__a684ff14_4_k_cu_main6ignoreE
	.align		8
        /*0028*/ 	.dword	_ZN30_INTERNAL_a684ff14_4_k_cu_main4cuda3std3__419piecewise_constructE
	.align		8
        /*0030*/ 	.dword	_ZN30_INTERNAL_a684ff14_4_k_cu_main4cuda3std3__48in_placeE
	.align		8
        /*0038*/ 	.dword	_ZN30_INTERNAL_a684ff14_4_k_cu_main4cuda3std6ranges3__45__cpo4swapE
	.align		8
        /*0040*/ 	.dword	_ZN30_INTERNAL_a684ff14_4_k_cu_main4cuda3std6ranges3__45__cpo9iter_moveE
	.align		8
        /*0048*/ 	.dword	_ZN30_INTERNAL_a684ff14_4_k_cu_main4cute7productE
	.align		8
        /*0050*/ 	.dword	_ZN30_INTERNAL_a684ff14_4_k_cu_main4cute1_E


//--------------------- .nv.constant0._ZN7cutlass7Kernel2INS_4gemm6kernel14GemmWithAbsMaxINS1_11threadblock13MmaMultistageINS1_9GemmShapeILi128ELi64ELi128EEENS_9transform11threadblock28PredicatedTileAccessIteratorINS_11MatrixShapeILi128ELi128EEENS_12float_e4m3_tENS_6layout8RowMajorELi1ENS8_29PitchLinearWarpRakedThreadMapINS_16PitchLinearShapeILi128ELi128EEELi128ENSH_ILi8ELi4EEELi16EEENS_5ArrayISD_Li16ELb0EEELb0ENSE_9NoPermuteEEENS9_25RegularTileAccessIteratorISC_SD_NSE_37RowMajorTensorOpMultiplicandCrosswiseILi8ELi128EEELi0ESK_Li16EEELNS_4arch14CacheOperation4KindE1ENSA_INSB_ILi128ELi64EEESD_NSE_11ColumnMajorELi0ENSG_INSH_ILi128ELi64EEELi128ESJ_Li16EEESM_Lb0ESN_EENSP_ISW_SD_NSE_40ColumnMajorTensorOpMultiplicandCrosswiseILi8ELi128EEELi1ESZ_Li16EEELSV_1EfSF_NS4_9MmaPolicyINS1_4warp11MmaTensorOpINS6_ILi64ELi32ELi128EEESD_SR_SD_S12_fSF_NS15_17MmaTensorOpPolicyINST_3MmaINS6_ILi16ELi8ELi32EEELi32ESD_SF_SD_SX_fSF_NST_22OpMultiplyAddFastAccumEEENSB_ILi1ELi1EEEEELi1ELb0EbEENSB_ILi0ELi0EEES1G_Li1EEELi3ELNS1_23SharedMemoryClearOptionE0EbEENS_8epilogue11threadblock18EpilogueWithAbsMaxIS7_S1F_Li1ENS1L_22PredicatedTileIteratorINS1L_26OutputTileOptimalThreadMapINS1L_15OutputTileShapeILi64ELi8ELi2ELi1ELi1EEENS1P_ILi1ELi8ELi1ELi1ELi8EEELi128ELi8ELi8EEESD_Lb0ESN_Lb0EEES1T_SD_NS1K_4warp24FragmentIteratorTensorOpIS17_S1A_fNSL_IfLi4ELb1EEESF_EENS1U_25TileIteratorTensorOpMixedIS17_S1A_fLi32ELi8ELi8ELi8ELb1EEENS1L_23SharedLoadIteratorMixedINS1S_18CompactedThreadMapEfLi32ELi8ELi8ELi8ELb1EEENS1K_6thread44LinearCombinationGenericWithScalingAndAbsMaxINS23_4ReLuESD_SD_Li8EffLNS23_9ScaleType4KindE0ELNS_15FloatRoundStyleE2ELb0EEENSB_ILi0ELi8EEELi1ELi1EEENS4_30GemmIdentityThreadblockSwizzleILi1EEEEEEEvNT_6ParamsE --------------------------
	.section	.nv.constant0._ZN7cutlass7Kernel2INS_4gemm6kernel14GemmWithAbsMaxINS1_11threadblock13MmaMultistageINS1_9GemmShapeILi128ELi64ELi128EEENS_9transform11threadblock28PredicatedTileAccessIteratorINS_11MatrixShapeILi128ELi128EEENS_12float_e4m3_tENS_6layout8RowMajorELi1ENS8_29PitchLinearWarpRakedThreadMapINS_16PitchLinearShapeILi128ELi128EEELi128ENSH_ILi8ELi4EEELi16EEENS_5ArrayISD_Li16ELb0EEELb0ENSE_9NoPermuteEEENS9_25RegularTileAccessIteratorISC_SD_NSE_37RowMajorTensorOpMultiplicandCrosswiseILi8ELi128EEELi0ESK_Li16EEELNS_4arch14CacheOperation4KindE1ENSA_INSB_ILi128ELi64EEESD_NSE_11ColumnMajorELi0ENSG_INSH_ILi128ELi64EEELi128ESJ_Li16EEESM_Lb0ESN_EENSP_ISW_SD_NSE_40ColumnMajorTensorOpMultiplicandCrosswiseILi8ELi128EEELi1ESZ_Li16EEELSV_1EfSF_NS4_9MmaPolicyINS1_4warp11MmaTensorOpINS6_ILi64ELi32ELi128EEESD_SR_SD_S12_fSF_NS15_17MmaTensorOpPolicyINST_3MmaINS6_ILi16ELi8ELi32EEELi32ESD_SF_SD_SX_fSF_NST_22OpMultiplyAddFastAccumEEENSB_ILi1ELi1EEEEELi1ELb0EbEENSB_ILi0ELi0EEES1G_Li1EEELi3ELNS1_23SharedMemoryClearOptionE0EbEENS_8epilogue11threadblock18EpilogueWithAbsMaxIS7_S1F_Li1ENS1L_22PredicatedTileIteratorINS1L_26OutputTileOptimalThreadMapINS1L_15OutputTileShapeILi64ELi8ELi2ELi1ELi1EEENS1P_ILi1ELi8ELi1ELi1ELi8EEELi128ELi8ELi8EEESD_Lb0ESN_Lb0EEES1T_SD_NS1K_4warp24FragmentIteratorTensorOpIS17_S1A_fNSL_IfLi4ELb1EEESF_EENS1U_25TileIteratorTensorOpMixedIS17_S1A_fLi32ELi8ELi8ELi8ELb1EEENS1L_23SharedLoadIteratorMixedINS1S_18CompactedThreadMapEfLi32ELi8ELi8ELi8ELb1EEENS1K_6thread44LinearCombinationGenericWithScalingAndAbsMaxINS23_4ReLuESD_SD_Li8EffLNS23_9ScaleType4KindE0ELNS_15FloatRoundStyleE2ELb0EEENSB_ILi0ELi8EEELi1ELi1EEENS4_30GemmIdentityThreadblockSwizzleILi1EEEEEEEvNT_6ParamsE,"a",@progbits
	.sectionflags	@""
	.align	4
.nv.constant0._ZN7cutlass7Kernel2INS_4gemm6kernel14GemmWithAbsMaxINS1_11threadblock13MmaMultistageINS1_9GemmShapeILi128ELi64ELi128EEENS_9transform11threadblock28PredicatedTileAccessIteratorINS_11MatrixShapeILi128ELi128EEENS_12float_e4m3_tENS_6layout8RowMajorELi1ENS8_29PitchLinearWarpRakedThreadMapINS_16PitchLinearShapeILi128ELi128EEELi128ENSH_ILi8ELi4EEELi16EEENS_5ArrayISD_Li16ELb0EEELb0ENSE_9NoPermuteEEENS9_25RegularTileAccessIteratorISC_SD_NSE_37RowMajorTensorOpMultiplicandCrosswiseILi8ELi128EEELi0ESK_Li16EEELNS_4arch14CacheOperation4KindE1ENSA_INSB_ILi128ELi64EEESD_NSE_11ColumnMajorELi0ENSG_INSH_ILi128ELi64EEELi128ESJ_Li16EEESM_Lb0ESN_EENSP_ISW_SD_NSE_40ColumnMajorTensorOpMultiplicandCrosswiseILi8ELi128EEELi1ESZ_Li16EEELSV_1EfSF_NS4_9MmaPolicyINS1_4warp11MmaTensorOpINS6_ILi64ELi32ELi128EEESD_SR_SD_S12_fSF_NS15_17MmaTensorOpPolicyINST_3MmaINS6_ILi16ELi8ELi32EEELi32ESD_SF_SD_SX_fSF_NST_22OpMultiplyAddFastAccumEEENSB_ILi1ELi1EEEEELi1ELb0EbEENSB_ILi0ELi0EEES1G_Li1EEELi3ELNS1_23SharedMemoryClearOptionE0EbEENS_8epilogue11threadblock18EpilogueWithAbsMaxIS7_S1F_Li1ENS1L_22PredicatedTileIteratorINS1L_26OutputTileOptimalThreadMapINS1L_15OutputTileShapeILi64ELi8ELi2ELi1ELi1EEENS1P_ILi1ELi8ELi1ELi1ELi8EEELi128ELi8ELi8EEESD_Lb0ESN_Lb0EEES1T_SD_NS1K_4warp24FragmentIteratorTensorOpIS17_S1A_fNSL_IfLi4ELb1EEESF_EENS1U_25TileIteratorTensorOpMixedIS17_S1A_fLi32ELi8ELi8ELi8ELb1EEENS1L_23SharedLoadIteratorMixedINS1S_18CompactedThreadMapEfLi32ELi8ELi8ELi8ELb1EEENS1K_6thread44LinearCombinationGenericWithScalingAndAbsMaxINS23_4ReLuESD_SD_Li8EffLNS23_9ScaleType4KindE0ELNS_15FloatRoundStyleE2ELb0EEENSB_ILi0ELi8EEELi1ELi1EEENS4_30GemmIdentityThreadblockSwizzleILi1EEEEEEEvNT_6ParamsE:
	.zero		832


//--------------------- .nv.constant0._ZN7cutlass7Kernel2INS_4gemm6kernel14GemmWithAbsMaxINS1_11threadblock13MmaMultistageINS1_9GemmShapeILi128ELi64ELi128EEENS_9transform11threadblock28PredicatedTileAccessIteratorINS_11MatrixShapeILi128ELi128EEENS_12float_e4m3_tENS_6layout8RowMajorELi1ENS8_29PitchLinearWarpRakedThreadMapINS_16PitchLinearShapeILi128ELi128EEELi128ENSH_ILi8ELi4EEELi16EEENS_5ArrayISD_Li16ELb0EEELb0ENSE_9NoPermuteEEENS9_25RegularTileAccessIteratorISC_SD_NSE_37RowMajorTensorOpMultiplicandCrosswiseILi8ELi128EEELi0ESK_Li16EEELNS_4arch14CacheOperation4KindE1ENSA_INSB_ILi128ELi64EEESD_NSE_11ColumnMajorELi0ENSG_INSH_ILi128ELi64EEELi128ESJ_Li16EEESM_Lb0ESN_EENSP_ISW_SD_NSE_40ColumnMajorTensorOpMultiplicandCrosswiseILi8ELi128EEELi1ESZ_Li16EEELSV_1EfSF_NS4_9MmaPolicyINS1_4warp11MmaTensorOpINS6_ILi64ELi32ELi128EEESD_SR_SD_S12_fSF_NS15_17MmaTensorOpPolicyINST_3MmaINS6_ILi16ELi8ELi32EEELi32ESD_SF_SD_SX_fSF_NST_13OpMultiplyAddEEENSB_ILi1ELi1EEEEELi1ELb0EbEENSB_ILi0ELi0EEES1G_Li1EEELi3ELNS1_23SharedMemoryClearOptionE0EbEENS_8epilogue11threadblock18EpilogueWithAbsMaxIS7_S1F_Li1ENS1L_22PredicatedTileIteratorINS1L_26OutputTileOptimalThreadMapINS1L_15OutputTileShapeILi64ELi8ELi2ELi1ELi1EEENS1P_ILi1ELi8ELi1ELi1ELi8EEELi128ELi8ELi8EEESD_Lb0ESN_Lb0EEES1T_SD_NS1K_4warp24FragmentIteratorTensorOpIS17_S1A_fNSL_IfLi4ELb1EEESF_EENS1U_25TileIteratorTensorOpMixedIS17_S1A_fLi32ELi8ELi8ELi8ELb1EEENS1L_23SharedLoadIteratorMixedINS1S_18CompactedThreadMapEfLi32ELi8ELi8ELi8ELb1EEENS1K_6thread44LinearCombinationGenericWithScalingAndAbsMaxINS23_4ReLuESD_SD_Li8EffLNS23_9ScaleType4KindE0ELNS_15FloatRoundStyleE2ELb0EEENSB_ILi0ELi8EEELi1ELi1EEENS4_30GemmIdentityThreadblockSwizzleILi1EEEEEEEvNT_6ParamsE --------------------------
	.section	.nv.constant0._ZN7cutlass7Kernel2INS_4gemm6kernel14GemmWithAbsMaxINS1_11threadblock13MmaMultistageINS1_9GemmShapeILi128ELi64ELi128EEENS_9transform11threadblock28PredicatedTileAccessIteratorINS_11MatrixShapeILi128ELi128EEENS_12float_e4m3_tENS_6layout8RowMajorELi1ENS8_29PitchLinearWarpRakedThreadMapINS_16PitchLinearShapeILi128ELi128EEELi128ENSH_ILi8ELi4EEELi16EEENS_5ArrayISD_Li16ELb0EEELb0ENSE_9NoPermuteEEENS9_25RegularTileAccessIteratorISC_SD_NSE_37RowMajorTensorOpMultiplicandCrosswiseILi8ELi128EEELi0ESK_Li16EEELNS_4arch14CacheOperation4KindE1ENSA_INSB_ILi128ELi64EEESD_NSE_11ColumnMajorELi0ENSG_INSH_ILi128ELi64EEELi128ESJ_Li16EEESM_Lb0ESN_EENSP_ISW_SD_NSE_40ColumnMajorTensorOpMultiplicandCrosswiseILi8ELi128EEELi1ESZ_Li16EEELSV_1EfSF_NS4_9MmaPolicyINS1_4warp11MmaTensorOpINS6_ILi64ELi32ELi128EEESD_SR_SD_S12_fSF_NS15_17MmaTensorOpPolicyINST_3MmaINS6_ILi16ELi8ELi32EEELi32ESD_SF_SD_SX_fSF_NST_13OpMultiplyAddEEENSB_ILi1ELi1EEEEELi1ELb0EbEENSB_ILi0ELi0EEES1G_Li1EEELi3ELNS1_23SharedMemoryClearOptionE0EbEENS_8epilogue11threadblock18EpilogueWithAbsMaxIS7_S1F_Li1ENS1L_22PredicatedTileIteratorINS1L_26OutputTileOptimalThreadMapINS1L_15OutputTileShapeILi64ELi8ELi2ELi1ELi1EEENS1P_ILi1ELi8ELi1ELi1ELi8EEELi128ELi8ELi8EEESD_Lb0ESN_Lb0EEES1T_SD_NS1K_4warp24FragmentIteratorTensorOpIS17_S1A_fNSL_IfLi4ELb1EEESF_EENS1U_25TileIteratorTensorOpMixedIS17_S1A_fLi32ELi8ELi8ELi8ELb1EEENS1L_23SharedLoadIteratorMixedINS1S_18CompactedThreadMapEfLi32ELi8ELi8ELi8ELb1EEENS1K_6thread44LinearCombinationGenericWithScalingAndAbsMaxINS23_4ReLuESD_SD_Li8EffLNS23_9ScaleType4KindE0ELNS_15FloatRoundStyleE2ELb0EEENSB_ILi0ELi8EEELi1ELi1EEENS4_30GemmIdentityThreadblockSwizzleILi1EEEEEEEvNT_6ParamsE,"a",@progbits
	.sectionflags	@""
	.align	4
.nv.constant0._ZN7cutlass7Kernel2INS_4gemm6kernel14GemmWithAbsMaxINS1_11threadblock13MmaMultistageINS1_9GemmShapeILi128ELi64ELi128EEENS_9transform11threadblock28PredicatedTileAccessIteratorINS_11MatrixShapeILi128ELi128EEENS_12float_e4m3_tENS_6layout8RowMajorELi1ENS8_29PitchLinearWarpRakedThreadMapINS_16PitchLinearShapeILi128ELi128EEELi128ENSH_ILi8ELi4EEELi16EEENS_5ArrayISD_Li16ELb0EEELb0ENSE_9NoPermuteEEENS9_25RegularTileAccessIteratorISC_SD_NSE_37RowMajorTensorOpMultiplicandCrosswiseILi8ELi128EEELi0ESK_Li16EEELNS_4arch14CacheOperation4KindE1ENSA_INSB_ILi128ELi64EEESD_NSE_11ColumnMajorELi0ENSG_INSH_ILi128ELi64EEELi128ESJ_Li16EEESM_Lb0ESN_EENSP_ISW_SD_NSE_40ColumnMajorTensorOpMultiplicandCrosswiseILi8ELi128EEELi1ESZ_Li16EEELSV_1EfSF_NS4_9MmaPolicyINS1_4warp11MmaTensorOpINS6_ILi64ELi32ELi128EEESD_SR_SD_S12_fSF_NS15_17MmaTensorOpPolicyINST_3MmaINS6_ILi16ELi8ELi32EEELi32ESD_SF_SD_SX_fSF_NST_13OpMultiplyAddEEENSB_ILi1ELi1EEEEELi1ELb0EbEENSB_ILi0ELi0EEES1G_Li1EEELi3ELNS1_23SharedMemoryClearOptionE0EbEENS_8epilogue11threadblock18EpilogueWithAbsMaxIS7_S1F_Li1ENS1L_22PredicatedTileIteratorINS1L_26OutputTileOptimalThreadMapINS1L_15OutputTileShapeILi64ELi8ELi2ELi1ELi1EEENS1P_ILi1ELi8ELi1ELi1ELi8EEELi128ELi8ELi8EEESD_Lb0ESN_Lb0EEES1T_SD_NS1K_4warp24FragmentIteratorTensorOpIS17_S1A_fNSL_IfLi4ELb1EEESF_EENS1U_25TileIteratorTensorOpMixedIS17_S1A_fLi32ELi8ELi8ELi8ELb1EEENS1L_23SharedLoadIteratorMixedINS1S_18CompactedThreadMapEfLi32ELi8ELi8ELi8ELb1EEENS1K_6thread44LinearCombinationGenericWithScalingAndAbsMaxINS23_4ReLuESD_SD_Li8EffLNS23_9ScaleType4KindE0ELNS_15FloatRoundStyleE2ELb0EEENSB_ILi0ELi8EEELi1ELi1EEENS4_30GemmIdentityThreadblockSwizzleILi1EEEEEEEvNT_6ParamsE:
	.zero		832


//--------------------- .text._ZN7cutlass7Kernel2INS_4gemm6kernel14GemmWithAbsMaxINS1_11threadblock13MmaMultistageINS1_9GemmShapeILi128ELi64ELi128EEENS_9transform11threadblock28PredicatedTileAccessIteratorINS_11MatrixShapeILi128ELi128EEENS_12float_e4m3_tENS_6layout8RowMajorELi1ENS8_29PitchLinearWarpRakedThreadMapINS_16PitchLinearShapeILi128ELi128EEELi128ENSH_ILi8ELi4EEELi16EEENS_5ArrayISD_Li16ELb0EEELb0ENSE_9NoPermuteEEENS9_25RegularTileAccessIteratorISC_SD_NSE_37RowMajorTensorOpMultiplicandCrosswiseILi8ELi128EEELi0ESK_Li16EEELNS_4arch14CacheOperation4KindE1ENSA_INSB_ILi128ELi64EEESD_NSE_11ColumnMajorELi0ENSG_INSH_ILi128ELi64EEELi128ESJ_Li16EEESM_Lb0ESN_EENSP_ISW_SD_NSE_40ColumnMajorTensorOpMultiplicandCrosswiseILi8ELi128EEELi1ESZ_Li16EEELSV_1EfSF_NS4_9MmaPolicyINS1_4warp11MmaTensorOpINS6_ILi64ELi32ELi128EEESD_SR_SD_S12_fSF_NS15_17MmaTensorOpPolicyINST_3MmaINS6_ILi16ELi8ELi32EEELi32ESD_SF_SD_SX_fSF_NST_22OpMultiplyAddFastAccumEEENSB_ILi1ELi1EEEEELi1ELb0EbEENSB_ILi0ELi0EEES1G_Li1EEELi3ELNS1_23SharedMemoryClearOptionE0EbEENS_8epilogue11threadblock18EpilogueWithAbsMaxIS7_S1F_Li1ENS1L_22PredicatedTileIteratorINS1L_26OutputTileOptimalThreadMapINS1L_15OutputTileShapeILi64ELi8ELi2ELi1ELi1EEENS1P_ILi1ELi8ELi1ELi1ELi8EEELi128ELi8ELi8EEESD_Lb0ESN_Lb0EEES1T_SD_NS1K_4warp24FragmentIteratorTensorOpIS17_S1A_fNSL_IfLi4ELb1EEESF_EENS1U_25TileIteratorTensorOpMixedIS17_S1A_fLi32ELi8ELi8ELi8ELb1EEENS1L_23SharedLoadIteratorMixedINS1S_18CompactedThreadMapEfLi32ELi8ELi8ELi8ELb1EEENS1K_6thread44LinearCombinationGenericWithScalingAndAbsMaxINS23_4ReLuESD_SD_Li8EffLNS23_9ScaleType4KindE0ELNS_15FloatRoundStyleE2ELb0EEENSB_ILi0ELi8EEELi1ELi1EEENS4_30GemmIdentityThreadblockSwizzleILi1EEEEEEEvNT_6ParamsE --------------------------
	.section	.text._ZN7cutlass7Kernel2INS_4gemm6kernel14GemmWithAbsMaxINS1_11threadblock13MmaMultistageINS1_9GemmShapeILi128ELi64ELi128EEENS_9transform11threadblock28PredicatedTileAccessIteratorINS_11MatrixShapeILi128ELi128EEENS_12float_e4m3_tENS_6layout8RowMajorELi1ENS8_29PitchLinearWarpRakedThreadMapINS_16PitchLinearShapeILi128ELi128EEELi128ENSH_ILi8ELi4EEELi16EEENS_5ArrayISD_Li16ELb0EEELb0ENSE_9NoPermuteEEENS9_25RegularTileAccessIteratorISC_SD_NSE_37RowMajorTensorOpMultiplicandCrosswiseILi8ELi128EEELi0ESK_Li16EEELNS_4arch14CacheOperation4KindE1ENSA_INSB_ILi128ELi64EEESD_NSE_11ColumnMajorELi0ENSG_INSH_ILi128ELi64EEELi128ESJ_Li16EEESM_Lb0ESN_EENSP_ISW_SD_NSE_40ColumnMajorTensorOpMultiplicandCrosswiseILi8ELi128EEELi1ESZ_Li16EEELSV_1EfSF_NS4_9MmaPolicyINS1_4warp11MmaTensorOpINS6_ILi64ELi32ELi128EEESD_SR_SD_S12_fSF_NS15_17MmaTensorOpPolicyINST_3MmaINS6_ILi16ELi8ELi32EEELi32ESD_SF_SD_SX_fSF_NST_22OpMultiplyAddFastAccumEEENSB_ILi1ELi1EEEEELi1ELb0EbEENSB_ILi0ELi0EEES1G_Li1EEELi3ELNS1_23SharedMemoryClearOptionE0EbEENS_8epilogue11threadblock18EpilogueWithAbsMaxIS7_S1F_Li1ENS1L_22PredicatedTileIteratorINS1L_26OutputTileOptimalThreadMapINS1L_15OutputTileShapeILi64ELi8ELi2ELi1ELi1EEENS1P_ILi1ELi8ELi1ELi1ELi8EEELi128ELi8ELi8EEESD_Lb0ESN_Lb0EEES1T_SD_NS1K_4warp24FragmentIteratorTensorOpIS17_S1A_fNSL_IfLi4ELb1EEESF_EENS1U_25TileIteratorTensorOpMixedIS17_S1A_fLi32ELi8ELi8ELi8ELb1EEENS1L_23SharedLoadIteratorMixedINS1S_18CompactedThreadMapEfLi32ELi8ELi8ELi8ELb1EEENS1K_6thread44LinearCombinationGenericWithScalingAndAbsMaxINS23_4ReLuESD_SD_Li8EffLNS23_9ScaleType4KindE0ELNS_15FloatRoundStyleE2ELb0EEENSB_ILi0ELi8EEELi1ELi1EEENS4_30GemmIdentityThreadblockSwizzleILi1EEEEEEEvNT_6ParamsE,"ax",@progbits
	.sectioninfo	@"SHI_REGISTERS=163"
	.align	128
.text._ZN7cutlass7Kernel2INS_4gemm6kernel14GemmWithAbsMaxINS1_11threadblock13MmaMultistageINS1_9GemmShapeILi128ELi64ELi128EEENS_9transform11threadblock28PredicatedTileAccessIteratorINS_11MatrixShapeILi128ELi128EEENS_12float_e4m3_tENS_6layout8RowMajorELi1ENS8_29PitchLinearWarpRakedThreadMapINS_16PitchLinearShapeILi128ELi128EEELi128ENSH_ILi8ELi4EEELi16EEENS_5ArrayISD_Li16ELb0EEELb0ENSE_9NoPermuteEEENS9_25RegularTileAccessIteratorISC_SD_NSE_37RowMajorTensorOpMultiplicandCrosswiseILi8ELi128EEELi0ESK_Li16EEELNS_4arch14CacheOperation4KindE1ENSA_INSB_ILi128ELi64EEESD_NSE_11ColumnMajorELi0ENSG_INSH_ILi128ELi64EEELi128ESJ_Li16EEESM_Lb0ESN_EENSP_ISW_SD_NSE_40ColumnMajorTensorOpMultiplicandCrosswiseILi8ELi128EEELi1ESZ_Li16EEELSV_1EfSF_NS4_9MmaPolicyINS1_4warp11MmaTensorOpINS6_ILi64ELi32ELi128EEESD_SR_SD_S12_fSF_NS15_17MmaTensorOpPolicyINST_3MmaINS6_ILi16ELi8ELi32EEELi32ESD_SF_SD_SX_fSF_NST_22OpMultiplyAddFastAccumEEENSB_ILi1ELi1EEEEELi1ELb0EbEENSB_ILi0ELi0EEES1G_Li1EEELi3ELNS1_23SharedMemoryClearOptionE0EbEENS_8epilogue11threadblock18EpilogueWithAbsMaxIS7_S1F_Li1ENS1L_22PredicatedTileIteratorINS1L_26OutputTileOptimalThreadMapINS1L_15OutputTileShapeILi64ELi8ELi2ELi1ELi1EEENS1P_ILi1ELi8ELi1ELi1ELi8EEELi128ELi8ELi8EEESD_Lb0ESN_Lb0EEES1T_SD_NS1K_4warp24FragmentIteratorTensorOpIS17_S1A_fNSL_IfLi4ELb1EEESF_EENS1U_25TileIteratorTensorOpMixedIS17_S1A_fLi32ELi8ELi8ELi8ELb1EEENS1L_23SharedLoadIteratorMixedINS1S_18CompactedThreadMapEfLi32ELi8ELi8ELi8ELb1EEENS1K_6thread44LinearCombinationGenericWithScalingAndAbsMaxINS23_4ReLuESD_SD_Li8EffLNS23_9ScaleType4KindE0ELNS_15FloatRoundStyleE2ELb0EEENSB_ILi0ELi8EEELi1ELi1EEENS4_30GemmIdentityThreadblockSwizzleILi1EEEEEEEvNT_6ParamsE:
        .type           _ZN7cutlass7Kernel2INS_4gemm6kernel14GemmWithAbsMaxINS1_11threadblock13MmaMultistageINS1_9GemmShapeILi128ELi64ELi128EEENS_9transform11threadblock28PredicatedTileAccessIteratorINS_11MatrixShapeILi128ELi128EEENS_12float_e4m3_tENS_6layout8RowMajorELi1ENS8_29PitchLinearWarpRakedThreadMapINS_16PitchLinearShapeILi128ELi128EEELi128ENSH_ILi8ELi4EEELi16EEENS_5ArrayISD_Li16ELb0EEELb0ENSE_9NoPermuteEEENS9_25RegularTileAccessIteratorISC_SD_NSE_37RowMajorTensorOpMultiplicandCrosswiseILi8ELi128EEELi0ESK_Li16EEELNS_4arch14CacheOperation4KindE1ENSA_INSB_ILi128ELi64EEESD_NSE_11ColumnMajorELi0ENSG_INSH_ILi128ELi64EEELi128ESJ_Li16EEESM_Lb0ESN_EENSP_ISW_SD_NSE_40ColumnMajorTensorOpMultiplicandCrosswiseILi8ELi128EEELi1ESZ_Li16EEELSV_1EfSF_NS4_9MmaPolicyINS1_4warp11MmaTensorOpINS6_ILi64ELi32ELi128EEESD_SR_SD_S12_fSF_NS15_17MmaTensorOpPolicyINST_3MmaINS6_ILi16ELi8ELi32EEELi32ESD_SF_SD_SX_fSF_NST_22OpMultiplyAddFastAccumEEENSB_ILi1ELi1EEEEELi1ELb0EbEENSB_ILi0ELi0EEES1G_Li1EEELi3ELNS1_23SharedMemoryClearOptionE0EbEENS_8epilogue11threadblock18EpilogueWithAbsMaxIS7_S1F_Li1ENS1L_22PredicatedTileIteratorINS1L_26OutputTileOptimalThreadMapINS1L_15OutputTileShapeILi64ELi8ELi2ELi1ELi1EEENS1P_ILi1ELi8ELi1ELi1ELi8EEELi128ELi8ELi8EEESD_Lb0ESN_Lb0EEES1T_SD_NS1K_4warp24FragmentIteratorTensorOpIS17_S1A_fNSL_IfLi4ELb1EEESF_EENS1U_25TileIteratorTensorOpMixedIS17_S1A_fLi32ELi8ELi8ELi8ELb1EEENS1L_23SharedLoadIteratorMixedINS1S_18CompactedThreadMapEfLi32ELi8ELi8ELi8ELb1EEENS1K_6thread44LinearCombinationGenericWithScalingAndAbsMaxINS23_4ReLuESD_SD_Li8EffLNS23_9ScaleType4KindE0ELNS_15FloatRoundStyleE2ELb0EEENSB_ILi0ELi8EEELi1ELi1EEENS4_30GemmIdentityThreadblockSwizzleILi1EEEEEEEvNT_6ParamsE,@function
        .size           _ZN7cutlass7Kernel2INS_4gemm6kernel14GemmWithAbsMaxINS1_11threadblock13MmaMultistageINS1_9GemmShapeILi128ELi64ELi128EEENS_9transform11threadblock28PredicatedTileAccessIteratorINS_11MatrixShapeILi128ELi128EEENS_12float_e4m3_tENS_6layout8RowMajorELi1ENS8_29PitchLinearWarpRakedThreadMapINS_16PitchLinearShapeILi128ELi128EEELi128ENSH_ILi8ELi4EEELi16EEENS_5ArrayISD_Li16ELb0EEELb0ENSE_9NoPermuteEEENS9_25RegularTileAccessIteratorISC_SD_NSE_37RowMajorTensorOpMultiplicandCrosswiseILi8ELi128EEELi0ESK_Li16EEELNS_4arch14CacheOperation4KindE1ENSA_INSB_ILi128ELi64EEESD_NSE_11ColumnMajorELi0ENSG_INSH_ILi128ELi64EEELi128ESJ_Li16EEESM_Lb0ESN_EENSP_ISW_SD_NSE_40ColumnMajorTensorOpMultiplicandCrosswiseILi8ELi128EEELi1ESZ_Li16EEELSV_1EfSF_NS4_9MmaPolicyINS1_4warp11MmaTensorOpINS6_ILi64ELi32ELi128EEESD_SR_SD_S12_fSF_NS15_17MmaTensorOpPolicyINST_3MmaINS6_ILi16ELi8ELi32EEELi32ESD_SF_SD_SX_fSF_NST_22OpMultiplyAddFastAccumEEENSB_ILi1ELi1EEEEELi1ELb0EbEENSB_ILi0ELi0EEES1G_Li1EEELi3ELNS1_23SharedMemoryClearOptionE0EbEENS_8epilogue11threadblock18EpilogueWithAbsMaxIS7_S1F_Li1ENS1L_22PredicatedTileIteratorINS1L_26OutputTileOptimalThreadMapINS1L_15OutputTileShapeILi64ELi8ELi2ELi1ELi1EEENS1P_ILi1ELi8ELi1ELi1ELi8EEELi128ELi8ELi8EEESD_Lb0ESN_Lb0EEES1T_SD_NS1K_4warp24FragmentIteratorTensorOpIS17_S1A_fNSL_IfLi4ELb1EEESF_EENS1U_25TileIteratorTensorOpMixedIS17_S1A_fLi32ELi8ELi8ELi8ELb1EEENS1L_23SharedLoadIteratorMixedINS1S_18CompactedThreadMapEfLi32ELi8ELi8ELi8ELb1EEENS1K_6thread44LinearCombinationGenericWithScalingAndAbsMaxINS23_4ReLuESD_SD_Li8EffLNS23_9ScaleType4KindE0ELNS_15FloatRoundStyleE2ELb0EEENSB_ILi0ELi8EEELi1ELi1EEENS4_30GemmIdentityThreadblockSwizzleILi1EEEEEEEvNT_6ParamsE,(.L_x_110 - _ZN7cutlass7Kernel2INS_4gemm6kernel14GemmWithAbsMaxINS1_11threadblock13MmaMultistageINS1_9GemmShapeILi128ELi64ELi128EEENS_9transform11threadblock28PredicatedTileAccessIteratorINS_11MatrixShapeILi128ELi128EEENS_12float_e4m3_tENS_6layout8RowMajorELi1ENS8_29PitchLinearWarpRakedThreadMapINS_16PitchLinearShapeILi128ELi128EEELi128ENSH_ILi8ELi4EEELi16EEENS_5ArrayISD_Li16ELb0EEELb0ENSE_9NoPermuteEEENS9_25RegularTileAccessIteratorISC_SD_NSE_37RowMajorTensorOpMultiplicandCrosswiseILi8ELi128EEELi0ESK_Li16EEELNS_4arch14CacheOperation4KindE1ENSA_INSB_ILi128ELi64EEESD_NSE_11ColumnMajorELi0ENSG_INSH_ILi128ELi64EEELi128ESJ_Li16EEESM_Lb0ESN_EENSP_ISW_SD_NSE_40ColumnMajorTensorOpMultiplicandCrosswiseILi8ELi128EEELi1ESZ_Li16EEELSV_1EfSF_NS4_9MmaPolicyINS1_4warp11MmaTensorOpINS6_ILi64ELi32ELi128EEESD_SR_SD_S12_fSF_NS15_17MmaTensorOpPolicyINST_3MmaINS6_ILi16ELi8ELi32EEELi32ESD_SF_SD_SX_fSF_NST_22OpMultiplyAddFastAccumEEENSB_ILi1ELi1EEEEELi1ELb0EbEENSB_ILi0ELi0EEES1G_Li1EEELi3ELNS1_23SharedMemoryClearOptionE0EbEENS_8epilogue11threadblock18EpilogueWithAbsMaxIS7_S1F_Li1ENS1L_22PredicatedTileIteratorINS1L_26OutputTileOptimalThreadMapINS1L_15OutputTileShapeILi64ELi8ELi2ELi1ELi1EEENS1P_ILi1ELi8ELi1ELi1ELi8EEELi128ELi8ELi8EEESD_Lb0ESN_Lb0EEES1T_SD_NS1K_4warp24FragmentIteratorTensorOpIS17_S1A_fNSL_IfLi4ELb1EEESF_EENS1U_25TileIteratorTensorOpMixedIS17_S1A_fLi32ELi8ELi8ELi8ELb1EEENS1L_23SharedLoadIteratorMixedINS1S_18CompactedThreadMapEfLi32ELi8ELi8ELi8ELb1EEENS1K_6thread44LinearCombinationGenericWithScalingAndAbsMaxINS23_4ReLuESD_SD_Li8EffLNS23_9ScaleType4KindE0ELNS_15FloatRoundStyleE2ELb0EEENSB_ILi0ELi8EEELi1ELi1EEENS4_30GemmIdentityThreadblockSwizzleILi1EEEEEEEvNT_6ParamsE)
        .other          _ZN7cutlass7Kernel2INS_4gemm6kernel14GemmWithAbsMaxINS1_11threadblock13MmaMultistageINS1_9GemmShapeILi128ELi64ELi128EEENS_9transform11threadblock28PredicatedTileAccessIteratorINS_11MatrixShapeILi128ELi128EEENS_12float_e4m3_tENS_6layout8RowMajorELi1ENS8_29PitchLinearWarpRakedThreadMapINS_16PitchLinearShapeILi128ELi128EEELi128ENSH_ILi8ELi4EEELi16EEENS_5ArrayISD_Li16ELb0EEELb0ENSE_9NoPermuteEEENS9_25RegularTileAccessIteratorISC_SD_NSE_37RowMajorTensorOpMultiplicandCrosswiseILi8ELi128EEELi0ESK_Li16EEELNS_4arch14CacheOperation4KindE1ENSA_INSB_ILi128ELi64EEESD_NSE_11ColumnMajorELi0ENSG_INSH_ILi128ELi64EEELi128ESJ_Li16EEESM_Lb0ESN_EENSP_ISW_SD_NSE_40ColumnMajorTensorOpMultiplicandCrosswiseILi8ELi128EEELi1ESZ_Li16EEELSV_1EfSF_NS4_9MmaPolicyINS1_4warp11MmaTensorOpINS6_ILi64ELi32ELi128EEESD_SR_SD_S12_fSF_NS15_17MmaTensorOpPolicyINST_3MmaINS6_ILi16ELi8ELi32EEELi32ESD_SF_SD_SX_fSF_NST_22OpMultiplyAddFastAccumEEENSB_ILi1ELi1EEEEELi1ELb0EbEENSB_ILi0ELi0EEES1G_Li1EEELi3ELNS1_23SharedMemoryClearOptionE0EbEENS_8epilogue11threadblock18EpilogueWithAbsMaxIS7_S1F_Li1ENS1L_22PredicatedTileIteratorINS1L_26OutputTileOptimalThreadMapINS1L_15OutputTileShapeILi64ELi8ELi2ELi1ELi1EEENS1P_ILi1ELi8ELi1ELi1ELi8EEELi128ELi8ELi8EEESD_Lb0ESN_Lb0EEES1T_SD_NS1K_4warp24FragmentIteratorTensorOpIS17_S1A_fNSL_IfLi4ELb1EEESF_EENS1U_25TileIteratorTensorOpMixedIS17_S1A_fLi32ELi8ELi8ELi8ELb1EEENS1L_23SharedLoadIteratorMixedINS1S_18CompactedThreadMapEfLi32ELi8ELi8ELi8ELb1EEENS1K_6thread44LinearCombinationGenericWithScalingAndAbsMaxINS23_4ReLuESD_SD_Li8EffLNS23_9ScaleType4KindE0ELNS_15FloatRoundStyleE2ELb0EEENSB_ILi0ELi8EEELi1ELi1EEENS4_30GemmIdentityThreadblockSwizzleILi1EEEEEEEvNT_6ParamsE,@"STO_CUDA_ENTRY STV_DEFAULT"
_ZN7cutlass7Kernel2INS_4gemm6kernel14GemmWithAbsMaxINS1_11threadblock13MmaMultistageINS1_9GemmShapeILi128ELi64ELi128EEENS_9transform11threadblock28PredicatedTileAccessIteratorINS_11MatrixShapeILi128ELi128EEENS_12float_e4m3_tENS_6layout8RowMajorELi1ENS8_29PitchLinearWarpRakedThreadMapINS_16PitchLinearShapeILi128ELi128EEELi128ENSH_ILi8ELi4EEELi16EEENS_5ArrayISD_Li16ELb0EEELb0ENSE_9NoPermuteEEENS9_25RegularTileAccessIteratorISC_SD_NSE_37RowMajorTensorOpMultiplicandCrosswiseILi8ELi128EEELi0ESK_Li16EEELNS_4arch14CacheOperation4KindE1ENSA_INSB_ILi128ELi64EEESD_NSE_11ColumnMajorELi0ENSG_INSH_ILi128ELi64EEELi128ESJ_Li16EEESM_Lb0ESN_EENSP_ISW_SD_NSE_40ColumnMajorTensorOpMultiplicandCrosswiseILi8ELi128EEELi1ESZ_Li16EEELSV_1EfSF_NS4_9MmaPolicyINS1_4warp11MmaTensorOpINS6_ILi64ELi32ELi128EEESD_SR_SD_S12_fSF_NS15_17MmaTensorOpPolicyINST_3MmaINS6_ILi16ELi8ELi32EEELi32ESD_SF_SD_SX_fSF_NST_22OpMultiplyAddFastAccumEEENSB_ILi1ELi1EEEEELi1ELb0EbEENSB_ILi0ELi0EEES1G_Li1EEELi3ELNS1_23SharedMemoryClearOptionE0EbEENS_8epilogue11threadblock18EpilogueWithAbsMaxIS7_S1F_Li1ENS1L_22PredicatedTileIteratorINS1L_26OutputTileOptimalThreadMapINS1L_15OutputTileShapeILi64ELi8ELi2ELi1ELi1EEENS1P_ILi1ELi8ELi1ELi1ELi8EEELi128ELi8ELi8EEESD_Lb0ESN_Lb0EEES1T_SD_NS1K_4warp24FragmentIteratorTensorOpIS17_S1A_fNSL_IfLi4ELb1EEESF_EENS1U_25TileIteratorTensorOpMixedIS17_S1A_fLi32ELi8ELi8ELi8ELb1EEENS1L_23SharedLoadIteratorMixedINS1S_18CompactedThreadMapEfLi32ELi8ELi8ELi8ELb1EEENS1K_6thread44LinearCombinationGenericWithScalingAndAbsMaxINS23_4ReLuESD_SD_Li8EffLNS23_9ScaleType4KindE0ELNS_15FloatRoundStyleE2ELb0EEENSB_ILi0ELi8EEELi1ELi1EEENS4_30GemmIdentityThreadblockSwizzleILi1EEEEEEEvNT_6ParamsE:
[----:B------:R-:W-:Y:S02]  /*0000*/  MOV R1, c[0x0][0x28] ;  /* 0x00000a0000017a02 */ /* 0x000fe40000000f00 */
[----:B------:R-:W1:Y:S01]  /*0010*/  S2R R136, SR_CTAID.Y ;  /* 0x0000000000887919 */ /* 0x000e620000002600 */
[----:B------:R-:W-:-:S03]  /*0020*/  IMAD.MOV.U32 R3, RZ, RZ, -0x1 ;  /* 0xffffffffff037424 */ /* 0x000fc600078e00ff */
[----:B------:R-:W2:Y:S02]  /*0030*/  S2R R10, SR_CTAID.X ;  /* 0x00000000000a7919 */ /* 0x000ea40000002500 */
[----:B------:R-:W-:Y:S02]  /*0040*/  SHF.L.U32 R3, R3, c[0x0][0x178], RZ ;  /* 0x00005e0003037a19 */ /* 0x000fe400000006ff */
[----:B-1----:R-:W-:Y:S02]  /*0050*/  SHF.L.U32 R136, R136, c[0x0][0x178], RZ ;  /* 0x00005e0088887a19 */ /* 0x002fe400000006ff */
[----:B--2---:R-:W-:Y:S02]  /*0060*/  LOP3.LUT R3, R10, R3, RZ, 0x30, !PT ;  /* 0x000000030a037212 */ /* 0x004fe400078e30ff */
[----:B------:R-:W-:-:S03]  /*0070*/  SHF.R.S32.HI R10, RZ, c[0x0][0x178], R10 ;  /* 0x00005e00ff0a7a19 */ /* 0x000fc6000001140a */
[----:B------:R-:W-:-:S05]  /*0080*/  IMAD.IADD R6, R136, 0x1, R3 ;  /* 0x0000000188067824 */ /* 0x000fca00078e0203 */
[----:B------:R-:W-:-:S04]  /*0090*/  ISETP.GE.AND P0, PT, R6, c[0x0][0x170], PT ;  /* 0x00005c0006007a0c */ /* 0x000fc80003f06270 */
[----:B------:R-:W-:-:S13]  /*00a0*/  ISETP.GE.OR P0, PT, R10, c[0x0][0x16c], P0 ;  /* 0x00005b000a007a0c */ /* 0x000fda0000706670 */
[----:B------:R-:W-:Y:S05]  /*00b0*/  @P0 EXIT ;  /* 0x000000000000094d */ /* 0x000fea0003800000 */
[----:B------:R-:W1:Y:S01]  /*00c0*/  S2R R124, SR_CTAID.Z ;  /* 0x00000000007c7919 */ /* 0x000e620000002700 */
[----:B------:R-:W-:Y:S01]  /*00d0*/  IMAD.MOV.U32 R0, RZ, RZ, c[0x0][0x17c] ;  /* 0x00005f00ff007624 */ /* 0x000fe200078e00ff */
[----:B------:R-:W-:Y:S01]  /*00e0*/  ULDC.64 UR18, c[0x0][0x118] ;  /* 0x0000460000127ab9 */ /* 0x000fe20000000a00 */
[----:B------:R-:W-:Y:S01]  /*00f0*/  MOV R2, c[0x0][0x2e8] ;  /* 0x0000ba0000027a02 */ /* 0x000fe20000000f00 */
[----:B------:R-:W-:Y:S01]  /*0100*/  IMAD.MOV.U32 R3, RZ, RZ, c[0x0][0x2ec] ;  /* 0x0000bb00ff037624 */ /* 0x000fe200078e00ff */
[----:B------:R-:W-:Y:S01]  /*0110*/  MOV R4, c[0x0][0x2f0] ;  /* 0x0000bc0000047a02 */ /* 0x000fe20000000f00 */
[----:B------:R-:W-:Y:S01]  /*0120*/  IMAD.MOV.U32 R5, RZ, RZ, c[0x0][0x2f4] ;  /* 0x0000bd00ff057624 */ /* 0x000fe200078e00ff */
[----:B------:R-:W-:-:S13]  /*0130*/  ISETP.GE.U32.AND P0, PT, R0, 0x2, PT ;  /* 0x000000020000780c */ /* 0x000fda0003f06070 */
[----:B------:R-:W-:Y:S05]  /*0140*/  @!P0 BRA `(.L_x_0) ;  /* 0x000001a000008947 */ /* 0x000fea0003800000 */
[----:B------:R-:W-:Y:S01]  /*0150*/  ISETP.NE.AND P0, PT, R0, 0x2, PT ;  /* 0x000000020000780c */ /* 0x000fe20003f05270 */
[----:B------:R-:W-:Y:S01]  /*0160*/  IMAD.MOV.U32 R11, RZ, RZ, c[0x0][0x168] ;  /* 0x00005a00ff0b7624 */ /* 0x000fe200078e00ff */
[----:B------:R-:W-:-:S11]  /*0170*/  MOV R20, RZ ;  /* 0x000000ff00147202 */ /* 0x000fd60000000f00 */
[----:B------:R-:W-:Y:S05]  /*0180*/  @!P0 BRA `(.L_x_1) ;  /* 0x0000008000008947 */ /* 0x000fea0003800000 */
[----:B------:R-:W-:-:S13]  /*0190*/  ISETP.NE.AND P0, PT, R0, 0x3, PT ;  /* 0x000000030000780c */ /* 0x000fda0003f05270 */
[----:B------:R-:W-:Y:S05]  /*01a0*/  @P0 BRA `(.L_x_2) ;  /* 0x0000019000000947 */ /* 0x000fea0003800000 */
[----:B------:R-:W-:-:S05]  /*01b0*/  MOV R5, 0x8 ;  /* 0x0000000800057802 */ /* 0x000fca0000000f00 */
[----:B-1----:R-:W-:-:S04]  /*01c0*/  IMAD.WIDE R2, R124, R5, c[0x0][0x2e8] ;  /* 0x0000ba007c027625 */ /* 0x002fc800078e0205 */
[----:B------:R-:W-:Y:S02]  /*01d0*/  IMAD.WIDE R4, R124, R5, c[0x0][0x2f0] ;  /* 0x0000bc007c047625 */ /* 0x000fe400078e0205 */
[----:B------:R-:W5:Y:S04]  /*01e0*/  LDG.E.64 R2, [R2.64] ;  /* 0x0000001202027981 */ /* 0x000f68000c1e1b00 */
[----:B------:R-:W5:Y:S01]  /*01f0*/  LDG.E.64 R4, [R4.64] ;  /* 0x0000001204047981 */ /* 0x000f62000c1e1b00 */
[----:B------:R-:W-:Y:S05]  /*0200*/  BRA `(.L_x_2) ;  /* 0x0000013000007947 */ /* 0x000fea0003800000 */
.L_x_1:
[----:B-1----:R-:W-:Y:S02]  /*0210*/  SHF.R.S32.HI R5, RZ, 0x1f, R124 ;  /* 0x0000001fff057819 */ /* 0x002fe4000001147c */
[----:B------:R-:W-:Y:S02]  /*0220*/  MOV R13, c[0x0][0x320] ;  /* 0x0000c800000d7a02 */ /* 0x000fe40000000f00 */
[----:B------:R-:W-:Y:S01]  /*0230*/  MOV R9, c[0x0][0x328] ;  /* 0x0000ca0000097a02 */ /* 0x000fe20000000f00 */
[----:B------:R-:W-:-:S02]  /*0240*/  IMAD R3, R5, c[0x0][0x320], RZ ;  /* 0x0000c80005037a24 */ /* 0x000fc400078e02ff */
[----:B------:R-:W-:Y:S02]  /*0250*/  IMAD R5, R5, c[0x0][0x328], RZ ;  /* 0x0000ca0005057a24 */ /* 0x000fe400078e02ff */
[----:B------:R-:W-:-:S04]  /*0260*/  IMAD.WIDE.U32 R12, R124, R13, c[0x0][0x2e8] ;  /* 0x0000ba007c0c7625 */ /* 0x000fc800078e000d */
[C---:B------:R-:W-:Y:S01]  /*0270*/  IMAD R3, R124.reuse, c[0x0][0x324], R3 ;  /* 0x0000c9007c037a24 */ /* 0x040fe200078e0203 */
[----:B------:R-:W-:Y:S01]  /*0280*/  MOV R2, R12 ;  /* 0x0000000c00027202 */ /* 0x000fe20000000f00 */
[----:B------:R-:W-:-:S03]  /*0290*/  IMAD.WIDE.U32 R8, R124, R9, c[0x0][0x2f0] ;  /* 0x0000bc007c087625 */ /* 0x000fc600078e0009 */
[----:B------:R-:W-:Y:S01]  /*02a0*/  IADD3 R3, R13, R3, RZ ;  /* 0x000000030d037210 */ /* 0x000fe20007ffe0ff */
[----:B------:R-:W-:Y:S01]  /*02b0*/  IMAD R5, R124, c[0x0][0x32c], R5 ;  /* 0x0000cb007c057a24 */ /* 0x000fe200078e0205 */
[----:B------:R-:W-:-:S04]  /*02c0*/  MOV R4, R8 ;  /* 0x0000000800047202 */ /* 0x000fc80000000f00 */
[----:B------:R-:W-:Y:S01]  /*02d0*/  IADD3 R5, R9, R5, RZ ;  /* 0x0000000509057210 */ /* 0x000fe20007ffe0ff */
[----:B------:R-:W-:Y:S05]  /*02e0*/  BRA `(.L_x_2) ;  /* 0x0000005000007947 */ /* 0x000fea0003800000 */
.L_x_0:
[C---:B-1----:R-:W-:Y:S01]  /*02f0*/  IADD3 R11, R124.reuse, 0x1, RZ ;  /* 0x000000017c0b7810 */ /* 0x042fe20007ffe0ff */
[----:B------:R-:W-:-:S03]  /*0300*/  IMAD R20, R124, c[0x0][0x184], RZ ;  /* 0x000061007c147a24 */ /* 0x000fc600078e02ff */
[C---:B------:R-:W-:Y:S01]  /*0310*/  ISETP.GE.AND P0, PT, R11.reuse, c[0x0][0x174], PT ;  /* 0x00005d000b007a0c */ /* 0x040fe20003f06270 */
[----:B------:R-:W-:-:S05]  /*0320*/  IMAD R11, R11, c[0x0][0x184], RZ ;  /* 0x000061000b0b7a24 */ /* 0x000fca00078e02ff */
[----:B------:R-:W-:-:S04]  /*0330*/  SEL R11, R11, c[0x0][0x168], !P0 ;  /* 0x00005a000b0b7a07 */ /* 0x000fc80004000000 */
.L_x_2:
[----:B------:R-:W2:Y:S01]  /*0340*/  S2R R0, SR_TID.X ;  /* 0x0000000000007919 */ /* 0x000ea20000002100 */
[----:B------:R-:W-:Y:S01]  /*0350*/  IMAD.IADD R8, R11, 0x1, -R20 ;  /* 0x000000010b087824 */ /* 0x000fe200078e0a14 */
[----:B------:R-:W-:Y:S01]  /*0360*/  CS2R R54, SRZ ;  /* 0x0000000000367805 */ /* 0x000fe2000001ff00 */
[----:B------:R-:W-:Y:S01]  /*0370*/  IMAD.MOV.U32 R18, RZ, RZ, c[0x0][0x1c8] ;  /* 0x00007200ff127624 */ /* 0x000fe200078e00ff */
[----:B------:R-:W-:Y:S01]  /*0380*/  BAR.SYNC.DEFER_BLOCKING 0x0 ;  /* 0x0000000000007b1d */ /* 0x000fe20000010000 */
[----:B------:R-:W-:Y:S01]  /*0390*/  IMAD.MOV.U32 R15, RZ, RZ, c[0x0][0x1cc] ;  /* 0x00007300ff0f7624 */ /* 0x000fe200078e00ff */
[----:B------:R-:W-:Y:S01]  /*03a0*/  SHF.R.S32.HI R35, RZ, 0x1f, R8 ;  /* 0x0000001fff237819 */ /* 0x000fe20000011408 */
[----:B------:R-:W-:Y:S01]  /*03b0*/  CS2R R52, SRZ ;  /* 0x0000000000347805 */ /* 0x000fe2000001ff00 */
[----:B------:R-:W-:Y:S01]  /*03c0*/  CS2R R92, SRZ ;  /* 0x00000000005c7805 */ /* 0x000fe2000001ff00 */
[----:B------:R-:W-:Y:S01]  /*03d0*/  CS2R R62, SRZ ;  /* 0x00000000003e7805 */ /* 0x000fe2000001ff00 */
[----:B------:R-:W-:Y:S01]  /*03e0*/  LEA.HI R35, R35, R8, RZ, 0x7 ;  /* 0x0000000823237211 */ /* 0x000fe200078f38ff */
[----:B------:R-:W-:Y:S01]  /*03f0*/  CS2R R50, SRZ ;  /* 0x0000000000327805 */ /* 0x000fe2000001ff00 */
[----:B------:R-:W-:Y:S01]  /*0400*/  CS2R R48, SRZ ;  /* 0x0000000000307805 */ /* 0x000fe2000001ff00 */
[----:B------:R-:W-:Y:S01]  /*0410*/  CS2R R46, SRZ ;  /* 0x00000000002e7805 */ /* 0x000fe2000001ff00 */
[----:B------:R-:W-:Y:S01]  /*0420*/  LOP3.LUT R35, R35, 0xffffff80, RZ, 0xc0, !PT ;  /* 0xffffff8023237812 */ /* 0x000fe200078ec0ff */
[----:B------:R-:W-:Y:S01]  /*0430*/  CS2R R44, SRZ ;  /* 0x00000000002c7805 */ /* 0x000fe2000001ff00 */
[----:B------:R-:W-:Y:S01]  /*0440*/  CS2R R42, SRZ ;  /* 0x00000000002a7805 */ /* 0x000fe2000001ff00 */
[----:B------:R-:W-:Y:S01]  /*0450*/  CS2R R60, SRZ ;  /* 0x00000000003c7805 */ /* 0x000fe2000001ff00 */
[----:B------:R-:W-:Y:S01]  /*0460*/  CS2R R66, SRZ ;  /* 0x0000000000427805 */ /* 0x000fe2000001ff00 */
[----:B------:R-:W-:Y:S01]  /*0470*/  IMAD.IADD R35, R8, 0x1, -R35 ;  /* 0x0000000108237824 */ /* 0x000fe200078e0a23 */
[----:B------:R-:W-:Y:S01]  /*0480*/  CS2R R64, SRZ ;  /* 0x0000000000407805 */ /* 0x000fe2000001ff00 */
[----:B--2---:R-:W-:-:S03]  /*0490*/  SHF.R.S32.HI R7, RZ, 0x1f, R0 ;  /* 0x0000001fff077819 */ /* 0x004fc60000011400 */
[----:B------:R-:W-:Y:S02]  /*04a0*/  ISETP.NE.AND P0, PT, R35, RZ, PT ;  /* 0x000000ff2300720c */ /* 0x000fe40003f05270 */
[----:B------:R-:W-:Y:S02]  /*04b0*/  LEA.HI R7, R7, R0, RZ, 0x5 ;  /* 0x0000000007077211 */ /* 0x000fe400078f28ff */
[----:B------:R-:W-:Y:S02]  /*04c0*/  SEL R35, R35, 0x80, P0 ;  /* 0x0000008023237807 */ /* 0x000fe40000000000 */
[----:B------:R-:W-:Y:S02]  /*04d0*/  LOP3.LUT R33, R7, 0xffffffe0, RZ, 0xc0, !PT ;  /* 0xffffffe007217812 */ /* 0x000fe400078ec0ff */
[----:B------:R-:W-:-:S03]  /*04e0*/  SHF.R.U32.HI R32, RZ, 0x5, R0 ;  /* 0x00000005ff207819 */ /* 0x000fc60000011600 */
[----:B------:R-:W-:-:S03]  /*04f0*/  IMAD.IADD R9, R0, 0x1, -R33 ;  /* 0x0000000100097824 */ /* 0x000fc600078e0a21 */
[----:B------:R-:W2:Y:S02]  /*0500*/  SHFL.IDX PT, R32, R32, RZ, 0x1f ;  /* 0x00001fff20207589 */ /* 0x000ea400000e0000 */
[----:B------:R-:W-:-:S04]  /*0510*/  SHF.R.S32.HI R8, RZ, 0x1f, R9 ;  /* 0x0000001fff087819 */ /* 0x000fc80000011409 */
[----:B------:R-:W-:Y:S01]  /*0520*/  LEA.HI R135, R8, R9, RZ, 0x3 ;  /* 0x0000000908877211 */ /* 0x000fe200078f18ff */
[----:B------:R-:W-:-:S03]  /*0530*/  IMAD.IADD R8, R35, 0x1, R20 ;  /* 0x0000000123087824 */ /* 0x000fc600078e0214 */
[C---:B------:R-:W-:Y:S02]  /*0540*/  LEA.HI.SX32 R33, R135.reuse, R33, 0x1d ;  /* 0x0000002187217211 */ /* 0x040fe400078feaff */
[----:B------:R-:W-:Y:S02]  /*0550*/  LOP3.LUT R134, R135, 0xfffffff8, RZ, 0xc0, !PT ;  /* 0xfffffff887867812 */ /* 0x000fe400078ec0ff */
[----:B------:R-:W-:Y:S01]  /*0560*/  IMNMX R13, R8, R11, PT ;  /* 0x0000000b080d7217 */ /* 0x000fe20003800200 */
[----:B------:R-:W-:Y:S01]  /*0570*/  IMAD R31, R10, 0x80, R33 ;  /* 0x000000800a1f7824 */ /* 0x000fe200078e0221 */
[----:B------:R-:W-:Y:S01]  /*0580*/  SHF.R.S32.HI R10, RZ, 0x5, R7 ;  /* 0x00000005ff0a7819 */ /* 0x000fe20000011407 */
[----:B------:R-:W-:Y:S01]  /*0590*/  IMAD.IADD R134, R9, 0x1, -R134 ;  /* 0x0000000109867824 */ /* 0x000fe200078e0a86 */
[----:B------:R-:W-:Y:S02]  /*05a0*/  IADD3 R23, R33, 0x4, RZ ;  /* 0x0000000421177810 */ /* 0x000fe40007ffe0ff */
[C---:B------:R-:W-:Y:S01]  /*05b0*/  ISETP.GE.AND P3, PT, R31.reuse, c[0x0][0x160], PT ;  /* 0x000058001f007a0c */ /* 0x040fe20003f66270 */
[----:B------:R-:W-:Y:S01]  /*05c0*/  IMAD R38, R134, 0x10, R20 ;  /* 0x0000001086267824 */ /* 0x000fe200078e0214 */
[C---:B------:R-:W-:Y:S01]  /*05d0*/  IADD3 R16, R31.reuse, 0x4, RZ ;  /* 0x000000041f107810 */ /* 0x040fe20007ffe0ff */
[----:B------:R-:W-:Y:S01]  /*05e0*/  IMAD R7, R10, -0x10, R33 ;  /* 0xfffffff00a077824 */ /* 0x000fe200078e0221 */
[C---:B------:R-:W-:Y:S01]  /*05f0*/  IADD3 R8, R31.reuse, 0x8, RZ ;  /* 0x000000081f087810 */ /* 0x040fe20007ffe0ff */
[----:B--2---:R-:W2:Y:S01]  /*0600*/  R2UR UR4, R32 ;  /* 0x00000000200473c2 */ /* 0x004ea200000e0000 */
[----:B------:R-:W-:Y:S01]  /*0610*/  IADD3 R14, R31, 0xc, RZ ;  /* 0x0000000c1f0e7810 */ /* 0x000fe20007ffe0ff */
[----:B------:R-:W-:Y:S01]  /*0620*/  IMAD R25, R6, 0x40, R7 ;  /* 0x0000004006197824 */ /* 0x000fe200078e0207 */
[----:B------:R-:W-:-:S02]  /*0630*/  ISETP.LT.AND P0, PT, R38, R13, !P3 ;  /* 0x0000000d2600720c */ /* 0x000fc40005f01270 */
[----:B------:R-:W-:Y:S02]  /*0640*/  ISETP.GE.AND P1, PT, R16, c[0x0][0x160], PT ;  /* 0x0000580010007a0c */ /* 0x000fe40003f26270 */
[----:B------:R-:W-:Y:S02]  /*0650*/  ISETP.GE.AND P2, PT, R8, c[0x0][0x160], PT ;  /* 0x0000580008007a0c */ /* 0x000fe40003f46270 */
[----:B------:R-:W-:Y:S02]  /*0660*/  ISETP.GE.AND P3, PT, R14, c[0x0][0x160], PT ;  /* 0x000058000e007a0c */ /* 0x000fe40003f66270 */
[CC--:B------:R-:W-:Y:S02]  /*0670*/  ISETP.LT.AND P1, PT, R38.reuse, R13.reuse, !P1 ;  /* 0x0000000d2600720c */ /* 0x0c0fe40004f21270 */
[----:B------:R-:W-:Y:S02]  /*0680*/  ISETP.LT.AND P2, PT, R38, R13, !P2 ;  /* 0x0000000d2600720c */ /* 0x000fe40005741270 */
[----:B------:R-:W-:-:S02]  /*0690*/  SEL R30, RZ, 0x1, !P0 ;  /* 0x00000001ff1e7807 */ /* 0x000fc40004000000 */
[-C--:B------:R-:W-:Y:S02]  /*06a0*/  ISETP.LT.AND P3, PT, R38, R13.reuse, !P3 ;  /* 0x0000000d2600720c */ /* 0x080fe40005f61270 */
[C---:B------:R-:W-:Y:S02]  /*06b0*/  ISETP.GE.AND P4, PT, R25.reuse, c[0x0][0x164], PT ;  /* 0x0000590019007a0c */ /* 0x040fe40003f86270 */
[C---:B------:R-:W-:Y:S02]  /*06c0*/  IADD3 R10, R25.reuse, 0x4, RZ ;  /* 0x00000004190a7810 */ /* 0x040fe40007ffe0ff */
[C---:B------:R-:W-:Y:S01]  /*06d0*/  IADD3 R9, R25.reuse, 0x8, RZ ;  /* 0x0000000819097810 */ /* 0x040fe20007ffe0ff */
[----:B--2---:R-:W-:Y:S01]  /*06e0*/  USHF.R.S32.HI UR16, URZ, 0x1f, UR4 ;  /* 0x0000001f3f107899 */ /* 0x004fe20008011404 */
[----:B------:R-:W-:Y:S02]  /*06f0*/  IADD3 R6, R25, 0xc, RZ ;  /* 0x0000000c19067810 */ /* 0x000fe40007ffe0ff */
[----:B------:R-:W-:Y:S01]  /*0700*/  P2R R30, PR, R30, 0xf ;  /* 0x0000000f1e1e7803 */ /* 0x000fe20000000000 */
[----:B------:R-:W-:Y:S01]  /*0710*/  ULEA.HI UR16, UR16, UR4, URZ, 0x2 ;  /* 0x0000000410107291 */ /* 0x000fe2000f8f103f */
[----:B------:R-:W-:-:S02]  /*0720*/  ISETP.LT.AND P0, PT, R38, R13, !P4 ;  /* 0x0000000d2600720c */ /* 0x000fc40006701270 */
[----:B------:R-:W-:Y:S01]  /*0730*/  ISETP.GE.AND P6, PT, R10, c[0x0][0x164], PT ;  /* 0x000059000a007a0c */ /* 0x000fe20003fc6270 */
[----:B------:R-:W-:Y:S01]  /*0740*/  ULOP3.LUT UR5, UR16, 0xfffffffc, URZ, 0xc0, !UPT ;  /* 0xfffffffc10057892 */ /* 0x000fe2000f8ec03f */
[----:B------:R-:W-:Y:S01]  /*0750*/  ISETP.GE.AND P5, PT, R9, c[0x0][0x164], PT ;  /* 0x0000590009007a0c */ /* 0x000fe20003fa6270 */
[----:B------:R-:W-:Y:S01]  /*0760*/  USHF.R.S32.HI UR16, URZ, 0x2, UR16 ;  /* 0x000000023f107899 */ /* 0x000fe20008011410 */
[----:B------:R-:W-:Y:S01]  /*0770*/  ISETP.GE.AND P4, PT, R6, c[0x0][0x164], PT ;  /* 0x0000590006007a0c */ /* 0x000fe20003f86270 */
[----:B------:R-:W-:Y:S01]  /*0780*/  UIADD3 UR5, UR4, -UR5, URZ ;  /* 0x8000000504057290 */ /* 0x000fe2000fffe03f */
[----:B------:R-:W-:Y:S01]  /*0790*/  SEL R10, RZ, 0x1, !P0 ;  /* 0x00000001ff0a7807 */ /* 0x000fe20004000000 */
[----:B------:R-:W-:Y:S01]  /*07a0*/  USHF.L.U32 UR4, UR16, 0x3, URZ ;  /* 0x0000000310047899 */ /* 0x000fe2000800063f */
[CC--:B------:R-:W-:Y:S01]  /*07b0*/  ISETP.LT.AND P1, PT, R38.reuse, R13.reuse, !P6 ;  /* 0x0000000d2600720c */ /* 0x0c0fe20007721270 */
[----:B------:R-:W-:Y:S01]  /*07c0*/  ULEA.HI UR15, UR5, UR5, URZ, 0x1 ;  /* 0x00000005050f7291 */ /* 0x000fe2000f8f083f */
[----:B------:R-:W-:-:S02]  /*07d0*/  ISETP.LT.AND P2, PT, R38, R13, !P5 ;  /* 0x0000000d2600720c */ /* 0x000fc40006f41270 */
[----:B------:R-:W-:Y:S01]  /*07e0*/  ISETP.LT.AND P3, PT, R38, R13, !P4 ;  /* 0x0000000d2600720c */ /* 0x000fe20006761270 */
[----:B------:R-:W-:Y:S01]  /*07f0*/  ULOP3.LUT UR14, UR15, 0xfffffffe, URZ, 0xc0, !UPT ;  /* 0xfffffffe0f0e7892 */ /* 0x000fe2000f8ec03f */
[--C-:B------:R-:W-:Y:S01]  /*0800*/  SHF.R.S32.HI R39, RZ, 0x1f, R38.reuse ;  /* 0x0000001fff277819 */ /* 0x100fe20000011426 */
[----:B------:R-:W-:Y:S01]  /*0810*/  USHF.R.S32.HI UR15, URZ, 0x1, UR15 ;  /* 0x000000013f0f7899 */ /* 0x000fe2000801140f */
[----:B------:R-:W-:Y:S01]  /*0820*/  P2R R6, PR, R10, 0xf ;  /* 0x0000000f0a067803 */ /* 0x000fe20000000000 */
[----:B------:R-:W-:Y:S01]  /*0830*/  UIADD3 UR14, UR5, -UR14, URZ ;  /* 0x8000000e050e7290 */ /* 0x000fe2000fffe03f */
[----:B------:R-:W-:Y:S01]  /*0840*/  SHF.R.S32.HI R10, RZ, 0x1f, R25 ;  /* 0x0000001fff0a7819 */ /* 0x000fe20000011419 */
[----:B------:R-:W-:Y:S01]  /*0850*/  IMAD.WIDE.U32 R36, R25, c[0x0][0x1b8], R38 ;  /* 0x00006e0019247a25 */ /* 0x000fe200078e0026 */
[----:B------:R-:W-:Y:S01]  /*0860*/  IADD3 R18, P0, R18, -c[0x0][0x1d0], RZ ;  /* 0x8000740012127a10 */ /* 0x000fe20007f1e0ff */
[----:B------:R-:W-:Y:S01]  /*0870*/  UIMAD UR5, UR15, 0x300, UR4 ;  /* 0x000003000f0578a4 */ /* 0x000fe2000f8e0204 */
[----:B------:R-:W-:Y:S01]  /*0880*/  ISETP.GE.AND P3, PT, R16, c[0x0][0x160], PT ;  /* 0x0000580010007a0c */ /* 0x000fe20003f66270 */
[----:B------:R-:W-:Y:S01]  /*0890*/  IMAD R10, R10, c[0x0][0x1b8], RZ ;  /* 0x00006e000a0a7a24 */ /* 0x000fe200078e02ff */
[----:B------:R-:W-:Y:S01]  /*08a0*/  IADD3.X R15, R15, ~c[0x0][0x1d4], RZ, P0, !PT ;  /* 0x800075000f0f7a10 */ /* 0x000fe200007fe4ff */
[----:B------:R-:W-:Y:S01]  /*08b0*/  UIMAD UR4, UR14, 0x600, UR4 ;  /* 0x000006000e0478a4 */ /* 0x000fe2000f8e0204 */
[----:B------:R-:W-:Y:S01]  /*08c0*/  SEL R17, RZ, 0xffffffff, P3 ;  /* 0xffffffffff117807 */ /* 0x000fe20001800000 */
[----:B------:R-:W-:Y:S01]  /*08d0*/  IMAD R9, R25, c[0x0][0x1bc], R10 ;  /* 0x00006f0019097a24 */ /* 0x000fe200078e020a */
[----:B------:R-:W-:-:S02]  /*08e0*/  ISETP.GE.AND P3, PT, R8, c[0x0][0x160], PT ;  /* 0x0000580008007a0c */ /* 0x000fc40003f66270 */
[----:B------:R-:W-:Y:S01]  /*08f0*/  IADD3 R8, R31, 0x14, RZ ;  /* 0x000000141f087810 */ /* 0x000fe20007ffe0ff */
[----:B------:R-:W-:Y:S01]  /*0900*/  IMAD.IADD R10, R37, 0x1, R9 ;  /* 0x00000001250a7824 */ /* 0x000fe200078e0209 */
[----:B------:R-:W-:Y:S02]  /*0910*/  IADD3 R9, P0, R36, c[0x0][0x1c0], RZ ;  /* 0x0000700024097a10 */ /* 0x000fe40007f1e0ff */
[----:B------:R-:W-:Y:S02]  /*0920*/  ISETP.GE.AND P2, PT, R31, c[0x0][0x160], PT ;  /* 0x000058001f007a0c */ /* 0x000fe40003f46270 */
[----:B------:R-:W-:Y:S02]  /*0930*/  IADD3.X R12, R10, c[0x0][0x1c4], RZ, P0, !PT ;  /* 0x000071000a0c7a10 */ /* 0x000fe400007fe4ff */
[----:B------:R-:W-:Y:S02]  /*0940*/  IADD3 R9, P0, R9, c[0x0][0x1c0], RZ ;  /* 0x0000700009097a10 */ /* 0x000fe40007f1e0ff */
[----:B------:R-:W-:-:S02]  /*0950*/  SEL R19, RZ, 0x1, P2 ;  /* 0x00000001ff137807 */ /* 0x000fc40001000000 */
[----:B------:R-:W-:Y:S02]  /*0960*/  IADD3.X R12, R12, c[0x0][0x1c4], RZ, P0, !PT ;  /* 0x000071000c0c7a10 */ /* 0x000fe400007fe4ff */
[----:B------:R-:W-:Y:S02]  /*0970*/  IADD3 R9, P1, P0, R18, c[0x0][0x1c0], R9 ;  /* 0x0000700012097a10 */ /* 0x000fe4000783e009 */
[----:B------:R-:W-:Y:S02]  /*0980*/  SEL R18, RZ, 0x4, P3 ;  /* 0x00000004ff127807 */ /* 0x000fe40001800000 */
[----:B------:R-:W-:Y:S02]  /*0990*/  IADD3.X R12, R15, c[0x0][0x1c4], R12, P1, P0 ;  /* 0x000071000f0c7a10 */ /* 0x000fe40000fe040c */
[----:B------:R-:W-:Y:S02]  /*09a0*/  IADD3 R15, R31, 0x10, RZ ;  /* 0x000000101f0f7810 */ /* 0x000fe40007ffe0ff */
[----:B------:R-:W-:-:S02]  /*09b0*/  ISETP.GE.AND P3, PT, R14, c[0x0][0x160], PT ;  /* 0x000058000e007a0c */ /* 0x000fc40003f66270 */
[----:B------:R-:W-:Y:S02]  /*09c0*/  ISETP.GE.AND P0, PT, R15, c[0x0][0x160], PT ;  /* 0x000058000f007a0c */ /* 0x000fe40003f06270 */
[----:B------:R-:W-:Y:S02]  /*09d0*/  SEL R15, RZ, 0x8, P3 ;  /* 0x00000008ff0f7807 */ /* 0x000fe40001800000 */
[----:B------:R-:W-:Y:S02]  /*09e0*/  ISETP.LT.AND P1, PT, R38, R13, !P0 ;  /* 0x0000000d2600720c */ /* 0x000fe40004721270 */
[----:B------:R-:W-:Y:S02]  /*09f0*/  IADD3 R20, R11, 0x7f, -R20 ;  /* 0x0000007f0b147810 */ /* 0x000fe40007ffe814 */
[----:B------:R-:W-:Y:S02]  /*0a00*/  SEL R29, RZ, 0x100, !P1 ;  /* 0x00000100ff1d7807 */ /* 0x000fe40004800000 */
[----:B------:R-:W-:-:S02]  /*0a10*/  ISETP.GE.AND P1, PT, R8, c[0x0][0x160], PT ;  /* 0x0000580008007a0c */ /* 0x000fc40003f26270 */
[C---:B------:R-:W-:Y:S02]  /*0a20*/  IADD3 R8, R31.reuse, 0x18, RZ ;  /* 0x000000181f087810 */ /* 0x040fe40007ffe0ff */
[----:B------:R-:W-:Y:S02]  /*0a30*/  ISETP.LT.AND P2, PT, R38, R13, !P1 ;  /* 0x0000000d2600720c */ /* 0x000fe40004f41270 */
[----:B------:R-:W-:Y:S02]  /*0a40*/  SEL R16, RZ, 0x100, P0 ;  /* 0x00000100ff107807 */ /* 0x000fe40000000000 */
[----:B------:R-:W-:Y:S02]  /*0a50*/  SEL R28, RZ, 0x200, !P2 ;  /* 0x00000200ff1c7807 */ /* 0x000fe40005000000 */
[----:B------:R-:W-:Y:S02]  /*0a60*/  ISETP.GE.AND P2, PT, R8, c[0x0][0x160], PT ;  /* 0x0000580008007a0c */ /* 0x000fe40003f46270 */
[----:B------:R-:W-:-:S02]  /*0a70*/  IADD3 R8, R31, 0x1c, RZ ;  /* 0x0000001c1f087810 */ /* 0x000fc40007ffe0ff */
[-C--:B------:R-:W-:Y:S02]  /*0a80*/  ISETP.LT.AND P3, PT, R38, R13.reuse, !P2 ;  /* 0x0000000d2600720c */ /* 0x080fe40005761270 */
[----:B------:R-:W-:Y:S02]  /*0a90*/  ISETP.GE.AND P0, PT, R8, c[0x0][0x160], PT ;  /* 0x0000580008007a0c */ /* 0x000fe40003f06270 */
[----:B------:R-:W-:Y:S02]  /*0aa0*/  IADD3 R11, R20, 0x7f, RZ ;  /* 0x0000007f140b7810 */ /* 0x000fe40007ffe0ff */
[----:B------:R-:W-:Y:S02]  /*0ab0*/  SEL R27, RZ, 0x400, !P3 ;  /* 0x00000400ff1b7807 */ /* 0x000fe40005800000 */
[----:B------:R-:W-:Y:S01]  /*0ac0*/  ISETP.LT.AND P3, PT, R38, R13, !P0 ;  /* 0x0000000d2600720c */ /* 0x000fe20004761270 */
[----:B------:R-:W-:Y:S01]  /*0ad0*/  IMAD.WIDE.U32 R38, R31, c[0x0][0x198], R38 ;  /* 0x000066001f267a25 */ /* 0x000fe200078e0026 */
[----:B------:R-:W-:-:S02]  /*0ae0*/  SHF.R.S32.HI R127, RZ, 0x1f, R20 ;  /* 0x0000001fff7f7819 */ /* 0x000fc40000011414 */
[----:B------:R-:W-:Y:S02]  /*0af0*/  SEL R13, RZ, 0x200, P1 ;  /* 0x00000200ff0d7807 */ /* 0x000fe40000800000 */
[----:B------:R-:W-:Y:S02]  /*0b00*/  IADD3 R21, R7, 0x4, RZ ;  /* 0x0000000407157810 */ /* 0x000fe40007ffe0ff */
[----:B------:R-:W-:Y:S02]  /*0b10*/  ISETP.GE.U32.AND P1, PT, R11, 0xff, PT ;  /* 0x000000ff0b00780c */ /* 0x000fe40003f26070 */
[----:B------:R-:W-:Y:S02]  /*0b20*/  SEL R11, RZ, 0x800, P0 ;  /* 0x00000800ff0b7807 */ /* 0x000fe40000000000 */
[----:B------:R-:W-:Y:S01]  /*0b30*/  LOP3.LUT R28, R28, R29, R30, 0xfe, !PT ;  /* 0x0000001d1c1c7212 */ /* 0x000fe200078efe1e */
[----:B------:R-:W-:Y:S01]  /*0b40*/  IMAD.SHL.U32 R30, R17, 0x2, RZ ;  /* 0x00000002111e7824 */ /* 0x000fe200078e00ff */
[----:B------:R-:W-:-:S02]  /*0b50*/  LOP3.LUT R8, R20, 0xffffff80, RZ, 0xc0, !PT ;  /* 0xffffff8014087812 */ /* 0x000fc400078ec0ff */
[----:B------:R-:W-:Y:S02]  /*0b60*/  ISETP.GE.AND P0, PT, R20, 0x80, PT ;  /* 0x000000801400780c */ /* 0x000fe40003f06270 */
[----:B------:R-:W-:Y:S02]  /*0b70*/  LEA.HI R127, R127, R20, RZ, 0x7 ;  /* 0x000000147f7f7211 */ /* 0x000fe400078f38ff */
[----:B------:R-:W-:Y:S02]  /*0b80*/  SHF.R.S32.HI R20, RZ, 0x1f, R21 ;  /* 0x0000001fff147819 */ /* 0x000fe40000011415 */
[----:B------:R-:W-:Y:S02]  /*0b90*/  SHF.R.S32.HI R24, RZ, 0x1f, R33 ;  /* 0x0000001fff187819 */ /* 0x000fe40000011421 */
[----:B------:R-:W-:Y:S02]  /*0ba0*/  SEL R14, RZ, 0x400, P2 ;  /* 0x00000400ff0e7807 */ /* 0x000fe40001000000 */
[----:B------:R-:W-:-:S02]  /*0bb0*/  ISETP.NE.AND P2, PT, R8, 0x80, PT ;  /* 0x000000800800780c */ /* 0x000fc40003f45270 */
[----:B------:R-:W-:Y:S02]  /*0bc0*/  SHF.R.S32.HI R22, RZ, 0x1f, R23 ;  /* 0x0000001fff167819 */ /* 0x000fe40000011417 */
[----:B------:R-:W-:Y:S02]  /*0bd0*/  SHF.R.S32.HI R8, RZ, 0x1f, R31 ;  /* 0x0000001fff087819 */ /* 0x000fe4000001141f */
[----:B------:R-:W-:Y:S02]  /*0be0*/  LEA.HI R20, R20, R21, RZ, 0x3 ;  /* 0x0000001514147211 */ /* 0x000fe400078f18ff */
[----:B------:R-:W-:Y:S01]  /*0bf0*/  LOP3.LUT R19, R30, 0x2, R19, 0xe2, !PT ;  /* 0x000000021e137812 */ /* 0x000fe200078ee213 */
[----:B------:R-:W-:Y:S01]  /*0c00*/  IMAD R8, R8, c[0x0][0x198], RZ ;  /* 0x0000660008087a24 */ /* 0x000fe200078e02ff */
[----:B------:R-:W-:Y:S02]  /*0c10*/  LEA.HI R24, R24, R33, RZ, 0x3 ;  /* 0x0000002118187211 */ /* 0x000fe400078f18ff */
[----:B------:R-:W-:Y:S01]  /*0c20*/  LEA.HI R22, R22, R23, RZ, 0x3 ;  /* 0x0000001716167211 */ /* 0x000fe200078f18ff */
[----:B------:R-:W-:Y:S01]  /*0c30*/  IMAD R8, R31, c[0x0][0x19c], R8 ;  /* 0x000067001f087a24 */ /* 0x000fe200078e0208 */
[----:B------:R-:W-:-:S02]  /*0c40*/  LOP3.LUT R20, R20, 0xfffffff8, RZ, 0xc0, !PT ;  /* 0xfffffff814147812 */ /* 0x000fc400078ec0ff */
[----:B------:R-:W-:Y:S01]  /*0c50*/  LOP3.LUT R15, R15, R18, R19, 0xfe, !PT ;  /* 0x000000120f0f7212 */ /* 0x000fe200078efe13 */
[----:B------:R-:W-:Y:S01]  /*0c60*/  IMAD.IADD R8, R39, 0x1, R8 ;  /* 0x0000000127087824 */ /* 0x000fe200078e0208 */
[----:B------:R-:W-:Y:S01]  /*0c70*/  LOP3.LUT R24, R24, 0xfffffff8, RZ, 0xc0, !PT ;  /* 0xfffffff818187812 */ /* 0x000fe200078ec0ff */
[----:B------:R-:W-:Y:S01]  /*0c80*/  IMAD.IADD R20, R21, 0x1, -R20 ;  /* 0x0000000115147824 */ /* 0x000fe200078e0a14 */
[----:B------:R-:W-:Y:S02]  /*0c90*/  LOP3.LUT R22, R22, 0xfffffff8, RZ, 0xc0, !PT ;  /* 0xfffffff816167812 */ /* 0x000fe400078ec0ff */
[----:B------:R-:W-:Y:S01]  /*0ca0*/  SEL R26, RZ, 0x800, !P3 ;  /* 0x00000800ff1a7807 */ /* 0x000fe20005800000 */
[----:B------:R-:W-:Y:S01]  /*0cb0*/  IMAD.IADD R24, R33, 0x1, -R24 ;  /* 0x0000000121187824 */ /* 0x000fe200078e0a18 */
[----:B------:R-:W-:Y:S01]  /*0cc0*/  LOP3.LUT R13, R13, R16, R15, 0xfe, !PT ;  /* 0x000000100d0d7212 */ /* 0x000fe200078efe0f */
[----:B------:R-:W-:Y:S01]  /*0cd0*/  IMAD.IADD R22, R23, 0x1, -R22 ;  /* 0x0000000117167824 */ /* 0x000fe200078e0a16 */
[----:B------:R-:W-:Y:S01]  /*0ce0*/  ISETP.GE.AND P3, PT, R25, c[0x0][0x164], PT ;  /* 0x0000590019007a0c */ /* 0x000fe20003f66270 */
[----:B------:R-:W-:Y:S01]  /*0cf0*/  IMAD R33, R33, 0x180, RZ ;  /* 0x0000018021217824 */ /* 0x000fe200078e02ff */
[----:B------:R-:W-:-:S02]  /*0d00*/  SHF.R.S32.HI R16, RZ, 0x1f, R7 ;  /* 0x0000001fff107819 */ /* 0x000fc40000011407 */
[----:B------:R-:W-:Y:S02]  /*0d10*/  SEL R21, RZ, 0xffffffff, P6 ;  /* 0xffffffffff157807 */ /* 0x000fe40003000000 */
[----:B------:R-:W-:Y:S02]  /*0d20*/  LOP3.LUT R11, R11, R14, R13, 0xfe, !PT ;  /* 0x0000000e0b0b7212 */ /* 0x000fe400078efe0d */
[----:B------:R-:W-:Y:S01]  /*0d30*/  SEL R23, RZ, 0x1, P3 ;  /* 0x00000001ff177807 */ /* 0x000fe20001800000 */
[----:B------:R-:W-:Y:S01]  /*0d40*/  IMAD.SHL.U32 R30, R21, 0x2, RZ ;  /* 0x00000002151e7824 */ /* 0x000fe200078e00ff */
[----:B-----5:R-:W-:Y:S02]  /*0d50*/  IADD3 R40, P6, R2, R38, RZ ;  /* 0x0000002602287210 */ /* 0x020fe40007fde0ff */
[----:B------:R-:W-:Y:S02]  /*0d60*/  LEA.HI R14, R16, R7, RZ, 0x3 ;  /* 0x00000007100e7211 */ /* 0x000fe400078f18ff */
[----:B------:R-:W-:Y:S01]  /*0d70*/  IADD3 R38, P3, R38, c[0x0][0x1a0], RZ ;  /* 0x0000680026267a10 */ /* 0x000fe20007f7e0ff */
[----:B------:R-:W-:Y:S01]  /*0d80*/  IMAD.X R41, R3, 0x1, R8, P6 ;  /* 0x0000000103297824 */ /* 0x000fe200030e0608 */
[----:B------:R-:W-:-:S02]  /*0d90*/  SHF.R.S32.HI R25, RZ, 0x1f, R24 ;  /* 0x0000001fff197819 */ /* 0x000fc40000011418 */
[----:B------:R-:W-:Y:S02]  /*0da0*/  LOP3.LUT R26, R26, R27, R28, 0xfe, !PT ;  /* 0x0000001b1a1a7212 */ /* 0x000fe400078efe1c */
[----:B------:R-:W-:Y:S02]  /*0db0*/  SEL R18, RZ, 0x8, P4 ;  /* 0x00000008ff127807 */ /* 0x000fe40002000000 */
[----:B------:R-:W-:Y:S02]  /*0dc0*/  LOP3.LUT R14, R14, 0xfffffff8, RZ, 0xc0, !PT ;  /* 0xfffffff80e0e7812 */ /* 0x000fe400078ec0ff */
[----:B------:R-:W-:Y:S02]  /*0dd0*/  SHF.R.S32.HI R15, RZ, 0x1f, R22 ;  /* 0x0000001fff0f7819 */ /* 0x000fe40000011416 */
[----:B------:R-:W-:Y:S01]  /*0de0*/  IADD3 R21, P4, R38, c[0x0][0x1a0], RZ ;  /* 0x0000680026157a10 */ /* 0x000fe20007f9e0ff */
[C---:B------:R-:W-:Y:S01]  /*0df0*/  IMAD.IADD R13, R7.reuse, 0x1, -R14 ;  /* 0x00000001070d7824 */ /* 0x040fe200078e0a0e */
[----:B------:R-:W-:Y:S01]  /*0e00*/  IADD3.X R28, R8, c[0x0][0x1a4], RZ, P3, !PT ;  /* 0x00006900081c7a10 */ /* 0x000fe20001ffe4ff */
[----:B------:R-:W-:Y:S01]  /*0e10*/  IMAD R7, R7, 0x180, RZ ;  /* 0x0000018007077824 */ /* 0x000fe200078e02ff */
[----:B------:R-:W-:Y:S01]  /*0e20*/  LEA.HI R25, R25, R24, RZ, 0x2 ;  /* 0x0000001819197211 */ /* 0x000fe200078f10ff */
[----:B------:R-:W-:Y:S01]  /*0e30*/  CS2R R38, SRZ ;  /* 0x0000000000267805 */ /* 0x000fe2000001ff00 */
[----:B------:R-:W-:-:S02]  /*0e40*/  SEL R17, RZ, 0x4, P5 ;  /* 0x00000004ff117807 */ /* 0x000fc40002800000 */
[----:B------:R-:W-:Y:S02]  /*0e50*/  LOP3.LUT R23, R30, 0x2, R23, 0xe2, !PT ;  /* 0x000000021e177812 */ /* 0x000fe400078ee217 */
[----:B------:R-:W-:Y:S02]  /*0e60*/  LEA.HI R16, R15, R22, RZ, 0x2 ;  /* 0x000000160f107211 */ /* 0x000fe400078f10ff */
[----:B------:R-:W-:Y:S02]  /*0e70*/  IADD3.X R28, R28, c[0x0][0x1a4], RZ, P4, !PT ;  /* 0x000069001c1c7a10 */ /* 0x000fe400027fe4ff */
[----:B------:R-:W-:Y:S02]  /*0e80*/  IADD3 R21, P3, R21, c[0x0][0x1a0], RZ ;  /* 0x0000680015157a10 */ /* 0x000fe40007f7e0ff */
[----:B------:R-:W-:Y:S02]  /*0e90*/  LOP3.LUT R19, R25, 0xffffffc, RZ, 0xc0, !PT ;  /* 0x0ffffffc19137812 */ /* 0x000fe400078ec0ff */
[----:B------:R-:W-:Y:S01]  /*0ea0*/  LOP3.LUT R17, R18, R17, R23, 0xfe, !PT ;  /* 0x0000001112117212 */ /* 0x000fe200078efe17 */
[----:B------:R-:W-:Y:S01]  /*0eb0*/  IMAD.MOV.U32 R18, RZ, RZ, c[0x0][0x1a8] ;  /* 0x00006a00ff127624 */ /* 0x000fe200078e00ff */
[----:B------:R-:W-:Y:S01]  /*0ec0*/  LOP3.LUT R15, R16, 0xffffffc, RZ, 0xc0, !PT ;  /* 0x0ffffffc100f7812 */ /* 0x000fe200078ec0ff */
[----:B------:R-:W-:Y:S01]  /*0ed0*/  IMAD.IADD R24, R24, 0x1, -R19 ;  /* 0x0000000118187824 */ /* 0x000fe200078e0a13 */
[----:B------:R-:W-:Y:S01]  /*0ee0*/  IADD3.X R28, R28, c[0x0][0x1a4], RZ, P3, !PT ;  /* 0x000069001c1c7a10 */ /* 0x000fe20001ffe4ff */
[----:B------:R-:W-:Y:S01]  /*0ef0*/  IMAD.MOV.U32 R19, RZ, RZ, c[0x0][0x1ac] ;  /* 0x00006b00ff137624 */ /* 0x000fe200078e00ff */
[----:B------:R-:W-:Y:S01]  /*0f00*/  IADD3 R21, P4, R21, c[0x0][0x1a0], RZ ;  /* 0x0000680015157a10 */ /* 0x000fe20007f9e0ff */
[----:B------:R-:W-:Y:S01]  /*0f10*/  IMAD.IADD R22, R22, 0x1, -R15 ;  /* 0x0000000116167824 */ /* 0x000fe200078e0a0f */
[----:B------:R-:W-:-:S02]  /*0f20*/  SHF.R.S32.HI R14, RZ, 0x1f, R13 ;  /* 0x0000001fff0e7819 */ /* 0x000fc4000001140d */
[----:B------:R-:W-:Y:S02]  /*0f30*/  IADD3 R18, P3, R18, -c[0x0][0x1b0], RZ ;  /* 0x80006c0012127a10 */ /* 0x000fe40007f7e0ff */
[----:B------:R-:W-:Y:S02]  /*0f40*/  IADD3.X R28, R28, c[0x0][0x1a4], RZ, P4, !PT ;  /* 0x000069001c1c7a10 */ /* 0x000fe400027fe4ff */
[----:B------:R-:W-:Y:S02]  /*0f50*/  IADD3 R21, P4, R21, c[0x0][0x1a0], RZ ;  /* 0x0000680015157a10 */ /* 0x000fe40007f9e0ff */
[----:B------:R-:W-:Y:S02]  /*0f60*/  LEA.HI R15, R14, R13, RZ, 0x2 ;  /* 0x0000000d0e0f7211 */ /* 0x000fe400078f10ff */
[----:B------:R-:W-:Y:S02]  /*0f70*/  IADD3.X R19, R19, ~c[0x0][0x1b4], RZ, P3, !PT ;  /* 0x80006d0013137a10 */ /* 0x000fe40001ffe4ff */
[----:B------:R-:W-:-:S02]  /*0f80*/  IADD3.X R28, R28, c[0x0][0x1a4], RZ, P4, !PT ;  /* 0x000069001c1c7a10 */ /* 0x000fc400027fe4ff */
[----:B------:R-:W-:Y:S02]  /*0f90*/  IADD3 R21, P3, R21, c[0x0][0x1a0], RZ ;  /* 0x0000680015157a10 */ /* 0x000fe40007f7e0ff */
[----:B------:R-:W-:Y:S02]  /*0fa0*/  LOP3.LUT R14, R15, 0xffffffc, RZ, 0xc0, !PT ;  /* 0x0ffffffc0f0e7812 */ /* 0x000fe400078ec0ff */
[----:B------:R-:W-:Y:S02]  /*0fb0*/  SHF.R.S32.HI R23, RZ, 0x1f, R20 ;  /* 0x0000001fff177819 */ /* 0x000fe40000011414 */
[----:B------:R-:W-:Y:S01]  /*0fc0*/  IADD3.X R28, R28, c[0x0][0x1a4], RZ, P3, !PT ;  /* 0x000069001c1c7a10 */ /* 0x000fe20001ffe4ff */
[----:B------:R-:W-:Y:S01]  /*0fd0*/  IMAD.IADD R13, R13, 0x1, -R14 ;  /* 0x000000010d0d7824 */ /* 0x000fe200078e0a0e */
[----:B------:R-:W-:Y:S02]  /*0fe0*/  IADD3 R18, P4, P3, R18, c[0x0][0x1a0], R21 ;  /* 0x0000680012127a10 */ /* 0x000fe40007b9e015 */
[----:B------:R-:W-:-:S02]  /*0ff0*/  LEA.HI R14, R23, R20, RZ, 0x2 ;  /* 0x00000014170e7211 */ /* 0x000fc400078f10ff */
[----:B------:R-:W-:Y:S02]  /*1000*/  SHF.R.S32.HI R30, RZ, 0x2, R25 ;  /* 0x00000002ff1e7819 */ /* 0x000fe40000011419 */
[----:B------:R-:W-:Y:S02]  /*1010*/  SHF.R.S32.HI R23, RZ, 0x1f, R134 ;  /* 0x0000001fff177819 */ /* 0x000fe40000011486 */
[----:B------:R-:W-:Y:S02]  /*1020*/  IADD3.X R28, R19, c[0x0][0x1a4], R28, P4, P3 ;  /* 0x00006900131c7a10 */ /* 0x000fe400027e641c */
[----:B------:R-:W-:Y:S02]  /*1030*/  IADD3 R36, P5, R4, R36, RZ ;  /* 0x0000002404247210 */ /* 0x000fe40007fbe0ff */
[----:B------:R-:W-:Y:S02]  /*1040*/  LOP3.LUT R19, R14, 0xffffffc, RZ, 0xc0, !PT ;  /* 0x0ffffffc0e137812 */ /* 0x000fe400078ec0ff */
[----:B------:R-:W-:Y:S01]  /*1050*/  IADD3 R4, P4, P3, R4, R9, R35 ;  /* 0x0000000904047210 */ /* 0x000fe20007b9e023 */
[----:B------:R-:W-:Y:S01]  /*1060*/  IMAD.X R37, R5, 0x1, R10, P5 ;  /* 0x0000000105257824 */ /* 0x000fe200028e060a */
[----:B------:R-:W-:Y:S01]  /*1070*/  LEA.HI R21, R25, R30, RZ, 0x1 ;  /* 0x0000001e19157211 */ /* 0x000fe200078f08ff */
[----:B------:R-:W-:Y:S01]  /*1080*/  IMAD.IADD R20, R20, 0x1, -R19 ;  /* 0x0000000114147824 */ /* 0x000fe200078e0a13 */
[----:B------:R-:W-:-:S02]  /*1090*/  LEA.HI R9, R23, R134, RZ, 0x2 ;  /* 0x0000008617097211 */ /* 0x000fc400078f10ff */
[----:B------:R-:W-:Y:S02]  /*10a0*/  SHF.R.S32.HI R23, RZ, 0x2, R16 ;  /* 0x00000002ff177819 */ /* 0x000fe40000011410 */
[----:B------:R-:W-:Y:S02]  /*10b0*/  LOP3.LUT R21, R21, 0x3fffffe, RZ, 0xc0, !PT ;  /* 0x03fffffe15157812 */ /* 0x000fe400078ec0ff */
[----:B------:R-:W-:Y:S02]  /*10c0*/  LOP3.LUT R19, R9, 0xfffffffc, RZ, 0xc0, !PT ;  /* 0xfffffffc09137812 */ /* 0x000fe400078ec0ff */
[----:B------:R-:W-:Y:S01]  /*10d0*/  LEA.HI R16, R16, R23, RZ, 0x1 ;  /* 0x0000001710107211 */ /* 0x000fe200078f08ff */
[----:B------:R-:W-:Y:S01]  /*10e0*/  IMAD.IADD R30, R30, 0x1, -R21 ;  /* 0x000000011e1e7824 */ /* 0x000fe200078e0a15 */
[----:B------:R-:W-:Y:S01]  /*10f0*/  SEL R26, R26, RZ, P1 ;  /* 0x000000ff1a1a7207 */ /* 0x000fe20000800000 */
[----:B------:R-:W-:Y:S01]  /*1100*/  IMAD.IADD R19, R134, 0x1, -R19 ;  /* 0x0000000186137824 */ /* 0x000fe200078e0a13 */
[----:B------:R-:W-:-:S02]  /*1110*/  LOP3.LUT R16, R16, 0x3fffffe, RZ, 0xc0, !PT ;  /* 0x03fffffe10107812 */ /* 0x000fc400078ec0ff */
[----:B------:R-:W-:Y:S01]  /*1120*/  SHF.R.S32.HI R21, RZ, 0x1f, R35 ;  /* 0x0000001fff157819 */ /* 0x000fe20000011423 */
[C---:B------:R-:W-:Y:S01]  /*1130*/  IMAD.SHL.U32 R10, R26.reuse, 0x10, RZ ;  /* 0x000000101a0a7824 */ /* 0x040fe200078e00ff */
[----:B------:R-:W-:Y:S01]  /*1140*/  SHF.R.S32.HI R9, RZ, 0x2, R9 ;  /* 0x00000002ff097819 */ /* 0x000fe20000011409 */
[----:B------:R-:W-:Y:S01]  /*1150*/  IMAD.IADD R16, R23, 0x1, -R16 ;  /* 0x0000000117107824 */ /* 0x000fe200078e0a10 */
[----:B------:R-:W-:Y:S01]  /*1160*/  LOP3.LUT R24, R19, R24, RZ, 0x3c, !PT ;  /* 0x0000001813187212 */ /* 0x000fe200078e3cff */
[----:B------:R-:W-:Y:S01]  /*1170*/  IMAD.SHL.U32 R8, R26, 0x8, RZ ;  /* 0x000000081a087824 */ /* 0x000fe200078e00ff */
[-C--:B------:R-:W-:Y:S02]  /*1180*/  LOP3.LUT R25, R30, R9.reuse, RZ, 0x3c, !PT ;  /* 0x000000091e197212 */ /* 0x080fe400078e3cff */
[----:B------:R-:W-:Y:S01]  /*1190*/  IADD3.X R5, R5, R12, R21, P4, P3 ;  /* 0x0000000c05057210 */ /* 0x000fe200027e6415 */
[----:B------:R-:W-:Y:S01]  /*11a0*/  CS2R R30, SRZ ;  /* 0x00000000001e7805 */ /* 0x000fe2000001ff00 */
[----:B------:R-:W-:Y:S01]  /*11b0*/  IADD3 R2, P4, P3, R2, R18, R35 ;  /* 0x0000001202027210 */ /* 0x000fe20007b9e023 */
[----:B------:R-:W-:Y:S01]  /*11c0*/  IMAD R24, R25, 0x4, R24 ;  /* 0x0000000419187824 */ /* 0x000fe200078e0218 */
[----:B------:R-:W-:Y:S01]  /*11d0*/  LOP3.LUT P5, RZ, R10, 0x10, RZ, 0xc0, !PT ;  /* 0x000000100aff7812 */ /* 0x000fe200078ac0ff */
[----:B------:R-:W-:Y:S01]  /*11e0*/  IMAD.SHL.U32 R10, R26, 0x4, RZ ;  /* 0x000000041a0a7824 */ /* 0x000fe200078e00ff */
[----:B------:R-:W-:Y:S01]  /*11f0*/  LOP3.LUT R22, R19, R22, RZ, 0x3c, !PT ;  /* 0x0000001613167212 */ /* 0x000fe200078e3cff */
[----:B------:R-:W-:Y:S01]  /*1200*/  IMAD R130, R24, 0x10, R33 ;  /* 0x0000001018827824 */ /* 0x000fe200078e0221 */
[----:B------:R-:W-:Y:S01]  /*1210*/  LOP3.LUT R23, R16, R9, RZ, 0x3c, !PT ;  /* 0x0000000910177212 */ /* 0x000fe200078e3cff */
[----:B------:R-:W-:Y:S01]  /*1220*/  CS2R R34, SRZ ;  /* 0x0000000000227805 */ /* 0x000fe2000001ff00 */
[----:B------:R-:W-:-:S02]  /*1230*/  IADD3.X R3, R3, R28, R21, P4, P3 ;  /* 0x0000001c03037210 */ /* 0x000fc400027e6415 */
[----:B------:R-:W-:Y:S01]  /*1240*/  LOP3.LUT P3, RZ, R8, 0x10, RZ, 0xc0, !PT ;  /* 0x0000001008ff7812 */ /* 0x000fe2000786c0ff */
[----:B------:R-:W-:Y:S01]  /*1250*/  IMAD R22, R23, 0x4, R22 ;  /* 0x0000000417167824 */ /* 0x000fe200078e0216 */
[----:B------:R-:W-:Y:S02]  /*1260*/  IADD3 R24, P6, R40, c[0x0][0x1a0], RZ ;  /* 0x0000680028187a10 */ /* 0x000fe40007fde0ff */
[----:B------:R-:W-:Y:S01]  /*1270*/  LOP3.LUT P4, RZ, R10, 0x10, RZ, 0xc0, !PT ;  /* 0x000000100aff7812 */ /* 0x000fe2000788c0ff */
[----:B------:R-:W-:Y:S01]  /*1280*/  IMAD R131, R22, 0x10, R33 ;  /* 0x0000001016837824 */ /* 0x000fe200078e0221 */
[----:B------:R-:W-:Y:S01]  /*1290*/  IADD3.X R25, R41, c[0x0][0x1a4], RZ, P6, !PT ;  /* 0x0000690029197a10 */ /* 0x000fe200037fe4ff */
[----:B------:R-:W-:Y:S01]  /*12a0*/  IMAD.SHL.U32 R10, R26, 0x2, RZ ;  /* 0x000000021a0a7824 */ /* 0x000fe200078e00ff */
[----:B------:R-:W-:Y:S01]  /*12b0*/  @!PT LDS RZ, [RZ] ;  /* 0x00000000fffff984 */ /* 0x000fe20000000800 */
[----:B------:R-:W-:Y:S01]  /*12c0*/  @!PT LDS RZ, [RZ] ;  /* 0x00000000fffff984 */ /* 0x000fe20000000800 */
[----:B------:R2:W-:Y:S01]  /*12d0*/  LDGSTS.E.BYPASS.LTC128B.128 [R130], [R40.64], P5 ;  /* 0x0000000028827fae */ /* 0x0005e2000a901d52 */
[----:B------:R-:W-:Y:S01]  /*12e0*/  IADD3 R22, P5, R24, c[0x0][0x1a0], RZ ;  /* 0x0000680018167a10 */ /* 0x000fe20007fbe0ff */
[----:B------:R-:W-:Y:S01]  /*12f0*/  CS2R R32, SRZ ;  /* 0x0000000000207805 */ /* 0x000fe2000001ff00 */
[----:B------:R-:W-:-:S02]  /*1300*/  LOP3.LUT R13, R19, R13, RZ, 0x3c, !PT ;  /* 0x0000000d130d7212 */ /* 0x000fc400078e3cff */
[----:B------:R3:W-:Y:S01]  /*1310*/  LDGSTS.E.BYPASS.LTC128B.128 [R131+0x600], [R24.64], P3 ;  /* 0x0060000018837fae */ /* 0x0007e20009901d52 */
[----:B------:R-:W-:Y:S02]  /*1320*/  LOP3.LUT P3, RZ, R10, 0x10, RZ, 0xc0, !PT ;  /* 0x000000100aff7812 */ /* 0x000fe4000786c0ff */
[----:B------:R-:W-:Y:S02]  /*1330*/  LOP3.LUT R10, R26, 0x200, RZ, 0xc0, !PT ;  /* 0x000002001a0a7812 */ /* 0x000fe400078ec0ff */
[----:B------:R-:W-:Y:S02]  /*1340*/  IADD3.X R23, R25, c[0x0][0x1a4], RZ, P5, !PT ;  /* 0x0000690019177a10 */ /* 0x000fe40002ffe4ff */
[----:B------:R-:W-:Y:S02]  /*1350*/  IADD3 R18, P5, R22, c[0x0][0x1a0], RZ ;  /* 0x0000680016127a10 */ /* 0x000fe40007fbe0ff */
[----:B------:R-:W-:Y:S01]  /*1360*/  SHF.R.U32.HI R10, RZ, 0x5, R10 ;  /* 0x00000005ff0a7819 */ /* 0x000fe2000001160a */
[----:B------:R4:W-:Y:S01]  /*1370*/  LDGSTS.E.BYPASS.LTC128B.128 [R130+0xc00], [R22.64], P4 ;  /* 0x00c0000016827fae */ /* 0x0009e2000a101d52 */
[----:B------:R-:W-:-:S02]  /*1380*/  LOP3.LUT R20, R19, R20, RZ, 0x3c, !PT ;  /* 0x0000001413147212 */ /* 0x000fc400078e3cff */
[----:B------:R-:W-:Y:S02]  /*1390*/  LOP3.LUT R12, R26, 0x100, RZ, 0xc0, !PT ;  /* 0x000001001a0c7812 */ /* 0x000fe400078ec0ff */
[----:B------:R-:W-:Y:S02]  /*13a0*/  IADD3.X R19, R23, c[0x0][0x1a4], RZ, P5, !PT ;  /* 0x0000690017137a10 */ /* 0x000fe40002ffe4ff */
[----:B------:R-:W-:Y:S02]  /*13b0*/  SHF.R.S32.HI R8, RZ, 0x2, R15 ;  /* 0x00000002ff087819 */ /* 0x000fe4000001140f */
[----:B------:R-:W-:Y:S01]  /*13c0*/  ISETP.NE.U32.AND P4, PT, R10, RZ, PT ;  /* 0x000000ff0a00720c */ /* 0x000fe20003f85070 */
[----:B------:R1:W-:Y:S01]  /*13d0*/  LDGSTS.E.BYPASS.LTC128B.128 [R131+0x1200], [R18.64], P3 ;  /* 0x0120000012837fae */ /* 0x0003e20009901d52 */
[----:B------:R-:W-:Y:S01]  /*13e0*/  LOP3.LUT R10, R26, 0x400, RZ, 0xc0, !PT ;  /* 0x000004001a0a7812 */ /* 0x000fe200078ec0ff */
[----:B--2---:R-:W-:Y:S01]  /*13f0*/  CS2R R40, SRZ ;  /* 0x0000000000287805 */ /* 0x004fe2000001ff00 */
[----:B------:R-:W-:-:S02]  /*1400*/  SHF.R.U32.HI R12, RZ, 0x4, R12 ;  /* 0x00000004ff0c7819 */ /* 0x000fc4000001160c */
[----:B------:R-:W-:Y:S02]  /*1410*/  LEA.HI R15, R15, R8, RZ, 0x1 ;  /* 0x000000080f0f7211 */ /* 0x000fe400078f08ff */
[----:B---3--:R-:W-:Y:S02]  /*1420*/  IADD3 R24, P3, R18, c[0x0][0x1a0], RZ ;  /* 0x0000680012187a10 */ /* 0x008fe40007f7e0ff */
[----:B------:R-:W-:Y:S02]  /*1430*/  SHF.R.U32.HI R10, RZ, 0x6, R10 ;  /* 0x00000006ff0a7819 */ /* 0x000fe4000001160a */
[----:B------:R-:W-:Y:S02]  /*1440*/  ISETP.NE.U32.AND P6, PT, R12, RZ, PT ;  /* 0x000000ff0c00720c */ /* 0x000fe40003fc5070 */
[----:B------:R-:W-:Y:S02]  /*1450*/  LOP3.LUT R15, R15, 0x3fffffe, RZ, 0xc0, !PT ;  /* 0x03fffffe0f0f7812 */ /* 0x000fe400078ec0ff */
[----:B------:R-:W-:-:S02]  /*1460*/  SEL R6, R6, RZ, P1 ;  /* 0x000000ff06067207 */ /* 0x000fc40000800000 */
[----:B------:R-:W-:Y:S01]  /*1470*/  IADD3.X R25, R19, c[0x0][0x1a4], RZ, P3, !PT ;  /* 0x0000690013197a10 */ /* 0x000fe20001ffe4ff */
[----:B------:R-:W-:Y:S01]  /*1480*/  IMAD.IADD R8, R8, 0x1, -R15 ;  /* 0x0000000108087824 */ /* 0x000fe200078e0a0f */
[----:B------:R-:W-:Y:S01]  /*1490*/  IADD3 R28, P1, R24, c[0x0][0x1a0], RZ ;  /* 0x00006800181c7a10 */ /* 0x000fe20007f3e0ff */
[----:B----4-:R-:W-:Y:S01]  /*14a0*/  CS2R R22, SRZ ;  /* 0x0000000000167805 */ /* 0x010fe2000001ff00 */
[----:B------:R-:W-:Y:S01]  /*14b0*/  ISETP.NE.U32.AND P3, PT, R10, RZ, PT ;  /* 0x000000ff0a00720c */ /* 0x000fe20003f65070 */
[----:B------:R-:W-:Y:S01]  /*14c0*/  IMAD.SHL.U32 R10, R6, 0x10, RZ ;  /* 0x00000010060a7824 */ /* 0x000fe200078e00ff */
[----:B------:R-:W-:Y:S01]  /*14d0*/  LOP3.LUT R26, R26, 0x800, RZ, 0xc0, !PT ;  /* 0x000008001a1a7812 */ /* 0x000fe200078ec0ff */
[----:B------:R2:W-:Y:S01]  /*14e0*/  LDGSTS.E.BYPASS.LTC128B.128 [R130+0x1800], [R24.64], P6 ;  /* 0x0180000018827fae */ /* 0x0005e2000b101d52 */
[----:B------:R-:W-:Y:S02]  /*14f0*/  IADD3.X R29, R25, c[0x0][0x1a4], RZ, P1, !PT ;  /* 0x00006900191d7a10 */ /* 0x000fe40000ffe4ff */
[----:B-1----:R-:W-:-:S02]  /*1500*/  IADD3 R18, P5, R28, c[0x0][0x1a0], RZ ;  /* 0x000068001c127a10 */ /* 0x002fc40007fbe0ff */
[----:B------:R-:W-:Y:S01]  /*1510*/  SHF.R.S32.HI R15, RZ, 0x2, R14 ;  /* 0x00000002ff0f7819 */ /* 0x000fe2000001140e */
[----:B------:R1:W-:Y:S01]  /*1520*/  LDGSTS.E.BYPASS.LTC128B.128 [R131+0x1e00], [R28.64], P4 ;  /* 0x01e000001c837fae */ /* 0x0003e2000a101d52 */
[----:B------:R-:W-:Y:S02]  /*1530*/  SHF.R.U32.HI R26, RZ, 0x7, R26 ;  /* 0x00000007ff1a7819 */ /* 0x000fe4000001161a */
[----:B------:R-:W-:Y:S02]  /*1540*/  IADD3.X R19, R29, c[0x0][0x1a4], RZ, P5, !PT ;  /* 0x000069001d137a10 */ /* 0x000fe40002ffe4ff */
[----:B------:R-:W-:Y:S02]  /*1550*/  LEA.HI R12, R14, R15, RZ, 0x1 ;  /* 0x0000000f0e0c7211 */ /* 0x000fe400078f08ff */
[----:B------:R-:W-:Y:S01]  /*1560*/  ISETP.NE.U32.AND P1, PT, R26, RZ, PT ;  /* 0x000000ff1a00720c */ /* 0x000fe20003f25070 */
[----:B------:R3:W-:Y:S01]  /*1570*/  LDGSTS.E.BYPASS.LTC128B.128 [R130+0x2400], [R18.64], P3 ;  /* 0x0240000012827fae */ /* 0x0007e20009901d52 */
[----:B------:R-:W-:Y:S01]  /*1580*/  LOP3.LUT P6, RZ, R10, 0x10, RZ, 0xc0, !PT ;  /* 0x000000100aff7812 */ /* 0x000fe200078cc0ff */
[----:B------:R-:W-:Y:S01]  /*1590*/  IMAD.SHL.U32 R10, R6, 0x8, RZ ;  /* 0x00000008060a7824 */ /* 0x000fe200078e00ff */
[----:B------:R-:W-:Y:S01]  /*15a0*/  LOP3.LUT R12, R12, 0x3fffffe, RZ, 0xc0, !PT ;  /* 0x03fffffe0c0c7812 */ /* 0x000fe200078ec0ff */
[----:B------:R-:W-:Y:S01]  /*15b0*/  CS2R R26, SRZ ;  /* 0x00000000001a7805 */ /* 0x000fe2000001ff00 */
[----:B------:R-:W-:-:S02]  /*15c0*/  LOP3.LUT R8, R8, R9, RZ, 0x3c, !PT ;  /* 0x0000000908087212 */ /* 0x000fc400078e3cff */
[----:B------:R-:W-:Y:S01]  /*15d0*/  IADD3 R14, P3, R18, c[0x0][0x1a0], RZ ;  /* 0x00006800120e7a10 */ /* 0x000fe20007f7e0ff */
[----:B------:R-:W-:Y:S01]  /*15e0*/  IMAD.IADD R12, R15, 0x1, -R12 ;  /* 0x000000010f0c7824 */ /* 0x000fe200078e0a0c */
[----:B------:R-:W-:Y:S01]  /*15f0*/  LOP3.LUT P5, RZ, R10, 0x10, RZ, 0xc0, !PT ;  /* 0x000000100aff7812 */ /* 0x000fe200078ac0ff */
[----:B------:R-:W-:Y:S01]  /*1600*/  IMAD.SHL.U32 R10, R6, 0x4, RZ ;  /* 0x00000004060a7824 */ /* 0x000fe200078e00ff */
[----:B------:R-:W-:Y:S01]  /*1610*/  IADD3.X R15, R19, c[0x0][0x1a4], RZ, P3, !PT ;  /* 0x00006900130f7a10 */ /* 0x000fe20001ffe4ff */
[----:B------:R-:W-:Y:S01]  /*1620*/  IMAD R8, R8, 0x4, R13 ;  /* 0x0000000408087824 */ /* 0x000fe200078e020d */
[----:B------:R-:W-:Y:S01]  /*1630*/  SEL R126, R11, RZ, P2 ;  /* 0x000000ff0b7e7207 */ /* 0x000fe20001000000 */
[----:B------:R-:W-:Y:S01]  /*1640*/  IMAD.SHL.U32 R6, R6, 0x2, RZ ;  /* 0x0000000206067824 */ /* 0x000fe200078e00ff */
[----:B------:R-:W-:Y:S01]  /*1650*/  LOP3.LUT R9, R12, R9, RZ, 0x3c, !PT ;  /* 0x000000090c097212 */ /* 0x000fe200078e3cff */
[--C-:B------:R-:W-:Y:S01]  /*1660*/  IMAD R129, R8, 0x10, R7.reuse ;  /* 0x0000001008817824 */ /* 0x100fe200078e0207 */
[----:B------:R4:W-:Y:S01]  /*1670*/  LDGSTS.E.BYPASS.LTC128B.128 [R131+0x2a00], [R14.64], P1 ;  /* 0x02a000000e837fae */ /* 0x0009e20008901d52 */
[----:B------:R-:W-:Y:S01]  /*1680*/  IADD3 R8, P1, R36, c[0x0][0x1c0], RZ ;  /* 0x0000700024087a10 */ /* 0x000fe20007f3e0ff */
[----:B--2---:R-:W-:Y:S01]  /*1690*/  CS2R R24, SRZ ;  /* 0x0000000000187805 */ /* 0x004fe2000001ff00 */
[----:B------:R-:W-:Y:S01]  /*16a0*/  LOP3.LUT P4, RZ, R6, 0x10, RZ, 0xc0, !PT ;  /* 0x0000001006ff7812 */ /* 0x000fe2000788c0ff */
[----:B------:R-:W-:Y:S01]  /*16b0*/  IMAD.SHL.U32 R6, R126, 0x10, RZ ;  /* 0x000000107e067824 */ /* 0x000fe200078e00ff */
[----:B------:R-:W-:Y:S01]  /*16c0*/  LOP3.LUT P3, RZ, R10, 0x10, RZ, 0xc0, !PT ;  /* 0x000000100aff7812 */ /* 0x000fe2000786c0ff */
[----:B------:R-:W-:Y:S01]  /*16d0*/  IMAD R20, R9, 0x4, R20 ;  /* 0x0000000409147824 */ /* 0x000fe200078e0214 */
[----:B------:R2:W-:Y:S01]  /*16e0*/  LDGSTS.E.BYPASS.LTC128B.128 [R129+0xc000], [R36.64], P6 ;  /* 0x0c00000024817fae */ /* 0x0005e2000b101d52 */
[----:B------:R-:W-:Y:S01]  /*16f0*/  IADD3.X R9, R37, c[0x0][0x1c4], RZ, P1, !PT ;  /* 0x0000710025097a10 */ /* 0x000fe20000ffe4ff */
[----:B-1----:R-:W-:Y:S01]  /*1700*/  CS2R R28, SRZ ;  /* 0x00000000001c7805 */ /* 0x002fe2000001ff00 */
[----:B------:R-:W-:Y:S01]  /*1710*/  IADD3 R10, P6, R8, c[0x0][0x1c0], RZ ;  /* 0x00007000080a7a10 */ /* 0x000fe20007fde0ff */
[----:B------:R-:W-:Y:S01]  /*1720*/  IMAD R128, R20, 0x10, R7 ;  /* 0x0000001014807824 */ /* 0x000fe200078e0207 */
[----:B------:R-:W-:Y:S01]  /*1730*/  LOP3.LUT P1, RZ, R6, 0x10, RZ, 0xc0, !PT ;  /* 0x0000001006ff7812 */ /* 0x000fe2000782c0ff */
[----:B------:R-:W-:Y:S01]  /*1740*/  IMAD.SHL.U32 R7, R126, 0x8, RZ ;  /* 0x000000087e077824 */ /* 0x000fe200078e00ff */
[----:B------:R-:W-:Y:S01]  /*1750*/  SEL R125, R17, RZ, P2 ;  /* 0x000000ff117d7207 */ /* 0x000fe20001000000 */
[----:B------:R-:W-:Y:S01]  /*1760*/  CS2R R20, SRZ ;  /* 0x0000000000147805 */ /* 0x000fe2000001ff00 */
[----:B------:R-:W-:Y:S01]  /*1770*/  IADD3.X R11, R9, c[0x0][0x1c4], RZ, P6, !PT ;  /* 0x00007100090b7a10 */ /* 0x000fe200037fe4ff */
[----:B------:R1:W-:Y:S01]  /*1780*/  LDGSTS.E.BYPASS.LTC128B.128 [R128+0xc600], [R8.64], P5 ;  /* 0x0c60000008807fae */ /* 0x0003e2000a901d52 */
[----:B------:R-:W-:Y:S01]  /*1790*/  IADD3 R12, P2, R10, c[0x0][0x1c0], RZ ;  /* 0x000070000a0c7a10 */ /* 0x000fe20007f5e0ff */
[----:B------:R-:W-:Y:S01]  /*17a0*/  IMAD.SHL.U32 R6, R125, 0x10, RZ ;  /* 0x000000107d067824 */ /* 0x000fe200078e00ff */
[----:B------:R-:W-:Y:S01]  /*17b0*/  LEA.HI.SX32 R127, R127, 0xfffffffe, 0x19 ;  /* 0xfffffffe7f7f7811 */ /* 0x000fe200078fcaff */
[----:B------:R1:W-:Y:S01]  /*17c0*/  LDGSTS.E.BYPASS.LTC128B.128 [R129+0xcc00], [R10.64], P3 ;  /* 0x0cc000000a817fae */ /* 0x0003e20009901d52 */
[----:B------:R-:W-:-:S02]  /*17d0*/  IADD3.X R13, R11, c[0x0][0x1c4], RZ, P2, !PT ;  /* 0x000071000b0d7a10 */ /* 0x000fc400017fe4ff */
[----:B------:R-:W-:Y:S01]  /*17e0*/  LOP3.LUT P5, RZ, R6, 0x10, RZ, 0xc0, !PT ;  /* 0x0000001006ff7812 */ /* 0x000fe200078ac0ff */
[C---:B------:R-:W-:Y:S01]  /*17f0*/  IMAD.SHL.U32 R6, R126.reuse, 0x4, RZ ;  /* 0x000000047e067824 */ /* 0x040fe200078e00ff */
[----:B------:R-:W-:Y:S01]  /*1800*/  LOP3.LUT P2, RZ, R7, 0x10, RZ, 0xc0, !PT ;  /* 0x0000001007ff7812 */ /* 0x000fe2000784c0ff */
[----:B------:R1:W-:Y:S01]  /*1810*/  LDGSTS.E.BYPASS.LTC128B.128 [R128+0xd200], [R12.64], P4 ;  /* 0x0d2000000c807fae */ /* 0x0003e2000a101d52 */
[----:B------:R-:W-:Y:S02]  /*1820*/  LOP3.LUT R7, R126, 0x100, RZ, 0xc0, !PT ;  /* 0x000001007e077812 */ /* 0x000fe400078ec0ff */
[----:B------:R-:W-:Y:S01]  /*1830*/  LOP3.LUT P3, RZ, R6, 0x10, RZ, 0xc0, !PT ;  /* 0x0000001006ff7812 */ /* 0x000fe2000786c0ff */
[----:B------:R-:W0:Y:S01]  /*1840*/  LDGDEPBAR ;  /* 0x00000000000079af */ /* 0x000e220000000000 */
[----:B------:R-:W-:Y:S01]  /*1850*/  SHF.R.U32.HI R7, RZ, 0x4, R7 ;  /* 0x00000004ff077819 */ /* 0x000fe20000011607 */
[----:B------:R-:W-:Y:S01]  /*1860*/  IMAD.SHL.U32 R6, R125, 0x8, RZ ;  /* 0x000000087d067824 */ /* 0x000fe200078e00ff */
[----:B--2---:R-:W-:Y:S01]  /*1870*/  CS2R R36, SRZ ;  /* 0x0000000000247805 */ /* 0x004fe2000001ff00 */
[----:B------:R2:W-:Y:S01]  /*1880*/  LDGSTS.E.BYPASS.LTC128B.128 [R130+0x80], [R2.64], P1 ;  /* 0x0008000002827fae */ /* 0x0005e20008901d52 */
[----:B---3--:R-:W-:-:S02]  /*1890*/  IADD3 R18, P1, R2, c[0x0][0x1a0], RZ ;  /* 0x0000680002127a10 */ /* 0x008fc40007f3e0ff */
[----:B------:R-:W-:Y:S02]  /*18a0*/  LOP3.LUT P4, RZ, R6, 0x10, RZ, 0xc0, !PT ;  /* 0x0000001006ff7812 */ /* 0x000fe4000788c0ff */
[----:B------:R-:W-:Y:S02]  /*18b0*/  IADD3.X R19, R3, c[0x0][0x1a4], RZ, P1, !PT ;  /* 0x0000690003137a10 */ /* 0x000fe40000ffe4ff */
[----:B----4-:R-:W-:Y:S01]  /*18c0*/  IADD3 R14, P1, R18, c[0x0][0x1a0], RZ ;  /* 0x00006800120e7a10 */ /* 0x010fe20007f3e0ff */
[----:B-1----:R-:W-:Y:S02]  /*18d0*/  IMAD.SHL.U32 R8, R126, 0x2, RZ ;  /* 0x000000027e087824 */ /* 0x002fe400078e00ff */
[----:B------:R1:W-:Y:S01]  /*18e0*/  LDGSTS.E.BYPASS.LTC128B.128 [R131+0x680], [R18.64], P2 ;  /* 0x0068000012837fae */ /* 0x0003e20009101d52 */
[----:B------:R-:W-:Y:S02]  /*18f0*/  IADD3.X R15, R19, c[0x0][0x1a4], RZ, P1, !PT ;  /* 0x00006900130f7a10 */ /* 0x000fe40000ffe4ff */
[----:B------:R-:W-:-:S02]  /*1900*/  IADD3 R16, P2, R14, c[0x0][0x1a0], RZ ;  /* 0x000068000e107a10 */ /* 0x000fc40007f5e0ff */
[----:B------:R-:W-:Y:S01]  /*1910*/  LOP3.LUT P6, RZ, R8, 0x10, RZ, 0xc0, !PT ;  /* 0x0000001008ff7812 */ /* 0x000fe200078cc0ff */
[----:B------:R3:W-:Y:S01]  /*1920*/  LDGSTS.E.BYPASS.LTC128B.128 [R130+0xc80], [R14.64], P3 ;  /* 0x00c800000e827fae */ /* 0x0007e20009901d52 */
[----:B------:R-:W-:Y:S02]  /*1930*/  ISETP.NE.U32.AND P1, PT, R7, RZ, PT ;  /* 0x000000ff0700720c */ /* 0x000fe40003f25070 */
[----:B------:R-:W-:Y:S02]  /*1940*/  IADD3.X R17, R15, c[0x0][0x1a4], RZ, P2, !PT ;  /* 0x000069000f117a10 */ /* 0x000fe400017fe4ff */
[----:B------:R-:W-:Y:S02]  /*1950*/  IADD3 R12, P2, R16, c[0x0][0x1a0], RZ ;  /* 0x00006800100c7a10 */ /* 0x000fe40007f5e0ff */
[----:B------:R-:W-:Y:S02]  /*1960*/  LOP3.LUT R7, R0, 0x1f, RZ, 0xc0, !PT ;  /* 0x0000001f00077812 */ /* 0x000fe400078ec0ff */
[----:B------:R-:W-:Y:S01]  /*1970*/  IADD3.X R13, R17, c[0x0][0x1a4], RZ, P2, !PT ;  /* 0x00006900110d7a10 */ /* 0x000fe200017fe4ff */
[----:B--2---:R-:W-:Y:S01]  /*1980*/  IMAD.SHL.U32 R2, R125, 0x4, RZ ;  /* 0x000000047d027824 */ /* 0x004fe200078e00ff */
[----:B------:R-:W-:Y:S01]  /*1990*/  LOP3.LUT R3, R126, 0x200, RZ, 0xc0, !PT ;  /* 0x000002007e037812 */ /* 0x000fe200078ec0ff */
[----:B------:R2:W-:Y:S01]  /*19a0*/  LDGSTS.E.BYPASS.LTC128B.128 [R131+0x1280], [R16.64], P6 ;  /* 0x0128000010837fae */ /* 0x0005e2000b101d52 */
[----:B------:R-:W-:-:S02]  /*19b0*/  IADD3 R10, P2, R12, c[0x0][0x1a0], RZ ;  /* 0x000068000c0a7a10 */ /* 0x000fc40007f5e0ff */
[----:B------:R-:W-:Y:S01]  /*19c0*/  LOP3.LUT P3, RZ, R2, 0x10, RZ, 0xc0, !PT ;  /* 0x0000001002ff7812 */ /* 0x000fe2000786c0ff */
[----:B------:R4:W-:Y:S01]  /*19d0*/  LDGSTS.E.BYPASS.LTC128B.128 [R130+0x1880], [R12.64], P1 ;  /* 0x018800000c827fae */ /* 0x0009e20008901d52 */
[----:B------:R-:W-:Y:S02]  /*19e0*/  LOP3.LUT R2, R126, 0x400, RZ, 0xc0, !PT ;  /* 0x000004007e027812 */ /* 0x000fe400078ec0ff */
[----:B------:R-:W-:Y:S01]  /*19f0*/  SHF.R.U32.HI R3, RZ, 0x5, R3 ;  /* 0x00000005ff037819 */ /* 0x000fe20000011603 */
[----:B-1----:R-:W-:Y:S01]  /*1a00*/  CS2R R18, SRZ ;  /* 0x0000000000127805 */ /* 0x002fe2000001ff00 */
[----:B------:R-:W-:Y:S02]  /*1a10*/  SHF.R.U32.HI R2, RZ, 0x6, R2 ;  /* 0x00000006ff027819 */ /* 0x000fe40000011602 */
[----:B------:R-:W-:Y:S02]  /*1a20*/  ISETP.NE.U32.AND P6, PT, R3, RZ, PT ;  /* 0x000000ff0300720c */ /* 0x000fe40003fc5070 */
[----:B------:R-:W-:Y:S01]  /*1a30*/  ISETP.NE.U32.AND P1, PT, R2, RZ, PT ;  /* 0x000000ff0200720c */ /* 0x000fe20003f25070 */
[----:B---3--:R-:W-:Y:S01]  /*1a40*/  CS2R R14, SRZ ;  /* 0x00000000000e7805 */ /* 0x008fe2000001ff00 */
[----:B------:R-:W-:-:S02]  /*1a50*/  SHF.R.U32.HI R3, RZ, 0x3, R0 ;  /* 0x00000003ff037819 */ /* 0x000fc40000011600 */
[----:B------:R-:W-:Y:S02]  /*1a60*/  IADD3.X R11, R13, c[0x0][0x1a4], RZ, P2, !PT ;  /* 0x000069000d0b7a10 */ /* 0x000fe400017fe4ff */
[----:B------:R-:W-:Y:S02]  /*1a70*/  IADD3 R8, P2, R10, c[0x0][0x1a0], RZ ;  /* 0x000068000a087a10 */ /* 0x000fe40007f5e0ff */
[----:B------:R-:W-:Y:S02]  /*1a80*/  SHF.R.U32.HI R7, RZ, 0x4, R7 ;  /* 0x00000004ff077819 */ /* 0x000fe40000011607 */
[----:B------:R-:W-:Y:S01]  /*1a90*/  LOP3.LUT R2, R126, 0x800, RZ, 0xc0, !PT ;  /* 0x000008007e027812 */ /* 0x000fe200078ec0ff */
[----:B------:R1:W-:Y:S01]  /*1aa0*/  LDGSTS.E.BYPASS.LTC128B.128 [R131+0x1e80], [R10.64], P6 ;  /* 0x01e800000a837fae */ /* 0x0003e2000b101d52 */
[----:B------:R-:W-:Y:S02]  /*1ab0*/  IADD3.X R9, R11, c[0x0][0x1a4], RZ, P2, !PT ;  /* 0x000069000b097a10 */ /* 0x000fe400017fe4ff */
[----:B------:R-:W-:Y:S01]  /*1ac0*/  SHF.R.U32.HI R2, RZ, 0x7, R2 ;  /* 0x00000007ff027819 */ /* 0x000fe20000011602 */
[----:B--2---:R-:W-:Y:S01]  /*1ad0*/  CS2R R16, SRZ ;  /* 0x0000000000107805 */ /* 0x004fe2000001ff00 */
[----:B------:R-:W-:Y:S01]  /*1ae0*/  LOP3.LUT R133, R7, 0x3, R0, 0x78, !PT ;  /* 0x0000000307857812 */ /* 0x000fe200078e7800 */
[----:B------:R2:W-:Y:S01]  /*1af0*/  LDGSTS.E.BYPASS.LTC128B.128 [R130+0x2480], [R8.64], P1 ;  /* 0x0248000008827fae */ /* 0x0005e20008901d52 */
[----:B----4-:R-:W-:Y:S01]  /*1b00*/  LOP3.LUT R13, R3, 0x1, RZ, 0xc0, !PT ;  /* 0x00000001030d7812 */ /* 0x010fe200078ec0ff */
[----:B------:R-:W-:Y:S01]  /*1b10*/  IMAD.SHL.U32 R3, R7, 0x8, RZ ;  /* 0x0000000807037824 */ /* 0x000fe200078e00ff */
[----:B------:R-:W-:-:S02]  /*1b20*/  ISETP.NE.U32.AND P6, PT, R2, RZ, PT ;  /* 0x000000ff0200720c */ /* 0x000fc40003fc5070 */
[--C-:B------:R-:W-:Y:S02]  /*1b30*/  LOP3.LUT R7, R13, 0x3, R0.reuse, 0x78, !PT ;  /* 0x000000030d077812 */ /* 0x100fe400078e7800 */
[--C-:B------:R-:W-:Y:S01]  /*1b40*/  LOP3.LUT R133, R133, 0x4, R0.reuse, 0xf8, !PT ;  /* 0x0000000485857812 */ /* 0x100fe200078ef800 */
[----:B------:R-:W-:Y:S01]  /*1b50*/  CS2R R12, SRZ ;  /* 0x00000000000c7805 */ /* 0x000fe2000001ff00 */
[--C-:B------:R-:W-:Y:S02]  /*1b60*/  LOP3.LUT R3, R3, 0xfffffff8, R0.reuse, 0xe2, !PT ;  /* 0xfffffff803037812 */ /* 0x100fe400078ee200 */
[----:B------:R-:W-:Y:S02]  /*1b70*/  LOP3.LUT R132, R7, 0x4, R0, 0xf8, !PT ;  /* 0x0000000407847812 */ /* 0x000fe400078ef800 */
[----:B------:R-:W-:Y:S02]  /*1b80*/  IADD3 R6, P1, R4, c[0x0][0x1c0], RZ ;  /* 0x0000700004067a10 */ /* 0x000fe40007f3e0ff */
[----:B------:R-:W-:Y:S01]  /*1b90*/  LOP3.LUT R2, R0, 0xf, RZ, 0xc0, !PT ;  /* 0x0000000f00027812 */ /* 0x000fe200078ec0ff */
[----:B------:R-:W-:Y:S01]  /*1ba0*/  IMAD.SHL.U32 R0, R125, 0x2, RZ ;  /* 0x000000027d007824 */ /* 0x000fe200078e00ff */
[----:B------:R-:W-:Y:S01]  /*1bb0*/  IADD3 R56, P2, R8, c[0x0][0x1a0], RZ ;  /* 0x0000680008387a10 */ /* 0x000fe20007f5e0ff */
[----:B------:R-:W-:Y:S01]  /*1bc0*/  IMAD R132, R3, 0x18, R132 ;  /* 0x0000001803847824 */ /* 0x000fe200078e0284 */
[----:B------:R-:W-:Y:S01]  /*1bd0*/  IADD3.X R7, R5, c[0x0][0x1c4], RZ, P1, !PT ;  /* 0x0000710005077a10 */ /* 0x000fe20000ffe4ff */
[----:B------:R-:W-:Y:S01]  /*1be0*/  IMAD R133, R2, 0x18, R133 ;  /* 0x0000001802857824 */ /* 0x000fe200078e0285 */
[----:B------:R-:W-:Y:S01]  /*1bf0*/  IADD3.X R57, R9, c[0x0][0x1a4], RZ, P2, !PT ;  /* 0x0000690009397a10 */ /* 0x000fe200017fe4ff */
[----:B------:R-:W-:Y:S01]  /*1c00*/  CS2R R2, SRZ ;  /* 0x0000000000027805 */ /* 0x000fe2000001ff00 */
[----:B------:R-:W-:Y:S01]  /*1c10*/  LOP3.LUT P2, RZ, R0, 0x10, RZ, 0xc0, !PT ;  /* 0x0000001000ff7812 */ /* 0x000fe2000784c0ff */
[----:B-1----:R-:W-:Y:S01]  /*1c20*/  CS2R R10, SRZ ;  /* 0x00000000000a7805 */ /* 0x002fe2000001ff00 */
[----:B------:R-:W-:Y:S01]  /*1c30*/  IADD3 R0, R132, UR5, RZ ;  /* 0x0000000584007c10 */ /* 0x000fe2000fffe0ff */
[----:B------:R1:W-:Y:S01]  /*1c40*/  LDGSTS.E.BYPASS.LTC128B.128 [R131+0x2a80], [R56.64], P6 ;  /* 0x02a8000038837fae */ /* 0x0003e2000b101d52 */
[----:B--2---:R-:W-:-:S03]  /*1c50*/  IADD3 R8, P1, R6, c[0x0][0x1c0], RZ ;  /* 0x0000700006087a10 */ /* 0x004fc60007f3e0ff */
[----:B------:R2:W-:Y:S01]  /*1c60*/  LDGSTS.E.BYPASS.LTC128B.128 [R129+0xc080], [R4.64], P5 ;  /* 0x0c08000004817fae */ /* 0x0005e2000a901d52 */
[----:B------:R-:W-:Y:S01]  /*1c70*/  IADD3.X R9, R7, c[0x0][0x1c4], RZ, P1, !PT ;  /* 0x0000710007097a10 */ /* 0x000fe20000ffe4ff */
[----:B------:R-:W-:Y:S01]  /*1c80*/  IMAD.SHL.U32 R0, R0, 0x10, RZ ;  /* 0x0000001000007824 */ /* 0x000fe200078e00ff */
[----:B------:R-:W-:Y:S01]  /*1c90*/  IADD3 R58, P1, R8, c[0x0][0x1c0], RZ ;  /* 0x00007000083a7a10 */ /* 0x000fe20007f3e0ff */
[----:B------:R3:W-:Y:S03]  /*1ca0*/  LDGSTS.E.BYPASS.LTC128B.128 [R128+0xc680], [R6.64], P4 ;  /* 0x0c68000006807fae */ /* 0x0007e6000a101d52 */
[----:B------:R-:W-:Y:S01]  /*1cb0*/  IADD3.X R59, R9, c[0x0][0x1c4], RZ, P1, !PT ;  /* 0x00007100093b7a10 */ /* 0x000fe20000ffe4ff */
[----:B------:R4:W-:Y:S01]  /*1cc0*/  LDGSTS.E.BYPASS.LTC128B.128 [R129+0xcc80], [R8.64], P3 ;  /* 0x0cc8000008817fae */ /* 0x0009e20009901d52 */
[----:B------:R-:W-:-:S03]  /*1cd0*/  IADD3 R122, P1, R58, c[0x0][0x1c8], RZ ;  /* 0x000072003a7a7a10 */ /* 0x000fc60007f3e0ff */
[----:B------:R1:W-:Y:S01]  /*1ce0*/  LDGSTS.E.BYPASS.LTC128B.128 [R128+0xd280], [R58.64], P2 ;  /* 0x0d2800003a807fae */ /* 0x0003e20009101d52 */
[----:B------:R-:W-:Y:S02]  /*1cf0*/  IADD3 R138, P2, R56, c[0x0][0x1a8], RZ ;  /* 0x00006a00388a7a10 */ /* 0x000fe40007f5e0ff */
[----:B------:R-:W-:Y:S01]  /*1d00*/  IADD3.X R121, R59, c[0x0][0x1cc], RZ, P1, !PT ;  /* 0x000073003b797a10 */ /* 0x000fe20000ffe4ff */
[----:B------:R-:W0:Y:S01]  /*1d10*/  LDGDEPBAR ;  /* 0x00000000000079af */ /* 0x000e220000000000 */
[----:B------:R-:W-:Y:S02]  /*1d20*/  IADD3.X R123, R57, c[0x0][0x1ac], RZ, P2, !PT ;  /* 0x00006b00397b7a10 */ /* 0x000fe400017fe4ff */
[----:B--2---:R-:W-:Y:S01]  /*1d30*/  IADD3 R4, R133, UR4, RZ ;  /* 0x0000000485047c10 */ /* 0x004fe2000fffe0ff */
[----:B---3--:R-:W-:-:S04]  /*1d40*/  CS2R R6, SRZ ;  /* 0x0000000000067805 */ /* 0x008fc8000001ff00 */
[----:B------:R-:W-:Y:S01]  /*1d50*/  IMAD.SHL.U32 R4, R4, 0x10, RZ ;  /* 0x0000001004047824 */ /* 0x000fe200078e00ff */
[----:B----4-:R-:W-:Y:S01]  /*1d60*/  CS2R R8, SRZ ;  /* 0x0000000000087805 */ /* 0x010fe2000001ff00 */
[----:B------:R-:W-:-:S04]  /*1d70*/  DEPBAR.LE SB0, 0x1 ;  /* 0x000080400000791a */ /* 0x000fc80000000000 */
[----:B------:R-:W-:Y:S06]  /*1d80*/  BAR.SYNC.DEFER_BLOCKING 0x0 ;  /* 0x0000000000007b1d */ /* 0x000fec0000010000 */
[----:B------:R-:W2:Y:S04]  /*1d90*/  LDSM.16.M88.4 R68, [R4] ;  /* 0x000000000444783b */ /* 0x000ea80000000200 */
[----:B------:R-:W3:Y:S04]  /*1da0*/  LDSM.16.M88.4 R76, [R4+0x1800] ;  /* 0x00180000044c783b */ /* 0x000ee80000000200 */
[----:B------:R-:W4:Y:S04]  /*1db0*/  LDSM.16.M88.4 R80, [R4+0x3000] ;  /* 0x003000000450783b */ /* 0x000f280000000200 */
[----:B------:R1:W2:Y:S04]  /*1dc0*/  LDSM.16.M88.4 R84, [R4+0x4800] ;  /* 0x004800000454783b */ /* 0x0002a80000000200 */
[----:B------:R2:W2:Y:S04]  /*1dd0*/  LDSM.16.M88.4 R72, [R0+0xc000] ;  /* 0x00c000000048783b */ /* 0x0004a80000000200 */
[----:B------:R2:W2:Y:S01]  /*1de0*/  LDSM.16.M88.4 R88, [R0+0xd800] ;  /* 0x00d800000058783b */ /* 0x0004a20000000200 */
[----:B-1----:R-:W-:Y:S01]  /*1df0*/  CS2R R4, SRZ ;  /* 0x0000000000047805 */ /* 0x002fe2000001ff00 */
[----:B------:R-:W-:Y:S05]  /*1e00*/  @!P0 BRA `(.L_x_3) ;  /* 0x000012f000008947 */ /* 0x000fea0003800000 */
[----:B------:R-:W-:Y:S01]  /*1e10*/  IMAD.SHL.U32 R2, R133, 0x10, RZ ;  /* 0x0000001085027824 */ /* 0x000fe200078e00ff */
[----:B------:R-:W-:Y:S01]  /*1e20*/  ISETP.NE.AND P0, PT, R127, RZ, PT ;  /* 0x000000ff7f00720c */ /* 0x000fe20003f05270 */
[----:B--2---:R-:W-:Y:S01]  /*1e30*/  IMAD.SHL.U32 R0, R132, 0x10, RZ ;  /* 0x0000001084007824 */ /* 0x004fe200078e00ff */
[----:B------:R-:W-:Y:S01]  /*1e40*/  IADD3 R128, R128, 0xc000, RZ ;  /* 0x0000c00080807810 */ /* 0x000fe20007ffe0ff */
[----:B------:R-:W-:Y:S01]  /*1e50*/  IMAD.MOV.U32 R120, RZ, RZ, 0x3 ;  /* 0x00000003ff787424 */ /* 0x000fe200078e00ff */
[----:B------:R-:W-:Y:S01]  /*1e60*/  LOP3.LUT R118, R2, 0x20, RZ, 0x3c, !PT ;  /* 0x0000002002767812 */ /* 0x000fe200078e3cff */
[----:B------:R-:W-:Y:S01]  /*1e70*/  IMAD.MOV.U32 R119, RZ, RZ, 0x7 ;  /* 0x00000007ff777424 */ /* 0x000fe200078e00ff */
[----:B------:R-:W-:Y:S01]  /*1e80*/  LOP3.LUT R117, R0, 0x20, RZ, 0x3c, !PT ;  /* 0x0000002000757812 */ /* 0x000fe200078e3cff */
[----:B------:R-:W-:Y:S01]  /*1e90*/  CS2R R54, SRZ ;  /* 0x0000000000367805 */ /* 0x000fe2000001ff00 */
[----:B------:R-:W-:Y:S01]  /*1ea0*/  LOP3.LUT R116, R2, 0x40, RZ, 0x3c, !PT ;  /* 0x0000004002747812 */ /* 0x000fe200078e3cff */
[----:B------:R-:W-:Y:S01]  /*1eb0*/  CS2R R52, SRZ ;  /* 0x0000000000347805 */ /* 0x000fe2000001ff00 */
[----:B------:R-:W-:Y:S01]  /*1ec0*/  LOP3.LUT R3, R0, 0x40, RZ, 0x3c, !PT ;  /* 0x0000004000037812 */ /* 0x000fe200078e3cff */
[----:B------:R-:W-:Y:S01]  /*1ed0*/  CS2R R58, SRZ ;  /* 0x00000000003a7805 */ /* 0x000fe2000001ff00 */
        /* <DEDUP_REMOVED lines=29> */
[----:B------:R-:W-:Y:S01]  /*20b0*/  SEL R126, R126, RZ, P0 ;  /* 0x000000ff7e7e7207 */ /* 0x000fe20000000000 */
[----:B------:R-:W-:Y:S01]  /*20c0*/  IMAD R139, R120, c[0x0][0x1c4], RZ ;  /* 0x00007100788b7a24 */ /* 0x000fe200078e02ff */
[----:B------:R-:W-:Y:S01]  /*20d0*/  SEL R125, R125, RZ, P0 ;  /* 0x000000ff7d7d7207 */ /* 0x000fe20000000000 */
[----:B------:R-:W-:Y:S01]  /*20e0*/  IMAD R137, R119, c[0x0][0x1a4], RZ ;  /* 0x0000690077897a24 */ /* 0x000fe200078e02ff */
[----:B------:R-:W-:Y:S01]  /*20f0*/  LOP3.LUT R2, R2, 0x60, RZ, 0x3c, !PT ;  /* 0x0000006002027812 */ /* 0x000fe200078e3cff */
[----:B------:R-:W-:Y:S01]  /*2100*/  ULEA UR5, UR5, 0xc000, 0x4 ;  /* 0x0000c00005057891 */ /* 0x000fe2000f8e203f */
[----:B------:R-:W-:Y:S01]  /*2110*/  LOP3.LUT R0, R0, 0x60, RZ, 0x3c, !PT ;  /* 0x0000006000007812 */ /* 0x000fe200078e3cff */
[----:B------:R-:W-:-:S02]  /*2120*/  USHF.L.U32 UR4, UR4, 0x4, URZ ;  /* 0x0000000404047899 */ /* 0x000fc4000800063f */
[----:B------:R-:W-:Y:S02]  /*2130*/  UMOV UR13, URZ ;  /* 0x0000003f000d7c82 */ /* 0x000fe40008000000 */
[----:B------:R-:W-:Y:S02]  /*2140*/  UMOV UR12, 0x100 ;  /* 0x00000100000c7882 */ /* 0x000fe40000000000 */
[----:B------:R-:W-:Y:S02]  /*2150*/  UMOV UR11, 0x2 ;  /* 0x00000002000b7882 */ /* 0x000fe40000000000 */
[----:B------:R-:W-:Y:S02]  /*2160*/  UMOV UR10, 0x100 ;  /* 0x00000100000a7882 */ /* 0x000fe40000000000 */
.L_x_4:
[-C--:B--2---:R-:W-:Y:S01]  /*2170*/  QMMA.16832.F32.E4M3.E4M3 R4, R68.ROW, R72.reuse.COL, R4 ;  /* 0x000000484404727a */ /* 0x084fe20000002c04 */
[----:B------:R-:W-:Y:S01]  /*2180*/  LDSM.16.M88.4 R92, [R118+UR4] ;  /* 0x00000004765c783b */ /* 0x000fe20008000200 */
[----:B------:R-:W-:Y:S02]  /*2190*/  UIADD3 UR6, UR4, 0x80, URZ ;  /* 0x0000008004067890 */ /* 0x000fe4000fffe03f */
[----:B------:R-:W-:Y:S01]  /*21a0*/  UIADD3 UR7, UR5, 0x80, URZ ;  /* 0x0000008005077890 */ /* 0x000fe2000fffe03f */
[----:B------:R-:W-:Y:S01]  /*21b0*/  LOP3.LUT P3, RZ, R126, 0x1, RZ, 0xc0, !PT ;  /* 0x000000017eff7812 */ /* 0x000fe2000786c0ff */
[----:B------:R-:W-:Y:S01]  /*21c0*/  IMAD.MOV.U32 R144, RZ, RZ, R138 ;  /* 0x000000ffff907224 */ /* 0x000fe200078e008a */
[----:B-1----:R-:W-:Y:S01]  /*21d0*/  IADD3 R141, R130, UR10, RZ ;  /* 0x0000000a828d7c10 */ /* 0x002fe2000fffe0ff */
[----:B------:R-:W-:Y:S01]  /*21e0*/  IMAD.MOV.U32 R145, RZ, RZ, R123 ;  /* 0x000000ffff917224 */ /* 0x000fe200078e007b */
[----:B------:R-:W1:Y:S01]  /*21f0*/  LDSM.16.M88.4 R96, [R117+UR5] ;  /* 0x000000057560783b */ /* 0x000e620008000200 */
[----:B------:R-:W-:Y:S01]  /*2200*/  LOP3.LUT P2, RZ, R125, 0x1, RZ, 0xc0, !PT ;  /* 0x000000017dff7812 */ /* 0x000fe2000784c0ff */
[----:B------:R-:W-:Y:S01]  /*2210*/  UIADD3 UR13, UR13, 0x1, URZ ;  /* 0x000000010d0d7890 */ /* 0x000fe2000fffe03f */
[----:B------:R-:W-:Y:S01]  /*2220*/  IADD3 R146, P0, R138, c[0x0][0x1a0], RZ ;  /* 0x000068008a927a10 */ /* 0x000fe20007f1e0ff */
[----:B------:R-:W-:Y:S01]  /*2230*/  UIADD3 UR11, UR11, 0x1, URZ ;  /* 0x000000010b0b7890 */ /* 0x000fe2000fffe03f */
[----:B------:R-:W-:Y:S01]  /*2240*/  IADD3 R143, R129, UR12, RZ ;  /* 0x0000000c818f7c10 */ /* 0x000fe2000fffe0ff */
[----:B------:R-:W-:Y:S01]  /*2250*/  UISETP.NE.AND UP0, UPT, UR13, 0x3, UPT ;  /* 0x000000030d00788c */ /* 0x000fe2000bf05270 */
[-C--:B---3--:R-:W-:Y:S01]  /*2260*/  QMMA.16832.F32.E4M3.E4M3 R8, R76.ROW, R72.reuse.COL, R8 ;  /* 0x000000484c08727a */ /* 0x088fe20000002c08 */
[----:B------:R-:W1:Y:S01]  /*2270*/  LDSM.16.M88.4 R100, [R118+UR4+0x1800] ;  /* 0x001800047664783b */ /* 0x000e620008000200 */
[----:B------:R-:W-:Y:S02]  /*2280*/  UISETP.NE.AND UP1, UPT, UR11, 0x3, UPT ;  /* 0x000000030b00788c */ /* 0x000fe4000bf25270 */
[----:B------:R-:W-:Y:S01]  /*2290*/  IADD3.X R147, R123, c[0x0][0x1a4], RZ, P0, !PT ;  /* 0x000069007b937a10 */ /* 0x000fe200007fe4ff */
[----:B------:R-:W-:Y:S01]  /*22a0*/  IMAD.MOV.U32 R123, RZ, RZ, R121 ;  /* 0x000000ffff7b7224 */ /* 0x000fe200078e0079 */
[----:B------:R-:W-:Y:S01]  /*22b0*/  IADD3 R152, P0, R146, c[0x0][0x1a0], RZ ;  /* 0x0000680092987a10 */ /* 0x000fe20007f1e0ff */
[----:B------:R-:W-:Y:S01]  /*22c0*/  UIADD3 UR9, UR12, 0x80, URZ ;  /* 0x000000800c097890 */ /* 0x000fe2000fffe03f */
[----:B------:R-:W-:Y:S01]  /*22d0*/  IADD3 R151, R128, UR12, RZ ;  /* 0x0000000c80977c10 */ /* 0x000fe2000fffe0ff */
[----:B------:R-:W1:Y:S01]  /*22e0*/  LDSM.16.M88.4 R104, [R118+UR4+0x3000] ;  /* 0x003000047668783b */ /* 0x000e620008000200 */
[----:B------:R-:W-:Y:S02]  /*22f0*/  @!UP0 UIADD3 UR6, UR4, -0x100, URZ ;  /* 0xffffff0004068890 */ /* 0x000fe4000fffe03f */
[----:B------:R-:W-:Y:S01]  /*2300*/  IADD3.X R153, R147, c[0x0][0x1a4], RZ, P0, !PT ;  /* 0x0000690093997a10 */ /* 0x000fe200007fe4ff */
[----:B------:R-:W-:Y:S01]  /*2310*/  @!UP0 UIADD3 UR7, UR5, -0x100, URZ ;  /* 0xffffff0005078890 */ /* 0x000fe2000fffe03f */
[C---:B------:R-:W-:Y:S01]  /*2320*/  LOP3.LUT R140, R126.reuse, 0x2, RZ, 0xc0, !PT ;  /* 0x000000027e8c7812 */ /* 0x040fe200078ec0ff */
[----:B------:R-:W-:Y:S01]  /*2330*/  UIADD3 UR8, UR10, 0x80, URZ ;  /* 0x000000800a087890 */ /* 0x000fe2000fffe03f */
[-C--:B----4-:R-:W-:Y:S01]  /*2340*/  QMMA.16832.F32.E4M3.E4M3 R12, R80.ROW, R72.reuse.COL, R12 ;  /* 0x00000048500c727a */ /* 0x090fe20000002c0c */
[----:B------:R-:W1:Y:S01]  /*2350*/  LDSM.16.M88.4 R108, [R118+UR4+0x4800] ;  /* 0x00480004766c783b */ /* 0x000e620008000200 */
[----:B------:R-:W-:Y:S02]  /*2360*/  @!UP1 UIADD3 UR9, UR12, -0x100, URZ ;  /* 0xffffff000c099890 */ /* 0x000fe4000fffe03f */
[----:B------:R-:W-:Y:S01]  /*2370*/  SHF.R.U32.HI R140, RZ, 0x1, R140 ;  /* 0x00000001ff8c7819 */ /* 0x000fe2000001168c */
[----:B------:R-:W-:Y:S01]  /*2380*/  @!UP1 UIADD3 UR8, UR10, -0x100, URZ ;  /* 0xffffff000a089890 */ /* 0x000fe2000fffe03f */
[----:B------:R-:W-:Y:S01]  /*2390*/  LOP3.LUT R138, R126, 0x4, RZ, 0xc0, !PT ;  /* 0x000000047e8a7812 */ /* 0x000fe200078ec0ff */
[----:B------:R-:W-:Y:S01]  /*23a0*/  @!UP1 UMOV UR11, URZ ;  /* 0x0000003f000b9c82 */ /* 0x000fe20008000000 */
[----:B------:R-:W-:Y:S01]  /*23b0*/  ISETP.NE.U32.AND P1, PT, R140, RZ, PT ;  /* 0x000000ff8c00720c */ /* 0x000fe20003f25070 */
[----:B------:R-:W2:Y:S01]  /*23c0*/  LDSM.16.M88.4 R112, [R117+UR5+0x1800] ;  /* 0x001800057570783b */ /* 0x000ea20008000200 */
[----:B------:R-:W-:Y:S02]  /*23d0*/  @!UP0 UMOV UR13, URZ ;  /* 0x0000003f000d8c82 */ /* 0x000fe40008000000 */
[----:B------:R-:W-:Y:S01]  /*23e0*/  IADD3 R140, R131, UR10, RZ ;  /* 0x0000000a838c7c10 */ /* 0x000fe2000fffe0ff */
[----:B------:R-:W-:Y:S01]  /*23f0*/  UMOV UR12, UR9 ;  /* 0x00000009000c7c82 */ /* 0x000fe20008000000 */
[----:B------:R-:W-:Y:S01]  /*2400*/  SHF.R.U32.HI R148, RZ, 0x2, R138 ;  /* 0x00000002ff947819 */ /* 0x000fe2000001168a */
[----:B------:R-:W-:Y:S01]  /*2410*/  UMOV UR10, UR8 ;  /* 0x00000008000a7c82 */ /* 0x000fe20008000000 */
[C---:B------:R-:W-:Y:S01]  /*2420*/  QMMA.16832.F32.E4M3.E4M3 R16, R84.reuse.ROW, R72.COL, R16 ;  /* 0x000000485410727a */ /* 0x040fe20000002c10 */
[----:B------:R-:W-:Y:S01]  /*2430*/  @!PT LDS RZ, [RZ] ;  /* 0x00000000fffff984 */ /* 0x000fe20000000800 */
[----:B------:R-:W-:Y:S01]  /*2440*/  @!PT LDS RZ, [RZ] ;  /* 0x00000000fffff984 */ /* 0x000fe20000000800 */
[----:B------:R-:W-:Y:S01]  /*2450*/  @!PT LDS RZ, [RZ] ;  /* 0x00000000fffff984 */ /* 0x000fe20000000800 */
[----:B------:R3:W-:Y:S03]  /*2460*/  @P3 LDGSTS.E.BYPASS.LTC128B.128 [R141], [R144.64] ;  /* 0x00000000908d3fae */ /* 0x0007e6000b901d52 */
[----:B------:R-:W-:Y:S02]  /*2470*/  ISETP.NE.U32.AND P4, PT, R148, RZ, PT ;  /* 0x000000ff9400720c */ /* 0x000fe40003f85070 */
[----:B------:R-:W-:Y:S02]  /*2480*/  IADD3 R148, P0, R122, c[0x0][0x1c0], RZ ;  /* 0x000070007a947a10 */ /* 0x000fe40007f1e0ff */
[----:B------:R-:W-:Y:S01]  /*2490*/  LOP3.LUT R142, R126, 0x8, RZ, 0xc0, !PT ;  /* 0x000000087e8e7812 */ /* 0x000fe200078ec0ff */
[----:B------:R4:W-:Y:S03]  /*24a0*/  @P1 LDGSTS.E.BYPASS.LTC128B.128 [R140+0x600], [R146.64] ;  /* 0x00600000928c1fae */ /* 0x0009e6000b901d52 */
[----:B------:R-:W-:Y:S02]  /*24b0*/  IADD3.X R149, R121, c[0x0][0x1c4], RZ, P0, !PT ;  /* 0x0000710079957a10 */ /* 0x000fe400007fe4ff */
[----:B------:R-:W-:Y:S02]  /*24c0*/  SHF.R.U32.HI R142, RZ, 0x3, R142 ;  /* 0x00000003ff8e7819 */ /* 0x000fe4000001168e */
[-C--:B------:R-:W-:Y:S01]  /*24d0*/  QMMA.16832.F32.E4M3.E4M3 R20, R84.ROW, R74.reuse.COL, R20 ;  /* 0x0000004a5414727a */ /* 0x080fe20000002c14 */
[----:B------:R5:W-:Y:S02]  /*24e0*/  @P2 LDGSTS.E.BYPASS.LTC128B.128 [R143+0xc000], [R122.64] ;  /* 0x0c0000007a8f2fae */ /* 0x000be4000b901d52 */
[----:B------:R-:W-:Y:S02]  /*24f0*/  ISETP.NE.U32.AND P3, PT, R142, RZ, PT ;  /* 0x000000ff8e00720c */ /* 0x000fe40003f65070 */
[----:B------:R-:W-:Y:S02]  /*2500*/  LOP3.LUT R138, R125, 0x2, RZ, 0xc0, !PT ;  /* 0x000000027d8a7812 */ /* 0x000fe400078ec0ff */
[----:B------:R-:W-:Y:S02]  /*2510*/  LOP3.LUT R150, R126, 0x100, RZ, 0xc0, !PT ;  /* 0x000001007e967812 */ /* 0x000fe400078ec0ff */
[----:B------:R-:W-:Y:S03]  /*2520*/  SHF.R.U32.HI R138, RZ, 0x1, R138 ;  /* 0x00000001ff8a7819 */ /* 0x000fe6000001168a */
[----:B------:R-:W-:Y:S01]  /*2530*/  SHF.R.U32.HI R150, RZ, 0x8, R150 ;  /* 0x00000008ff967819 */ /* 0x000fe20000011696 */
[----:B---3--:R-:W-:Y:S01]  /*2540*/  IMAD.WIDE.U32 R144, R119, c[0x0][0x1a0], R144 ;  /* 0x0000680077907a25 */ /* 0x008fe200078e0090 */
[----:B------:R-:W-:Y:S02]  /*2550*/  ISETP.NE.U32.AND P2, PT, R138, RZ, PT ;  /* 0x000000ff8a00720c */ /* 0x000fe40003f45070 */
[-C--:B------:R-:W-:Y:S04]  /*2560*/  QMMA.16832.F32.E4M3.E4M3 R24, R80.ROW, R74.reuse.COL, R24 ;  /* 0x0000004a5018727a */ /* 0x080fe80000002c18 */
[----:B----4-:R-:W-:Y:S02]  /*2570*/  IADD3 R146, P1, R152, c[0x0][0x1a0], RZ ;  /* 0x0000680098927a10 */ /* 0x010fe40007f3e0ff */
[----:B------:R-:W-:Y:S02]  /*2580*/  ISETP.NE.U32.AND P6, PT, R150, RZ, PT ;  /* 0x000000ff9600720c */ /* 0x000fe40003fc5070 */
[----:B------:R-:W-:Y:S04]  /*2590*/  IADD3.X R147, R153, c[0x0][0x1a4], RZ, P1, !PT ;  /* 0x0000690099937a10 */ /* 0x000fe80000ffe4ff */
[----:B------:R-:W-:Y:S01]  /*25a0*/  LOP3.LUT R142, R126, 0x200, RZ, 0xc0, !PT ;  /* 0x000002007e8e7812 */ /* 0x000fe200078ec0ff */
[----:B-----5:R-:W-:Y:S01]  /*25b0*/  IMAD.WIDE.U32 R122, R120, c[0x0][0x1c0], R122 ;  /* 0x00007000787a7a25 */ /* 0x020fe200078e007a */
[----:B------:R-:W-:Y:S02]  /*25c0*/  LOP3.LUT R138, R125, 0x4, RZ, 0xc0, !PT ;  /* 0x000000047d8a7812 */ /* 0x000fe400078ec0ff */
[-C--:B------:R-:W-:Y:S04]  /*25d0*/  QMMA.16832.F32.E4M3.E4M3 R28, R76.ROW, R74.reuse.COL, R28 ;  /* 0x0000004a4c1c727a */ /* 0x080fe80000002c1c */
[----:B------:R-:W-:Y:S02]  /*25e0*/  SHF.R.U32.HI R142, RZ, 0x9, R142 ;  /* 0x00000009ff8e7819 */ /* 0x000fe4000001168e */
[----:B------:R-:W-:Y:S02]  /*25f0*/  SHF.R.U32.HI R138, RZ, 0x2, R138 ;  /* 0x00000002ff8a7819 */ /* 0x000fe4000001168a */
[----:B------:R-:W-:Y:S04]  /*2600*/  ISETP.NE.U32.AND P5, PT, R142, RZ, PT ;  /* 0x000000ff8e00720c */ /* 0x000fe80003fa5070 */
[----:B------:R-:W-:Y:S02]  /*2610*/  LEA R142, R133, UR6, 0x4 ;  /* 0x00000006858e7c11 */ /* 0x000fe4000f8e20ff */
[----:B------:R-:W-:Y:S02]  /*2620*/  LOP3.LUT R121, R126, 0x400, RZ, 0xc0, !PT ;  /* 0x000004007e797812 */ /* 0x000fe400078ec0ff */
[C---:B------:R-:W-:Y:S01]  /*2630*/  QMMA.16832.F32.E4M3.E4M3 R32, R68.reuse.ROW, R74.COL, R32 ;  /* 0x0000004a4420727a */ /* 0x040fe20000002c20 */
[----:B------:R-:W-:Y:S03]  /*2640*/  LDSM.16.M88.4 R72, [R3+UR5] ;  /* 0x000000050348783b */ /* 0x000fe60008000200 */
[----:B------:R-:W-:Y:S11]  /*2650*/  SHF.R.U32.HI R121, RZ, 0xa, R121 ;  /* 0x0000000aff797819 */ /* 0x000ff60000011679 */
[----:B------:R-:W-:Y:S01]  /*2660*/  @!UPT UIADD3 URZ, URZ, URZ, URZ ;  /* 0x0000003f3f3ff290 */ /* 0x000fe2000fffe03f */
[-C--:B------:R-:W-:Y:S11]  /*2670*/  QMMA.16832.F32.E4M3.E4M3 R36, R68.ROW, R88.reuse.COL, R36 ;  /* 0x000000584424727a */ /* 0x080ff60000002c24 */
[----:B------:R-:W-:Y:S05]  /*2680*/  @!UPT UIADD3 URZ, URZ, URZ, URZ ;  /* 0x0000003f3f3ff290 */ /* 0x000fea000fffe03f */
[-C--:B------:R-:W-:Y:S11]  /*2690*/  QMMA.16832.F32.E4M3.E4M3 R40, R76.ROW, R88.reuse.COL, R40 ;  /* 0x000000584c28727a */ /* 0x080ff60000002c28 */
[----:B------:R-:W-:Y:S05]  /*26a0*/  @!UPT UIADD3 URZ, URZ, URZ, URZ ;  /* 0x0000003f3f3ff290 */ /* 0x000fea000fffe03f */
[-C--:B------:R-:W-:Y:S11]  /*26b0*/  QMMA.16832.F32.E4M3.E4M3 R44, R80.ROW, R88.reuse.COL, R44 ;  /* 0x00000058502c727a */ /* 0x080ff60000002c2c */
[----:B------:R-:W-:Y:S05]  /*26c0*/  @!UPT UIADD3 URZ, URZ, URZ, URZ ;  /* 0x0000003f3f3ff290 */ /* 0x000fea000fffe03f */
[C---:B------:R-:W-:Y:S11]  /*26d0*/  QMMA.16832.F32.E4M3.E4M3 R48, R84.reuse.ROW, R88.COL, R48 ;  /* 0x000000585430727a */ /* 0x040ff60000002c30 */
[----:B------:R-:W-:Y:S05]  /*26e0*/  @!UPT UIADD3 URZ, URZ, URZ, URZ ;  /* 0x0000003f3f3ff290 */ /* 0x000fea000fffe03f */
[-C--:B------:R-:W-:Y:S01]  /*26f0*/  QMMA.16832.F32.E4M3.E4M3 R52, R84.ROW, R90.reuse.COL, R52 ;  /* 0x0000005a5434727a */ /* 0x080fe20000002c34 */
[----:B------:R-:W-:Y:S11]  /*2700*/  LDSM.16.M88.4 R84, [R116+UR4+0x4800] ;  /* 0x004800047454783b */ /* 0x000ff60008000200 */
[----:B------:R-:W-:Y:S04]  /*2710*/  @!UPT UIADD3 URZ, URZ, URZ, URZ ;  /* 0x0000003f3f3ff290 */ /* 0x000fe8000fffe03f */
[-C--:B------:R-:W-:Y:S01]  /*2720*/  QMMA.16832.F32.E4M3.E4M3 R56, R80.ROW, R90.reuse.COL, R56 ;  /* 0x0000005a5038727a */ /* 0x080fe20000002c38 */
[----:B------:R-:W-:Y:S11]  /*2730*/  LDSM.16.M88.4 R80, [R116+UR4+0x3000] ;  /* 0x003000047450783b */ /* 0x000ff60008000200 */
[----:B------:R-:W-:Y:S04]  /*2740*/  @!UPT UIADD3 URZ, URZ, URZ, URZ ;  /* 0x0000003f3f3ff290 */ /* 0x000fe8000fffe03f */
[-C--:B------:R-:W-:Y:S01]  /*2750*/  QMMA.16832.F32.E4M3.E4M3 R60, R76.ROW, R90.reuse.COL, R60 ;  /* 0x0000005a4c3c727a */ /* 0x080fe20000002c3c */
[----:B------:R-:W-:Y:S11]  /*2760*/  LDSM.16.M88.4 R76, [R116+UR4+0x1800] ;  /* 0x00180004744c783b */ /* 0x000ff60008000200 */
[----:B------:R-:W-:Y:S04]  /*2770*/  @!UPT UIADD3 URZ, URZ, URZ, URZ ;  /* 0x0000003f3f3ff290 */ /* 0x000fe8000fffe03f */
[----:B------:R-:W-:Y:S01]  /*2780*/  QMMA.16832.F32.E4M3.E4M3 R64, R68.ROW, R90.COL, R64 ;  /* 0x0000005a4440727a */ /* 0x000fe20000002c40 */
[----:B------:R-:W3:Y:S08]  /*2790*/  LDSM.16.M88.4 R68, [R116+UR4] ;  /* 0x000000047444783b */ /* 0x000ef00008000200 */
[----:B------:R-:W4:-:S07]  /*27a0*/  LDSM.16.M88.4 R88, [R3+UR5+0x1800] ;  /* 0x001800050358783b */ /* 0x000f0e0008000200 */
[-C--:B-1----:R-:W-:Y:S01]  /*27b0*/  QMMA.16832.F32.E4M3.E4M3 R4, R92.ROW, R96.reuse.COL, R4 ;  /* 0x000000605c04727a */ /* 0x082fe20000002c04 */
[----:B------:R-:W-:Y:S01]  /*27c0*/  @!PT LDS RZ, [RZ] ;  /* 0x00000000fffff984 */ /* 0x000fe20000000800 */
[----:B------:R-:W-:Y:S01]  /*27d0*/  @!PT LDS RZ, [RZ] ;  /* 0x00000000fffff984 */ /* 0x000fe20000000800 */
[----:B------:R-:W-:Y:S01]  /*27e0*/  @!PT LDS RZ, [RZ] ;  /* 0x00000000fffff984 */ /* 0x000fe20000000800 */
[----:B------:R1:W-:Y:S04]  /*27f0*/  @P4 LDGSTS.E.BYPASS.LTC128B.128 [R141+0xc00], [R152.64] ;  /* 0x00c00000988d4fae */ /* 0x0003e8000b901d52 */
[----:B------:R-:W-:Y:S02]  /*2800*/  ISETP.NE.U32.AND P4, PT, R138, RZ, PT ;  /* 0x000000ff8a00720c */ /* 0x000fe40003f85070 */
[----:B------:R-:W-:Y:S02]  /*2810*/  LOP3.LUT R138, R125, 0x8, RZ, 0xc0, !PT ;  /* 0x000000087d8a7812 */ /* 0x000fe400078ec0ff */
[----:B------:R5:W-:Y:S01]  /*2820*/  @P3 LDGSTS.E.BYPASS.LTC128B.128 [R140+0x1200], [R146.64] ;  /* 0x01200000928c3fae */ /* 0x000be2000b901d52 */
[----:B------:R-:W-:Y:S02]  /*2830*/  ISETP.NE.U32.AND P3, PT, R121, RZ, PT ;  /* 0x000000ff7900720c */ /* 0x000fe40003f65070 */
[----:B------:R-:W-:Y:S02]  /*2840*/  SHF.R.U32.HI R138, RZ, 0x3, R138 ;  /* 0x00000003ff8a7819 */ /* 0x000fe4000001168a */
[----:B------:R-:W-:Y:S02]  /*2850*/  LOP3.LUT R121, R126, 0x800, RZ, 0xc0, !PT ;  /* 0x000008007e797812 */ /* 0x000fe400078ec0ff */
[-C--:B------:R-:W-:Y:S01]  /*2860*/  QMMA.16832.F32.E4M3.E4M3 R8, R100.ROW, R96.reuse.COL, R8 ;  /* 0x000000606408727a */ /* 0x080fe20000002c08 */
[----:B------:R1:W-:Y:S03]  /*2870*/  @P2 LDGSTS.E.BYPASS.LTC128B.128 [R151+0x600], [R148.64] ;  /* 0x0060000094972fae */ /* 0x0003e6000b901d52 */
[----:B------:R-:W-:Y:S04]  /*2880*/  SHF.R.U32.HI R121, RZ, 0xb, R121 ;  /* 0x0000000bff797819 */ /* 0x000fe80000011679 */
[----:B------:R-:W-:Y:S08]  /*2890*/  ISETP.NE.U32.AND P2, PT, R121, RZ, PT ;  /* 0x000000ff7900720c */ /* 0x000ff00003f45070 */
[-C--:B------:R-:W-:Y:S04]  /*28a0*/  QMMA.16832.F32.E4M3.E4M3 R12, R104.ROW, R96.reuse.COL, R12 ;  /* 0x00000060680c727a */ /* 0x080fe80000002c0c */
[----:B-----5:R-:W-:Y:S04]  /*28b0*/  IADD3 R146, P0, R146, c[0x0][0x1a0], RZ ;  /* 0x0000680092927a10 */ /* 0x020fe80007f1e0ff */
[----:B------:R-:W-:Y:S04]  /*28c0*/  IADD3.X R147, R147, c[0x0][0x1a4], RZ, P0, !PT ;  /* 0x0000690093937a10 */ /* 0x000fe800007fe4ff */
[----:B-1----:R-:W-:Y:S02]  /*28d0*/  IADD3 R152, P1, R146, c[0x0][0x1a0], RZ ;  /* 0x0000680092987a10 */ /* 0x002fe40007f3e0ff */
[----:B------:R-:W-:Y:S02]  /*28e0*/  IADD3 R148, P0, R148, c[0x0][0x1c0], RZ ;  /* 0x0000700094947a10 */ /* 0x000fe40007f1e0ff */
[C---:B------:R-:W-:Y:S04]  /*28f0*/  QMMA.16832.F32.E4M3.E4M3 R16, R108.reuse.ROW, R96.COL, R16 ;  /* 0x000000606c10727a */ /* 0x040fe80000002c10 */
[----:B------:R-:W-:Y:S02]  /*2900*/  IADD3.X R153, R147, c[0x0][0x1a4], RZ, P1, !PT ;  /* 0x0000690093997a10 */ /* 0x000fe40000ffe4ff */
[----:B------:R-:W-:Y:S02]  /*2910*/  IADD3.X R149, R149, c[0x0][0x1c4], RZ, P0, !PT ;  /* 0x0000710095957a10 */ /* 0x000fe400007fe4ff */
[----:B------:R-:W-:Y:S02]  /*2920*/  IADD3 R154, P0, R152, c[0x0][0x1a0], RZ ;  /* 0x00006800989a7a10 */ /* 0x000fe40007f1e0ff */
[----:B------:R-:W-:Y:S02]  /*2930*/  ISETP.NE.U32.AND P1, PT, R138, RZ, PT ;  /* 0x000000ff8a00720c */ /* 0x000fe40003f25070 */
[----:B------:R-:W-:Y:S02]  /*2940*/  IADD3.X R155, R153, c[0x0][0x1a4], RZ, P0, !PT ;  /* 0x00006900999b7a10 */ /* 0x000fe400007fe4ff */
[----:B------:R-:W-:Y:S02]  /*2950*/  IADD3 R156, P0, R154, c[0x0][0x1a0], RZ ;  /* 0x000068009a9c7a10 */ /* 0x000fe40007f1e0ff */
[-C--:B------:R-:W-:Y:S03]  /*2960*/  QMMA.16832.F32.E4M3.E4M3 R20, R108.ROW, R98.reuse.COL, R20 ;  /* 0x000000626c14727a */ /* 0x080fe60000002c14 */
[----:B------:R-:W-:Y:S02]  /*2970*/  IADD3.X R157, R155, c[0x0][0x1a4], RZ, P0, !PT ;  /* 0x000069009b9d7a10 */ /* 0x000fe400007fe4ff */
[----:B------:R-:W-:Y:S04]  /*2980*/  IADD3 R122, P0, R122, c[0x0][0x1c8], RZ ;  /* 0x000072007a7a7a10 */ /* 0x000fe80007f1e0ff */
[----:B------:R-:W-:Y:S03]  /*2990*/  IADD3.X R121, R123, c[0x0][0x1cc], R139, P0, !PT ;  /* 0x000073007b797a10 */ /* 0x000fe600007fe48b */
[----:B------:R-:W-:Y:S04]  /*29a0*/  IADD3 R138, P0, R144, c[0x0][0x1a8], RZ ;  /* 0x00006a00908a7a10 */ /* 0x000fe80007f1e0ff */
[-C--:B------:R-:W-:Y:S04]  /*29b0*/  QMMA.16832.F32.E4M3.E4M3 R24, R104.ROW, R98.reuse.COL, R24 ;  /* 0x000000626818727a */ /* 0x080fe80000002c18 */
[----:B------:R-:W-:Y:S11]  /*29c0*/  IADD3.X R123, R145, c[0x0][0x1ac], R137, P0, !PT ;  /* 0x00006b00917b7a10 */ /* 0x000ff600007fe489 */
[----:B------:R-:W-:Y:S01]  /*29d0*/  @!UPT UIADD3 URZ, URZ, URZ, URZ ;  /* 0x0000003f3f3ff290 */ /* 0x000fe2000fffe03f */
[-C--:B------:R-:W-:Y:S11]  /*29e0*/  QMMA.16832.F32.E4M3.E4M3 R28, R100.ROW, R98.reuse.COL, R28 ;  /* 0x00000062641c727a */ /* 0x080ff60000002c1c */
[----:B------:R-:W-:Y:S05]  /*29f0*/  @!UPT UIADD3 URZ, URZ, URZ, URZ ;  /* 0x0000003f3f3ff290 */ /* 0x000fea000fffe03f */
[C---:B------:R-:W-:Y:S01]  /*2a00*/  QMMA.16832.F32.E4M3.E4M3 R32, R92.reuse.ROW, R98.COL, R32 ;  /* 0x000000625c20727a */ /* 0x040fe20000002c20 */
[----:B------:R-:W-:Y:S11]  /*2a10*/  LDSM.16.M88.4 R96, [R0+UR5] ;  /* 0x000000050060783b */ /* 0x000ff60008000200 */
[----:B------:R-:W-:Y:S04]  /*2a20*/  @!UPT UIADD3 URZ, URZ, URZ, URZ ;  /* 0x0000003f3f3ff290 */ /* 0x000fe8000fffe03f */
[-C--:B--2---:R-:W-:Y:S11]  /*2a30*/  QMMA.16832.F32.E4M3.E4M3 R36, R92.ROW, R112.reuse.COL, R36 ;  /* 0x000000705c24727a */ /* 0x084ff60000002c24 */
        /* <DEDUP_REMOVED lines=17> */
[----:B------:R-:W1:Y:S02]  /*2b50*/  LDSM.16.M88.4 R92, [R2+UR4] ;  /* 0x00000004025c783b */ /* 0x000e640008000200 */
[----:B------:R-:W-:Y:S06]  /*2b60*/  UMOV UR4, UR6 ;  /* 0x0000000600047c82 */ /* 0x000fec0008000000 */
[----:B------:R-:W2:Y:S02]  /*2b70*/  LDSM.16.M88.4 R112, [R0+UR5+0x1800] ;  /* 0x001800050070783b */ /* 0x000ea40008000200 */
[----:B------:R-:W-:-:S05]  /*2b80*/  UMOV UR5, UR7 ;  /* 0x0000000700057c82 */ /* 0x000fca0008000000 */
[-C--:B---3--:R-:W-:Y:S01]  /*2b90*/  QMMA.16832.F32.E4M3.E4M3 R4, R68.ROW, R72.reuse.COL, R4 ;  /* 0x000000484404727a */ /* 0x088fe20000002c04 */
[----:B------:R-:W-:Y:S01]  /*2ba0*/  @!PT LDS RZ, [RZ] ;  /* 0x00000000fffff984 */ /* 0x000fe20000000800 */
[----:B------:R-:W-:Y:S01]  /*2bb0*/  @!PT LDS RZ, [RZ] ;  /* 0x00000000fffff984 */ /* 0x000fe20000000800 */
[----:B------:R-:W-:Y:S01]  /*2bc0*/  @!PT LDS RZ, [RZ] ;  /* 0x00000000fffff984 */ /* 0x000fe20000000800 */
[----:B------:R3:W-:Y:S08]  /*2bd0*/  @P6 LDGSTS.E.BYPASS.LTC128B.128 [R141+0x1800], [R146.64] ;  /* 0x01800000928d6fae */ /* 0x0007f0000b901d52 */
[----:B------:R5:W-:Y:S07]  /*2be0*/  @P5 LDGSTS.E.BYPASS.LTC128B.128 [R140+0x1e00], [R152.64] ;  /* 0x01e00000988c5fae */ /* 0x000bee000b901d52 */
[-C--:B------:R-:W-:Y:S01]  /*2bf0*/  QMMA.16832.F32.E4M3.E4M3 R8, R76.ROW, R72.reuse.COL, R8 ;  /* 0x000000484c08727a */ /* 0x080fe20000002c08 */
[----:B------:R1:W-:Y:S03]  /*2c00*/  @P4 LDGSTS.E.BYPASS.LTC128B.128 [R143+0xcc00], [R148.64] ;  /* 0x0cc00000948f4fae */ /* 0x0003e6000b901d52 */
[----:B------:R-:W-:Y:S04]  /*2c10*/  IADD3 R158, P4, R148, c[0x0][0x1c0], RZ ;  /* 0x00007000949e7a10 */ /* 0x000fe80007f9e0ff */
[----:B------:R-:W-:Y:S01]  /*2c20*/  IADD3.X R159, R149, c[0x0][0x1c4], RZ, P4, !PT ;  /* 0x00007100959f7a10 */ /* 0x000fe200027fe4ff */
[----:B------:R3:W-:Y:S07]  /*2c30*/  @P3 LDGSTS.E.BYPASS.LTC128B.128 [R141+0x2400], [R154.64] ;  /* 0x024000009a8d3fae */ /* 0x0007ee000b901d52 */
[-C--:B------:R-:W-:Y:S01]  /*2c40*/  QMMA.16832.F32.E4M3.E4M3 R12, R80.ROW, R72.reuse.COL, R12 ;  /* 0x00000048500c727a */ /* 0x080fe20000002c0c */
[----:B------:R5:W-:Y:S08]  /*2c50*/  @P2 LDGSTS.E.BYPASS.LTC128B.128 [R140+0x2a00], [R156.64] ;  /* 0x02a000009c8c2fae */ /* 0x000bf0000b901d52 */
[----:B------:R1:W-:Y:S07]  /*2c60*/  @P1 LDGSTS.E.BYPASS.LTC128B.128 [R151+0x1200], [R158.64] ;  /* 0x012000009e971fae */ /* 0x0003ee000b901d52 */
[C---:B------:R-:W-:Y:S01]  /*2c70*/  QMMA.16832.F32.E4M3.E4M3 R16, R84.reuse.ROW, R72.COL, R16 ;  /* 0x000000485410727a */ /* 0x040fe20000002c10 */
[----:B------:R-:W0:Y:S03]  /*2c80*/  LDGDEPBAR ;  /* 0x00000000000079af */ /* 0x000e260000000000 */
[----:B---3--:R-:W-:Y:S02]  /*2c90*/  LEA R141, R132, UR7, 0x4 ;  /* 0x00000007848d7c11 */ /* 0x008fe4000f8e20ff */
[----:B-----5:R-:W-:Y:S10]  /*2ca0*/  IADD3 R140, R127, -0x1, RZ ;  /* 0xffffffff7f8c7810 */ /* 0x020ff40007ffe0ff */
[-C--:B------:R-:W-:Y:S03]  /*2cb0*/  QMMA.16832.F32.E4M3.E4M3 R20, R84.ROW, R74.reuse.COL, R20 ;  /* 0x0000004a5414727a */ /* 0x080fe60000002c14 */
[----:B------:R-:W-:Y:S04]  /*2cc0*/  ISETP.NE.AND P0, PT, R140, RZ, PT ;  /* 0x000000ff8c00720c */ /* 0x000fe80003f05270 */
[----:B------:R-:W-:Y:S01]  /*2cd0*/  SEL R126, R126, RZ, P0 ;  /* 0x000000ff7e7e7207 */ /* 0x000fe20000000000 */
[----:B------:R-:W-:Y:S04]  /*2ce0*/  DEPBAR.LE SB0, 0x1 ;  /* 0x000080400000791a */ /* 0x000fe80000000000 */
[----:B------:R-:W-:Y:S01]  /*2cf0*/  BAR.SYNC.DEFER_BLOCKING 0x0 ;  /* 0x0000000000007b1d */ /* 0x000fe20000010000 */
[----:B------:R-:W-:Y:S03]  /*2d00*/  SEL R125, R125, RZ, P0 ;  /* 0x000000ff7d7d7207 */ /* 0x000fe60000000000 */
[-C--:B------:R-:W-:Y:S05]  /*2d10*/  QMMA.16832.F32.E4M3.E4M3 R24, R80.ROW, R74.reuse.COL, R24 ;  /* 0x0000004a5018727a */ /* 0x080fea0000002c18 */
[----:B------:R-:W-:Y:S01]  /*2d20*/  ISETP.GT.AND P0, PT, R127, -0x1, PT ;  /* 0xffffffff7f00780c */ /* 0x000fe20003f04270 */
[----:B------:R-:W-:Y:S10]  /*2d30*/  IMAD.MOV.U32 R127, RZ, RZ, R140 ;  /* 0x000000ffff7f7224 */ /* 0x000ff400078e008c */
[-C--:B------:R-:W-:Y:S11]  /*2d40*/  QMMA.16832.F32.E4M3.E4M3 R28, R76.ROW, R74.reuse.COL, R28 ;  /* 0x0000004a4c1c727a */ /* 0x080ff60000002c1c */
[----:B------:R-:W-:Y:S05]  /*2d50*/  @!UPT UIADD3 URZ, URZ, URZ, URZ ;  /* 0x0000003f3f3ff290 */ /* 0x000fea000fffe03f */
[C---:B------:R-:W-:Y:S11]  /*2d60*/  QMMA.16832.F32.E4M3.E4M3 R32, R68.reuse.ROW, R74.COL, R32 ;  /* 0x0000004a4420727a */ /* 0x040ff60000002c20 */
[----:B------:R-:W-:Y:S05]  /*2d70*/  @!UPT UIADD3 URZ, URZ, URZ, URZ ;  /* 0x0000003f3f3ff290 */ /* 0x000fea000fffe03f */
[-C--:B----4-:R-:W-:Y:S11]  /*2d80*/  QMMA.16832.F32.E4M3.E4M3 R36, R68.ROW, R88.reuse.COL, R36 ;  /* 0x000000584424727a */ /* 0x090ff60000002c24 */
[----:B------:R-:W-:Y:S05]  /*2d90*/  @!UPT UIADD3 URZ, URZ, URZ, URZ ;  /* 0x0000003f3f3ff290 */ /* 0x000fea000fffe03f */
[-C--:B------:R-:W-:Y:S11]  /*2da0*/  QMMA.16832.F32.E4M3.E4M3 R40, R76.ROW, R88.reuse.COL, R40 ;  /* 0x000000584c28727a */ /* 0x080ff60000002c28 */
[----:B------:R-:W-:Y:S05]  /*2db0*/  @!UPT UIADD3 URZ, URZ, URZ, URZ ;  /* 0x0000003f3f3ff290 */ /* 0x000fea000fffe03f */
[-C--:B------:R-:W-:Y:S11]  /*2dc0*/  QMMA.16832.F32.E4M3.E4M3 R44, R80.ROW, R88.reuse.COL, R44 ;  /* 0x00000058502c727a */ /* 0x080ff60000002c2c */
[----:B------:R-:W-:Y:S05]  /*2dd0*/  @!UPT UIADD3 URZ, URZ, URZ, URZ ;  /* 0x0000003f3f3ff290 */ /* 0x000fea000fffe03f */
[C---:B------:R-:W-:Y:S11]  /*2de0*/  QMMA.16832.F32.E4M3.E4M3 R48, R84.reuse.ROW, R88.COL, R48 ;  /* 0x000000585430727a */ /* 0x040ff60000002c30 */
[----:B------:R-:W-:Y:S05]  /*2df0*/  @!UPT UIADD3 URZ, URZ, URZ, URZ ;  /* 0x0000003f3f3ff290 */ /* 0x000fea000fffe03f */
[-C--:B------:R-:W-:Y:S11]  /*2e00*/  QMMA.16832.F32.E4M3.E4M3 R52, R84.ROW, R90.reuse.COL, R52 ;  /* 0x0000005a5434727a */ /* 0x080ff60000002c34 */
[----:B------:R-:W-:Y:S05]  /*2e10*/  @!UPT UIADD3 URZ, URZ, URZ, URZ ;  /* 0x0000003f3f3ff290 */ /* 0x000fea000fffe03f */
[-C--:B------:R-:W-:Y:S11]  /*2e20*/  QMMA.16832.F32.E4M3.E4M3 R56, R80.ROW, R90.reuse.COL, R56 ;  /* 0x0000005a5038727a */ /* 0x080ff60000002c38 */
[----:B------:R-:W-:Y:S05]  /*2e30*/  @!UPT UIADD3 URZ, URZ, URZ, URZ ;  /* 0x0000003f3f3ff290 */ /* 0x000fea000fffe03f */
[-C--:B------:R-:W-:Y:S11]  /*2e40*/  QMMA.16832.F32.E4M3.E4M3 R60, R76.ROW, R90.reuse.COL, R60 ;  /* 0x0000005a4c3c727a */ /* 0x080ff60000002c3c */
[----:B------:R-:W-:Y:S05]  /*2e50*/  @!UPT UIADD3 URZ, URZ, URZ, URZ ;  /* 0x0000003f3f3ff290 */ /* 0x000fea000fffe03f */
[----:B------:R-:W-:Y:S11]  /*2e60*/  QMMA.16832.F32.E4M3.E4M3 R64, R68.ROW, R90.COL, R64 ;  /* 0x0000005a4440727a */ /* 0x000ff60000002c40 */
[----:B------:R-:W-:-:S05]  /*2e70*/  @!UPT UIADD3 URZ, URZ, URZ, URZ ;  /* 0x0000003f3f3ff290 */ /* 0x000fca000fffe03f */
[-C--:B-1----:R-:W-:Y:S11]  /*2e80*/  QMMA.16832.F32.E4M3.E4M3 R4, R92.ROW, R96.reuse.COL, R4 ;  /* 0x000000605c04727a */ /* 0x082ff60000002c04 */
        /* <DEDUP_REMOVED lines=15> */
[-C--:B--2---:R-:W-:Y:S01]  /*2f80*/  QMMA.16832.F32.E4M3.E4M3 R36, R92.ROW, R112.reuse.COL, R36 ;  /* 0x000000705c24727a */ /* 0x084fe20000002c24 */
[----:B------:R1:W2:Y:S08]  /*2f90*/  LDSM.16.M88.4 R68, [R142] ;  /* 0x000000008e44783b */ /* 0x0002b00000000200 */
[----:B------:R1:W2:Y:S07]  /*2fa0*/  LDSM.16.M88.4 R76, [R142+0x1800] ;  /* 0x001800008e4c783b */ /* 0x0002ae0000000200 */
[-C--:B------:R-:W-:Y:S01]  /*2fb0*/  QMMA.16832.F32.E4M3.E4M3 R40, R100.ROW, R112.reuse.COL, R40 ;  /* 0x000000706428727a */ /* 0x080fe20000002c28 */
[----:B------:R1:W2:Y:S08]  /*2fc0*/  LDSM.16.M88.4 R80, [R142+0x3000] ;  /* 0x003000008e50783b */ /* 0x0002b00000000200 */
[----:B------:R1:W2:Y:S07]  /*2fd0*/  LDSM.16.M88.4 R84, [R142+0x4800] ;  /* 0x004800008e54783b */ /* 0x0002ae0000000200 */
[-C--:B------:R-:W-:Y:S01]  /*2fe0*/  QMMA.16832.F32.E4M3.E4M3 R44, R104.ROW, R112.reuse.COL, R44 ;  /* 0x00000070682c727a */ /* 0x080fe20000002c2c */
[----:B------:R1:W2:Y:S08]  /*2ff0*/  LDSM.16.M88.4 R72, [R141] ;  /* 0x000000008d48783b */ /* 0x0002b00000000200 */
[----:B------:R1:W2:Y:S07]  /*3000*/  LDSM.16.M88.4 R88, [R141+0x1800] ;  /* 0x001800008d58783b */ /* 0x0002ae0000000200 */
        /* <DEDUP_REMOVED lines=8> */
[----:B------:R-:W-:Y:S01]  /*3090*/  QMMA.16832.F32.E4M3.E4M3 R64, R92.ROW, R114.COL, R64 ;  /* 0x000000725c40727a */ /* 0x000fe20000002c40 */
[----:B------:R-:W-:Y:S07]  /*30a0*/  @!UPT UIADD3 URZ, URZ, URZ, URZ ;  /* 0x0000003f3f3ff290 */ /* 0x000fee000fffe03f */
[----:B------:R-:W-:-:S11]  /*30b0*/  @P0 BRA `(.L_x_4) ;  /* 0xfffff0b000000947 */ /* 0x000fd6000383ffff */
[----:B------:R-:W-:Y:S01]  /*30c0*/  IMAD.MOV.U32 R2, RZ, RZ, R56 ;  /* 0x000000ffff027224 */ /* 0x000fe200078e0038 */
[----:B------:R-:W-:Y:S01]  /*30d0*/  MOV R92, R58 ;  /* 0x0000003a005c7202 */ /* 0x000fe20000000f00 */
[----:B------:R-:W-:Y:S01]  /*30e0*/  IMAD.MOV.U32 R3, RZ, RZ, R57 ;  /* 0x000000ffff037224 */ /* 0x000fe200078e0039 */
[----:B------:R-:W-:Y:S02]  /*30f0*/  MOV R93, R59 ;  /* 0x0000003b005d7202 */ /* 0x000fe40000000f00 */
.L_x_3:
[----:B------:R-:W0:Y:S01]  /*3100*/  LDGDEPBAR ;  /* 0x00000000000079af */ /* 0x000e220000000000 */
[----:B------:R-:W-:Y:S01]  /*3110*/  ISETP.NE.U32.AND P4, PT, RZ, c[0x0][0x2b0], PT ;  /* 0x0000ac00ff007a0c */ /* 0x000fe20003f85070 */
[----:B--2---:R-:W-:Y:S01]  /*3120*/  IMAD.MOV.U32 R0, RZ, RZ, 0x3f800000 ;  /* 0x3f800000ff007424 */ /* 0x004fe200078e00ff */
[----:B------:R-:W-:Y:S01]  /*3130*/  ISETP.NE.U32.AND P3, PT, RZ, c[0x0][0x2b8], PT ;  /* 0x0000ae00ff007a0c */ /* 0x000fe20003f65070 */
[----:B------:R-:W0:Y:S01]  /*3140*/  LDGDEPBAR ;  /* 0x00000000000079af */ /* 0x000e220000000000 */
[----:B------:R-:W-:Y:S01]  /*3150*/  ISETP.NE.AND.EX P4, PT, RZ, c[0x0][0x2b4], PT, P4 ;  /* 0x0000ad00ff007a0c */ /* 0x000fe20003f85340 */
[----:B------:R-:W-:Y:S01]  /*3160*/  IMAD.MOV.U32 R57, RZ, RZ, 0x3f800000 ;  /* 0x3f800000ff397424 */ /* 0x000fe200078e00ff */
[----:B------:R-:W-:-:S02]  /*3170*/  ISETP.NE.AND.EX P3, PT, RZ, c[0x0][0x2bc], PT, P3 ;  /* 0x0000af00ff007a0c */ /* 0x000fc40003f65330 */
[----:B------:R-:W-:Y:S02]  /*3180*/  ISETP.NE.U32.AND P0, PT, RZ, c[0x0][0x2c0], PT ;  /* 0x0000b000ff007a0c */ /* 0x000fe40003f05070 */
[----:B------:R-:W-:Y:S02]  /*3190*/  ISETP.NE.U32.AND P2, PT, RZ, c[0x0][0x2c8], PT ;  /* 0x0000b200ff007a0c */ /* 0x000fe40003f45070 */
[----:B------:R-:W-:Y:S02]  /*31a0*/  ISETP.NE.AND.EX P0, PT, RZ, c[0x0][0x2c4], PT, P0 ;  /* 0x0000b100ff007a0c */ /* 0x000fe40003f05300 */
[----:B------:R-:W-:Y:S01]  /*31b0*/  ISETP.NE.U32.AND P1, PT, RZ, c[0x0][0x2d0], PT ;  /* 0x0000b400ff007a0c */ /* 0x000fe20003f25070 */
[----:B------:R-:W-:-:S04]  /*31c0*/  DEPBAR.LE SB0, 0x0 ;  /* 0x000080000000791a */ /* 0x000fc80000000000 */
[----:B------:R-:W-:Y:S01]  /*31d0*/  ISETP.NE.AND.EX P2, PT, RZ, c[0x0][0x2cc], PT, P2 ;  /* 0x0000b300ff007a0c */ /* 0x000fe20003f45320 */
[----:B---3--:R-:W-:Y:S01]  /*31e0*/  @P4 IMAD.MOV.U32 R76, RZ, RZ, c[0x0][0x2b0] ;  /* 0x0000ac00ff4c4624 */ /* 0x008fe200078e00ff */
[----:B------:R-:W-:Y:S01]  /*31f0*/  @P4 MOV R77, c[0x0][0x2b4] ;  /* 0x0000ad00004d4a02 */ /* 0x000fe20000000f00 */
[----:B------:R-:W-:Y:S01]  /*3200*/  BAR.SYNC.DEFER_BLOCKING 0x0 ;  /* 0x0000000000007b1d */ /* 0x000fe20000010000 */
[----:B------:R-:W-:Y:S02]  /*3210*/  @P3 IMAD.MOV.U32 R74, RZ, RZ, c[0x0][0x2b8] ;  /* 0x0000ae00ff4a3624 */ /* 0x000fe400078e00ff */
[----:B------:R-:W-:Y:S01]  /*3220*/  @P3 IMAD.MOV.U32 R75, RZ, RZ, c[0x0][0x2bc] ;  /* 0x0000af00ff4b3624 */ /* 0x000fe200078e00ff */
[----:B------:R-:W-:Y:S01]  /*3230*/  MOV R88, 0x3f800000 ;  /* 0x3f80000000587802 */ /* 0x000fe20000000f00 */
[----:B------:R-:W-:Y:S02]  /*3240*/  @P0 IMAD.MOV.U32 R70, RZ, RZ, c[0x0][0x2c0] ;  /* 0x0000b000ff460624 */ /* 0x000fe400078e00ff */
[----:B------:R-:W-:Y:S01]  /*3250*/  @P0 IMAD.MOV.U32 R71, RZ, RZ, c[0x0][0x2c4] ;  /* 0x0000b100ff470624 */ /* 0x000fe200078e00ff */
[----:B------:R-:W-:-:S02]  /*3260*/  MOV R72, 0x3f800000 ;  /* 0x3f80000000487802 */ /* 0x000fc40000000f00 */
[----:B------:R-:W-:Y:S01]  /*3270*/  @P2 IMAD.MOV.U32 R68, RZ, RZ, c[0x0][0x2c8] ;  /* 0x0000b200ff442624 */ /* 0x000fe200078e00ff */
[----:B------:R-:W-:Y:S01]  /*3280*/  @P2 MOV R69, c[0x0][0x2cc] ;  /* 0x0000b30000452a02 */ /* 0x000fe20000000f00 */
[----:B------:R2:W3:Y:S04]  /*3290*/  @P4 LDG.E R0, [R76.64] ;  /* 0x000000124c004981 */ /* 0x0004e8000c1e1900 */
[----:B------:R1:W3:Y:S01]  /*32a0*/  @P3 LDG.E R57, [R74.64] ;  /* 0x000000124a393981 */ /* 0x0002e2000c1e1900 */
[----:B------:R-:W-:-:S03]  /*32b0*/  ISETP.NE.AND.EX P1, PT, RZ, c[0x0][0x2d4], PT, P1 ;  /* 0x0000b500ff007a0c */ /* 0x000fc60003f25310 */
[----:B----4-:R-:W4:Y:S01]  /*32c0*/  @P0 LDG.E R88, [R70.64] ;  /* 0x0000001246580981 */ /* 0x010f22000c1e1900 */
[----:B------:R-:W-:-:S03]  /*32d0*/  IMAD.MOV.U32 R73, RZ, RZ, 0x3f800000 ;  /* 0x3f800000ff497424 */ /* 0x000fc600078e00ff */
[----:B------:R3:W5:Y:S04]  /*32e0*/  @P2 LDG.E R72, [R68.64] ;  /* 0x0000001244482981 */ /* 0x000768000c1e1900 */
[----:B------:R-:W1:Y:S01]  /*32f0*/  S2R R80, SR_CTAID.X ;  /* 0x0000000000507919 */ /* 0x000e620000002500 */
[----:B------:R-:W-:Y:S01]  /*3300*/  ISETP.NE.AND P6, PT, RZ, c[0x0][0x17c], PT ;  /* 0x00005f00ff007a0c */ /* 0x000fe20003fc5270 */
[----:B------:R-:W-:Y:S02]  /*3310*/  @P1 IMAD.MOV.U32 R58, RZ, RZ, c[0x0][0x2d0] ;  /* 0x0000b400ff3a1624 */ /* 0x000fe400078e00ff */
[----:B------:R-:W-:Y:S01]  /*3320*/  @P1 IMAD.MOV.U32 R59, RZ, RZ, c[0x0][0x2d4] ;  /* 0x0000b500ff3b1624 */ /* 0x000fe200078e00ff */
[----:B--2---:R-:W2:Y:S01]  /*3330*/  S2R R76, SR_TID.X ;  /* 0x00000000004c7919 */ /* 0x004ea20000002100 */
[----:B-1----:R-:W-:Y:S01]  /*3340*/  IMAD.MOV.U32 R74, RZ, RZ, c[0x0][0x174] ;  /* 0x00005d00ff4a7624 */ /* 0x002fe200078e00ff */
[----:B------:R-:W-:-:S02]  /*3350*/  MOV R75, 0xffffffff ;  /* 0xffffffff004b7802 */ /* 0x000fc40000000f00 */
[----:B------:R1:W5:Y:S02]  /*3360*/  @P1 LDG.E R73, [R58.64] ;  /* 0x000000123a491981 */ /* 0x000364000c1e1900 */
[----:B------:R-:W-:Y:S02]  /*3370*/  ISETP.EQ.AND P0, PT, R74, 0x1, PT ;  /* 0x000000014a00780c */ /* 0x000fe40003f02270 */
[----:B------:R-:W-:-:S04]  /*3380*/  SHF.L.U32 R75, R75, c[0x0][0x178], RZ ;  /* 0x00005e004b4b7a19 */ /* 0x000fc800000006ff */
[----:B------:R-:W-:Y:S02]  /*3390*/  LOP3.LUT R75, R80, R75, RZ, 0x30, !PT ;  /* 0x0000004b504b7212 */ /* 0x000fe400078e30ff */
[----:B------:R-:W-:Y:S02]  /*33a0*/  SHF.R.S32.HI R80, RZ, c[0x0][0x178], R80 ;  /* 0x00005e00ff507a19 */ /* 0x000fe40000011450 */
[----:B------:R-:W-:Y:S01]  /*33b0*/  IADD3 R75, R136, R75, RZ ;  /* 0x0000004b884b7210 */ /* 0x000fe20007ffe0ff */
[----:B------:R-:W-:-:S04]  /*33c0*/  IMAD.MOV.U32 R56, RZ, RZ, c[0x0][0x2f8] ;  /* 0x0000be00ff387624 */ /* 0x000fc800078e00ff */
[----:B------:R-:W-:Y:S02]  /*33d0*/  IMAD R79, R75, c[0x0][0x16c], R80 ;  /* 0x00005b004b4f7a24 */ /* 0x000fe400078e0250 */
[----:B-1----:R-:W-:Y:S01]  /*33e0*/  IMAD.MOV.U32 R58, RZ, RZ, c[0x0][0x300] ;  /* 0x0000c000ff3a7624 */ /* 0x002fe200078e00ff */
[----:B------:R-:W-:Y:S01]  /*33f0*/  MOV R59, c[0x0][0x304] ;  /* 0x0000c100003b7a02 */ /* 0x000fe20000000f00 */
[----:B---3--:R-:W-:Y:S01]  /*3400*/  FMUL R0, R0, R57 ;  /* 0x0000003900007220 */ /* 0x008fe20000400000 */
[----:B------:R-:W-:Y:S01]  /*3410*/  IMAD.MOV.U32 R57, RZ, RZ, c[0x0][0x2fc] ;  /* 0x0000bf00ff397624 */ /* 0x000fe200078e00ff */
[----:B----4-:R-:W-:Y:S02]  /*3420*/  FMUL R88, R88, c[0x0][0x29c] ;  /* 0x0000a70058587a20 */ /* 0x010fe40000400000 */
[----:B------:R-:W-:Y:S01]  /*3430*/  FMUL R0, R0, c[0x0][0x298] ;  /* 0x0000a60000007a20 */ /* 0x000fe20000400000 */
[----:B------:R-:W-:Y:S05]  /*3440*/  @!P6 BRA P0, `(.L_x_5) ;  /* 0x000076900000e947 */ /* 0x000fea0000000000 */
[----:B--2---:R-:W-:-:S05]  /*3450*/  MOV R78, 0x4 ;  /* 0x00000004004e7802 */ /* 0x004fca0000000f00 */
[----:B------:R-:W-:Y:S01]  /*3460*/  IMAD.WIDE R78, R79, R78, c[0x0][0x190] ;  /* 0x000064004f4e7625 */ /* 0x000fe200078e024e */
[----:B------:R-:W-:Y:S05]  /*3470*/  @!P6 BRA `(.L_x_6) ;  /* 0x000004b00000e947 */ /* 0x000fea0003800000 */
[----:B------:R-:W-:Y:S01]  /*3480*/  IMAD.MOV.U32 R68, RZ, RZ, c[0x0][0x17c] ;  /* 0x00005f00ff447624 */ /* 0x000fe200078e00ff */
[----:B------:R-:W-:Y:S01]  /*3490*/  PRMT R82, RZ, 0x7610, R82 ;  /* 0x00007610ff527816 */ /* 0x000fe20000000052 */
[----:B------:R-:W-:-:S03]  /*34a0*/  IMAD.MOV.U32 R83, RZ, RZ, -0x1 ;  /* 0xffffffffff537424 */ /* 0x000fc600078e00ff */
[----:B------:R-:W-:-:S13]  /*34b0*/  ISETP.NE.AND P0, PT, R68, 0x1, PT ;  /* 0x000000014400780c */ /* 0x000fda0003f05270 */
[----:B------:R-:W-:Y:S05]  /*34c0*/  @!P0 BRA `(.L_x_7) ;  /* 0x000003a000008947 */ /* 0x000fea0003800000 */
[----:B------:R-:W-:-:S13]  /*34d0*/  ISETP.NE.AND P0, PT, R68, 0x2, PT ;  /* 0x000000024400780c */ /* 0x000fda0003f05270 */
[----:B------:R-:W-:Y:S05]  /*34e0*/  @!P0 BRA `(.L_x_8) ;  /* 0x000001a000008947 */ /* 0x000fea0003800000 */
[----:B------:R-:W-:Y:S01]  /*34f0*/  ISETP.NE.AND P0, PT, R68, 0x3, PT ;  /* 0x000000034400780c */ /* 0x000fe20003f05270 */
[----:B------:R-:W-:Y:S01]  /*3500*/  IMAD.MOV.U32 R68, RZ, RZ, c[0x0][0x308] ;  /* 0x0000c200ff447624 */ /* 0x000fe200078e00ff */
[----:B------:R-:W-:Y:S01]  /*3510*/  MOV R70, c[0x0][0x310] ;  /* 0x0000c40000467a02 */ /* 0x000fe20000000f00 */
[----:B------:R-:W-:Y:S01]  /*3520*/  IMAD.MOV.U32 R69, RZ, RZ, c[0x0][0x30c] ;  /* 0x0000c300ff457624 */ /* 0x000fe200078e00ff */
[----:B------:R-:W-:-:S09]  /*3530*/  MOV R71, c[0x0][0x314] ;  /* 0x0000c50000477a02 */ /* 0x000fd20000000f00 */
[----:B------:R-:W-:Y:S05]  /*3540*/  @P0 BRA `(.L_x_9) ;  /* 0x0000056000000947 */ /* 0x000fea0003800000 */
[----:B------:R-:W-:Y:S01]  /*3550*/  ISETP.NE.U32.AND P1, PT, RZ, c[0x0][0x308], PT ;  /* 0x0000c200ff007a0c */ /* 0x000fe20003f25070 */
[----:B------:R-:W-:Y:S01]  /*3560*/  IMAD.MOV.U32 R59, RZ, RZ, 0x8 ;  /* 0x00000008ff3b7424 */ /* 0x000fe200078e00ff */
[----:B------:R-:W-:Y:S01]  /*3570*/  SHF.R.S32.HI R77, RZ, 0x1f, R124 ;  /* 0x0000001fff4d7819 */ /* 0x000fe2000001147c */
[----:B------:R-:W-:Y:S01]  /*3580*/  CS2R R68, SRZ ;  /* 0x0000000000447805 */ /* 0x000fe2000001ff00 */
[----:B------:R-:W-:Y:S01]  /*3590*/  ISETP.NE.AND.EX P1, PT, RZ, c[0x0][0x30c], PT, P1 ;  /* 0x0000c300ff007a0c */ /* 0x000fe20003f25310 */
[----:B------:R-:W-:-:S04]  /*35a0*/  IMAD.WIDE R56, R124, R59, c[0x0][0x2f8] ;  /* 0x0000be007c387625 */ /* 0x000fc800078e023b */
[C---:B------:R-:W-:Y:S02]  /*35b0*/  IMAD.WIDE R58, R124.reuse, R59, c[0x0][0x300] ;  /* 0x0000c0007c3a7625 */ /* 0x040fe400078e023b */
[----:B------:R-:W5:Y:S04]  /*35c0*/  LDG.E.64 R56, [R56.64] ;  /* 0x0000001238387981 */ /* 0x000f68000c1e1b00 */
[----:B------:R-:W5:Y:S02]  /*35d0*/  LDG.E.64 R58, [R58.64] ;  /* 0x000000123a3a7981 */ /* 0x000f64000c1e1b00 */
[----:B------:R-:W-:-:S04]  /*35e0*/  @P1 LEA R84, P0, R124, c[0x0][0x308], 0x3 ;  /* 0x0000c2007c541a11 */ /* 0x000fc800078018ff */
[----:B------:R-:W-:-:S05]  /*35f0*/  @P1 LEA.HI.X R85, R124, c[0x0][0x30c], R77, 0x3, P0 ;  /* 0x0000c3007c551a11 */ /* 0x000fca00000f1c4d */
[----:B------:R1:W5:Y:S01]  /*3600*/  @P1 LDG.E.64 R68, [R84.64] ;  /* 0x0000001254441981 */ /* 0x000362000c1e1b00 */
[----:B------:R-:W-:-:S04]  /*3610*/  ISETP.NE.U32.AND P0, PT, RZ, c[0x0][0x310], PT ;  /* 0x0000c400ff007a0c */ /* 0x000fc80003f05070 */
[----:B------:R-:W-:Y:S01]  /*3620*/  ISETP.NE.AND.EX P0, PT, RZ, c[0x0][0x314], PT, P0 ;  /* 0x0000c500ff007a0c */ /* 0x000fe20003f05300 */
[----:B------:R-:W-:-:S12]  /*3630*/  CS2R R70, SRZ ;  /* 0x0000000000467805 */ /* 0x000fd8000001ff00 */
[----:B------:R-:W-:Y:S05]  /*3640*/  @!P0 BRA `(.L_x_9) ;  /* 0x0000046000008947 */ /* 0x000fea0003800000 */
[----:B------:R-:W-:-:S04]  /*3650*/  LEA R70, P0, R124, c[0x0][0x310], 0x3 ;  /* 0x0000c4007c467a11 */ /* 0x000fc800078018ff */
[----:B------:R-:W-:-:S06]  /*3660*/  LEA.HI.X R71, R124, c[0x0][0x314], R77, 0x3, P0 ;  /* 0x0000c5007c477a11 */ /* 0x000fcc00000f1c4d */
[----:B------:R-:W5:Y:S01]  /*3670*/  LDG.E.64 R70, [R70.64] ;  /* 0x0000001246467981 */ /* 0x000f62000c1e1b00 */
[----:B------:R-:W-:Y:S05]  /*3680*/  BRA `(.L_x_9) ;  /* 0x0000042000007947 */ /* 0x000fea0003800000 */
.L_x_8:
[----:B------:R-:W-:Y:S02]  /*3690*/  ISETP.NE.U32.AND P0, PT, RZ, c[0x0][0x310], PT ;  /* 0x0000c400ff007a0c */ /* 0x000fe40003f05070 */
[----:B------:R-:W-:Y:S02]  /*36a0*/  SHF.R.S32.HI R77, RZ, 0x1f, R124 ;  /* 0x0000001fff4d7819 */ /* 0x000fe4000001147c */
[----:B------:R-:W-:Y:S02]  /*36b0*/  ISETP.NE.AND.EX P0, PT, RZ, c[0x0][0x314], PT, P0 ;  /* 0x0000c500ff007a0c */ /* 0x000fe40003f05300 */
[----:B------:R-:W-:Y:S01]  /*36c0*/  MOV R71, c[0x0][0x188] ;  /* 0x0000620000477a02 */ /* 0x000fe20000000f00 */
[C---:B------:R-:W-:Y:S01]  /*36d0*/  IMAD R59, R77.reuse, c[0x0][0x188], RZ ;  /* 0x000062004d3b7a24 */ /* 0x040fe200078e02ff */
[----:B------:R-:W-:Y:S01]  /*36e0*/  MOV R85, c[0x0][0x330] ;  /* 0x0000cc0000557a02 */ /* 0x000fe20000000f00 */
[----:B------:R-:W-:Y:S01]  /*36f0*/  IMAD R57, R77, c[0x0][0x330], RZ ;  /* 0x0000cc004d397a24 */ /* 0x000fe200078e02ff */
[----:B------:R-:W-:Y:S01]  /*3700*/  ISETP.NE.U32.AND P1, PT, RZ, c[0x0][0x308], PT ;  /* 0x0000c200ff007a0c */ /* 0x000fe20003f25070 */
[----:B------:R-:W-:-:S03]  /*3710*/  IMAD.WIDE.U32 R68, R124, R71, c[0x0][0x308] ;  /* 0x0000c2007c447625 */ /* 0x000fc600078e0047 */
[----:B------:R-:W-:Y:S01]  /*3720*/  ISETP.NE.AND.EX P1, PT, RZ, c[0x0][0x30c], PT, P1 ;  /* 0x0000c300ff007a0c */ /* 0x000fe20003f25310 */
[C---:B------:R-:W-:Y:S02]  /*3730*/  IMAD R59, R124.reuse, c[0x0][0x18c], R59 ;  /* 0x000063007c3b7a24 */ /* 0x040fe400078e023b */
[----:B------:R-:W-:Y:S01]  /*3740*/  IMAD.WIDE.U32 R70, R124, R71, c[0x0][0x300] ;  /* 0x0000c0007c467625 */ /* 0x000fe200078e0047 */
[----:B------:R-:W-:-:S03]  /*3750*/  SEL R68, R68, RZ, P1 ;  /* 0x000000ff44447207 */ /* 0x000fc60000800000 */
[----:B------:R-:W-:Y:S01]  /*3760*/  IMAD.WIDE.U32 R84, R124, R85, c[0x0][0x2f8] ;  /* 0x0000be007c547625 */ /* 0x000fe200078e0055 */
[----:B------:R-:W-:-:S03]  /*3770*/  MOV R58, R70 ;  /* 0x00000046003a7202 */ /* 0x000fc60000000f00 */
[----:B------:R-:W-:Y:S01]  /*3780*/  IMAD.IADD R69, R59, 0x1, R69 ;  /* 0x000000013b457824 */ /* 0x000fe200078e0245 */
[----:B------:R-:W-:Y:S01]  /*3790*/  MOV R56, R84 ;  /* 0x0000005400387202 */ /* 0x000fe20000000f00 */
[----:B------:R-:W-:Y:S02]  /*37a0*/  IMAD R57, R124, c[0x0][0x334], R57 ;  /* 0x0000cd007c397a24 */ /* 0x000fe400078e0239 */
[----:B------:R-:W-:Y:S01]  /*37b0*/  IMAD.IADD R59, R71, 0x1, R59 ;  /* 0x00000001473b7824 */ /* 0x000fe200078e023b */
[----:B------:R-:W-:Y:S01]  /*37c0*/  SEL R69, R69, RZ, P1 ;  /* 0x000000ff45457207 */ /* 0x000fe20000800000 */
[----:B------:R-:W-:Y:S01]  /*37d0*/  IMAD.IADD R57, R85, 0x1, R57 ;  /* 0x0000000155397824 */ /* 0x000fe200078e0239 */
[----:B------:R-:W-:Y:S01]  /*37e0*/  CS2R R70, SRZ ;  /* 0x0000000000467805 */ /* 0x000fe2000001ff00 */
[----:B------:R-:W-:Y:S05]  /*37f0*/  @!P0 BRA `(.L_x_9) ;  /* 0x000002b000008947 */ /* 0x000fea0003800000 */
[----:B------:R-:W-:Y:S01]  /*3800*/  MOV R71, c[0x0][0x338] ;  /* 0x0000ce0000477a02 */ /* 0x000fe20000000f00 */
[----:B------:R-:W-:-:S04]  /*3810*/  IMAD R77, R77, c[0x0][0x338], RZ ;  /* 0x0000ce004d4d7a24 */ /* 0x000fc800078e02ff */
[C---:B------:R-:W-:Y:S02]  /*3820*/  IMAD R70, R124.reuse, c[0x0][0x33c], R77 ;  /* 0x0000cf007c467a24 */ /* 0x040fe400078e024d */
[----:B------:R-:W-:-:S05]  /*3830*/  IMAD.WIDE.U32 R84, R124, R71, c[0x0][0x310] ;  /* 0x0000c4007c547625 */ /* 0x000fca00078e0047 */
[----:B------:R-:W-:Y:S02]  /*3840*/  IADD3 R71, R85, R70, RZ ;  /* 0x0000004655477210 */ /* 0x000fe40007ffe0ff */
[----:B------:R-:W-:Y:S01]  /*3850*/  MOV R70, R84 ;  /* 0x0000005400467202 */ /* 0x000fe20000000f00 */
[----:B------:R-:W-:Y:S05]  /*3860*/  BRA `(.L_x_9) ;  /* 0x0000024000007947 */ /* 0x000fea0003800000 */
.L_x_7:
[----:B------:R-:W-:Y:S01]  /*3870*/  SHF.R.S32.HI R59, RZ, 0x1f, R124 ;  /* 0x0000001fff3b7819 */ /* 0x000fe2000001147c */
[----:B------:R-:W-:Y:S01]  /*3880*/  IMAD.MOV.U32 R69, RZ, RZ, c[0x0][0x30c] ;  /* 0x0000c300ff457624 */ /* 0x000fe200078e00ff */
[----:B------:R-:W-:Y:S02]  /*3890*/  MOV R71, c[0x0][0x188] ;  /* 0x0000620000477a02 */ /* 0x000fe40000000f00 */
[----:B------:R-:W-:Y:S01]  /*38a0*/  MOV R68, c[0x0][0x308] ;  /* 0x0000c20000447a02 */ /* 0x000fe20000000f00 */
[----:B------:R-:W-:Y:S02]  /*38b0*/  IMAD R59, R59, c[0x0][0x188], RZ ;  /* 0x000062003b3b7a24 */ /* 0x000fe400078e02ff */
[----:B------:R-:W-:-:S04]  /*38c0*/  IMAD.WIDE.U32 R70, R124, R71, c[0x0][0x300] ;  /* 0x0000c0007c467625 */ /* 0x000fc800078e0047 */
[----:B------:R-:W-:Y:S02]  /*38d0*/  IMAD R59, R124, c[0x0][0x18c], R59 ;  /* 0x000063007c3b7a24 */ /* 0x000fe400078e023b */
[----:B------:R-:W-:Y:S01]  /*38e0*/  IMAD.MOV.U32 R58, RZ, RZ, R70 ;  /* 0x000000ffff3a7224 */ /* 0x000fe200078e0046 */
[----:B------:R-:W-:Y:S02]  /*38f0*/  MOV R70, c[0x0][0x310] ;  /* 0x0000c40000467a02 */ /* 0x000fe40000000f00 */
[----:B------:R-:W-:Y:S02]  /*3900*/  IADD3 R59, R71, R59, RZ ;  /* 0x0000003b473b7210 */ /* 0x000fe40007ffe0ff */
[----:B------:R-:W-:Y:S01]  /*3910*/  MOV R71, c[0x0][0x314] ;  /* 0x0000c50000477a02 */ /* 0x000fe20000000f00 */
[----:B------:R-:W-:Y:S05]  /*3920*/  BRA `(.L_x_9) ;  /* 0x0000018000007947 */ /* 0x000fea0003800000 */
.L_x_6:
[----:B------:R-:W-:Y:S01]  /*3930*/  ISETP.GE.AND P0, PT, R74, 0x2, PT ;  /* 0x000000024a00780c */ /* 0x000fe20003f06270 */
[----:B------:R-:W-:Y:S01]  /*3940*/  IMAD.MOV.U32 R83, RZ, RZ, -0x1 ;  /* 0xffffffffff537424 */ /* 0x000fe200078e00ff */
[----:B------:R-:W-:Y:S01]  /*3950*/  PRMT R82, RZ, 0x7610, R82 ;  /* 0x00007610ff527816 */ /* 0x000fe20000000052 */
[----:B------:R-:W-:Y:S01]  /*3960*/  IMAD.MOV.U32 R69, RZ, RZ, c[0x0][0x30c] ;  /* 0x0000c300ff457624 */ /* 0x000fe200078e00ff */
[----:B------:R-:W-:Y:S01]  /*3970*/  MOV R68, c[0x0][0x308] ;  /* 0x0000c20000447a02 */ /* 0x000fe20000000f00 */
[----:B------:R-:W-:Y:S01]  /*3980*/  IMAD.MOV.U32 R71, RZ, RZ, c[0x0][0x314] ;  /* 0x0000c500ff477624 */ /* 0x000fe200078e00ff */
[----:B------:R-:W-:-:S07]  /*3990*/  MOV R70, c[0x0][0x310] ;  /* 0x0000c40000467a02 */ /* 0x000fce0000000f00 */
[----:B------:R-:W-:Y:S05]  /*39a0*/  @!P0 BRA `(.L_x_9) ;  /* 0x0000010000008947 */ /* 0x000fea0003800000 */
[----:B------:R-:W-:Y:S01]  /*39b0*/  ISETP.GT.AND P0, PT, R76, RZ, PT ;  /* 0x000000ff4c00720c */ /* 0x000fe20003f04270 */
[----:B------:R-:W-:-:S12]  /*39c0*/  IMAD.MOV.U32 R83, RZ, RZ, -0x1 ;  /* 0xffffffffff537424 */ /* 0x000fd800078e00ff */
[----:B------:R-:W2:Y:S01]  /*39d0*/  @!P0 LDG.E.STRONG.GPU R83, [R78.64] ;  /* 0x000000124e538981 */ /* 0x000ea2000c1ef900 */
[----:B------:R-:W-:Y:S01]  /*39e0*/  IADD3 R69, R74, -0x1, RZ ;  /* 0xffffffff4a457810 */ /* 0x000fe20007ffe0ff */
[----:B------:R-:W-:Y:S01]  /*39f0*/  IMAD.MOV.U32 R68, RZ, RZ, c[0x0][0x308] ;  /* 0x0000c200ff447624 */ /* 0x000fe200078e00ff */
[----:B------:R-:W-:Y:S01]  /*3a00*/  ISETP.NE.AND P1, PT, R124, RZ, PT ;  /* 0x000000ff7c00720c */ /* 0x000fe20003f25270 */
[----:B------:R-:W-:Y:S01]  /*3a10*/  IMAD.MOV.U32 R70, RZ, RZ, c[0x0][0x310] ;  /* 0x0000c400ff467624 */ /* 0x000fe200078e00ff */
[CC--:B------:R-:W-:Y:S01]  /*3a20*/  ISETP.NE.AND P0, PT, R69.reuse, R124.reuse, PT ;  /* 0x0000007c4500720c */ /* 0x0c0fe20003f05270 */
[----:B------:R-:W-:Y:S01]  /*3a30*/  IMAD.MOV.U32 R71, RZ, RZ, c[0x0][0x314] ;  /* 0x0000c500ff477624 */ /* 0x000fe200078e00ff */
[----:B------:R-:W-:Y:S01]  /*3a40*/  ISETP.NE.AND P2, PT, R69, R124, PT ;  /* 0x0000007c4500720c */ /* 0x000fe20003f45270 */
[----:B------:R-:W-:Y:S01]  /*3a50*/  IMAD.MOV.U32 R69, RZ, RZ, c[0x0][0x30c] ;  /* 0x0000c300ff457624 */ /* 0x000fe200078e00ff */
[----:B------:R-:W-:Y:S02]  /*3a60*/  FSEL R88, R88, 1, !P1 ;  /* 0x3f80000058587808 */ /* 0x000fe40004800000 */
[----:B-----5:R-:W-:-:S02]  /*3a70*/  FSEL R73, R73, 1, !P0 ;  /* 0x3f80000049497808 */ /* 0x020fc40004000000 */
[----:B------:R-:W-:Y:S02]  /*3a80*/  FSEL R72, R72, 1, !P0 ;  /* 0x3f80000048487808 */ /* 0x000fe40004000000 */
[----:B------:R-:W-:Y:S01]  /*3a90*/  SEL R82, RZ, 0x1, !P2 ;  /* 0x00000001ff527807 */ /* 0x000fe20005000000 */
[----:B--2---:R-:W-:-:S05]  /*3aa0*/  CCTL.IVALL ;  /* 0x00000000ff00798f */ /* 0x004fca0002000000 */
.L_x_9:
[----:B------:R-:W-:Y:S01]  /*3ab0*/  SHF.R.S32.HI R77, RZ, 0x1f, R76 ;  /* 0x0000001fff4d7819 */ /* 0x000fe2000001144c */
[----:B------:R-:W-:Y:S01]  /*3ac0*/  ULOP3.LUT UR4, UR15, 0x1, URZ, 0xc0, !UPT ;  /* 0x000000010f047892 */ /* 0x000fe2000f8ec03f */
[----:B------:R-:W-:Y:S01]  /*3ad0*/  ISETP.GT.AND P6, PT, R74, 0x1, !P6 ;  /* 0x000000014a00780c */ /* 0x000fe200077c4270 */
[----:B------:R-:W-:Y:S01]  /*3ae0*/  IMAD.SHL.U32 R95, R134, 0x2, RZ ;  /* 0x00000002865f7824 */ /* 0x000fe200078e00ff */
[CC--:B------:R-:W-:Y:S01]  /*3af0*/  LEA.HI R81, R77.reuse, R76.reuse, RZ, 0x5 ;  /* 0x0000004c4d517211 */ /* 0x0c0fe200078f28ff */
[----:B------:R-:W-:Y:S01]  /*3b00*/  UISETP.NE.U32.AND UP0, UPT, UR4, 0x1, UPT ;  /* 0x000000010400788c */ /* 0x000fe2000bf05070 */
[----:B------:R-:W-:Y:S01]  /*3b10*/  LEA.HI R94, R77, R76, RZ, 0x7 ;  /* 0x0000004c4d5e7211 */ /* 0x000fe200078f38ff */
[----:B------:R-:W-:Y:S01]  /*3b20*/  ULEA UR14, UR16, UR14, 0x1 ;  /* 0x0000000e100e7291 */ /* 0x000fe2000f8e083f */
[----:B------:R-:W-:Y:S01]  /*3b30*/  SHF.R.S32.HI R81, RZ, 0x5, R81 ;  /* 0x00000005ff517819 */ /* 0x000fe20000011451 */
[----:B------:R-:W-:Y:S01]  /*3b40*/  IMAD.MOV.U32 R97, RZ, RZ, c[0x0][0x1f8] ;  /* 0x00007e00ff617624 */ /* 0x000fe200078e00ff */
[----:B------:R-:W-:Y:S01]  /*3b50*/  LOP3.LUT R89, R76, 0x3, RZ, 0xc0, !PT ;  /* 0x000000034c597812 */ /* 0x000fe200078ec0ff */
[----:B------:R-:W-:Y:S01]  /*3b60*/  UIMAD UR14, UR14, 0x12, UR15 ;  /* 0x000000120e0e78a4 */ /* 0x000fe2000f8e020f */
[----:B-1----:R-:W-:-:S02]  /*3b70*/  SHF.R.S32.HI R84, RZ, 0x1f, R81 ;  /* 0x0000001fff547819 */ /* 0x002fc40000011451 */
[----:B------:R-:W-:Y:S02]  /*3b80*/  PLOP3.LUT P0, PT, PT, PT, UP0, 0x80, 0x0 ;  /* 0x000000000000781c */ /* 0x000fe40003f0f008 */
[----:B------:R-:W-:Y:S02]  /*3b90*/  LEA.HI R84, R84, R81, RZ, 0x2 ;  /* 0x0000005154547211 */ /* 0x000fe400078f10ff */
[----:B------:R-:W-:Y:S02]  /*3ba0*/  @P6 IADD3 R77, R124, 0x1, RZ ;  /* 0x000000017c4d6810 */ /* 0x000fe40007ffe0ff */
[----:B------:R-:W-:Y:S02]  /*3bb0*/  LOP3.LUT R74, R84, 0xfffffffc, RZ, 0xc0, !PT ;  /* 0xfffffffc544a7812 */ /* 0x000fe400078ec0ff */
[----:B------:R-:W-:Y:S02]  /*3bc0*/  LOP3.LUT R84, R76, 0x1f, RZ, 0xc0, !PT ;  /* 0x0000001f4c547812 */ /* 0x000fe400078ec0ff */
[----:B------:R-:W-:Y:S01]  /*3bd0*/  SHF.R.S32.HI R85, RZ, 0x1f, R134 ;  /* 0x0000001fff557819 */ /* 0x000fe20000011486 */
[----:B------:R-:W-:Y:S01]  /*3be0*/  IMAD.IADD R81, R81, 0x1, -R74 ;  /* 0x0000000151517824 */ /* 0x000fe200078e0a4a */
[----:B------:R-:W-:-:S02]  /*3bf0*/  LOP3.LUT R74, R94, 0xffffff80, RZ, 0xc0, !PT ;  /* 0xffffff805e4a7812 */ /* 0x000fc400078ec0ff */
[----:B------:R-:W-:Y:S02]  /*3c00*/  @!P0 LOP3.LUT R89, R89, 0x2, RZ, 0x3c, !PT ;  /* 0x0000000259598812 */ /* 0x000fe400078e3cff */
[----:B------:R-:W-:Y:S02]  /*3c10*/  LEA.HI R86, R81, R81, RZ, 0x1 ;  /* 0x0000005151567211 */ /* 0x000fe400078f08ff */
[----:B------:R-:W-:Y:S02]  /*3c20*/  LEA.HI.SX32 R87, R135, R74, 0x1d ;  /* 0x0000004a87577211 */ /* 0x000fe400078feaff */
[----:B------:R-:W-:Y:S02]  /*3c30*/  LOP3.LUT R74, R86, 0x3ffffffe, RZ, 0xc0, !PT ;  /* 0x3ffffffe564a7812 */ /* 0x000fe400078ec0ff */
[----:B------:R-:W-:Y:S02]  /*3c40*/  SHF.R.S32.HI R86, RZ, 0x1, R86 ;  /* 0x00000001ff567819 */ /* 0x000fe40000011456 */
[----:B------:R-:W-:Y:S01]  /*3c50*/  @P6 ISETP.NE.AND P0, PT, R77, c[0x0][0x174], PT ;  /* 0x00005d004d006a0c */ /* 0x000fe20003f05270 */
[----:B------:R-:W-:Y:S01]  /*3c60*/  IMAD.IADD R81, R81, 0x1, -R74 ;  /* 0x0000000151517824 */ /* 0x000fe200078e0a4a */
[----:B------:R-:W-:Y:S01]  /*3c70*/  SHF.R.U32.HI R84, RZ, 0x2, R84 ;  /* 0x00000002ff547819 */ /* 0x000fe20000011654 */
[----:B------:R-:W-:Y:S01]  /*3c80*/  IMAD R74, R86, 0x40, R87 ;  /* 0x00000040564a7824 */ /* 0x000fe200078e0257 */
[----:B------:R-:W-:-:S02]  /*3c90*/  SHF.R.S32.HI R94, RZ, 0x7, R94 ;  /* 0x00000007ff5e7819 */ /* 0x000fc4000001145e */
[----:B-----5:R-:W-:Y:S01]  /*3ca0*/  ISETP.NE.U32.AND P2, PT, R56, RZ, PT ;  /* 0x000000ff3800720c */ /* 0x020fe20003f45070 */
[----:B------:R-:W-:Y:S01]  /*3cb0*/  IMAD R77, R81, 0x4, R74 ;  /* 0x00000004514d7824 */ /* 0x000fe200078e024a */
[----:B------:R-:W-:Y:S01]  /*3cc0*/  @P6 SEL R68, R68, RZ, !P0 ;  /* 0x000000ff44446207 */ /* 0x000fe20004000000 */
[----:B------:R-:W-:Y:S01]  /*3cd0*/  IMAD.SHL.U32 R74, R134, 0x8, RZ ;  /* 0x00000008864a7824 */ /* 0x000fe200078e00ff */
[----:B------:R-:W-:Y:S01]  /*3ce0*/  ISETP.NE.U32.AND P5, PT, R58, RZ, PT ;  /* 0x000000ff3a00720c */ /* 0x000fe20003fa5070 */
[----:B------:R-:W-:Y:S01]  /*3cf0*/  IMAD R89, R84, 0x24, R89 ;  /* 0x0000002454597824 */ /* 0x000fe200078e0259 */
[----:B------:R-:W-:Y:S01]  /*3d00*/  LEA.HI R84, R85, R134, RZ, 0x2 ;  /* 0x0000008655547211 */ /* 0x000fe200078f10ff */
[----:B------:R-:W-:Y:S01]  /*3d10*/  IMAD R75, R75, 0x40, R74 ;  /* 0x000000404b4b7824 */ /* 0x000fe200078e024a */
[----:B------:R-:W-:Y:S01]  /*3d20*/  @P6 SEL R69, R69, RZ, !P0 ;  /* 0x000000ff45456207 */ /* 0x000fe20004000000 */
[----:B------:R-:W-:Y:S01]  /*3d30*/  IMAD R77, R80, 0x80, R77 ;  /* 0x00000080504d7824 */ /* 0x000fe200078e024d */
[----:B------:R-:W-:Y:S01]  /*3d40*/  SHF.R.S32.HI R84, RZ, 0x2, R84 ;  /* 0x00000002ff547819 */ /* 0x000fe20000011454 */
[----:B------:R-:W-:Y:S01]  /*3d50*/  IMAD R87, R94, -0x70, R87 ;  /* 0xffffff905e577824 */ /* 0x000fe200078e0257 */
[----:B------:R-:W-:Y:S01]  /*3d60*/  SHF.R.S32.HI R85, RZ, 0x1f, R75 ;  /* 0x0000001fff557819 */ /* 0x000fe2000001144b */
[----:B------:R-:W-:Y:S01]  /*3d70*/  IMAD.U32 R80, RZ, RZ, UR14 ;  /* 0x0000000eff507e24 */ /* 0x000fe2000f8e00ff */
[----:B------:R-:W-:Y:S01]  /*3d80*/  LOP3.LUT R90, R75, 0xfffffff8, RZ, 0xc0, !PT ;  /* 0xfffffff84b5a7812 */ /* 0x000fe200078ec0ff */
[----:B------:R-:W-:Y:S01]  /*3d90*/  IMAD R94, R86, 0x8, R87 ;  /* 0x00000008565e7824 */ /* 0x000fe200078e0257 */
[----:B------:R-:W-:Y:S01]  /*3da0*/  LOP3.LUT R91, R85, 0x1fffffff, RZ, 0xc0, !PT ;  /* 0x1fffffff555b7812 */ /* 0x000fe200078ec0ff */
[----:B------:R-:W-:Y:S01]  /*3db0*/  IMAD.U32 R80, R80, 0x10, R89 ;  /* 0x0000001050507824 */ /* 0x000fe200078e0059 */
[----:B------:R-:W-:Y:S01]  /*3dc0*/  SHF.R.S32.HI R85, RZ, 0x1f, R77 ;  /* 0x0000001fff557819 */ /* 0x000fe2000001144d */
[----:B------:R-:W-:Y:S01]  /*3dd0*/  IMAD R81, R81, 0x4, R94 ;  /* 0x0000000451517824 */ /* 0x000fe200078e025e */
[----:B------:R-:W-:Y:S01]  /*3de0*/  LOP3.LUT R84, R84, R95, RZ, 0xfc, !PT ;  /* 0x0000005f54547212 */ /* 0x000fe200078efcff */
[----:B------:R-:W-:Y:S01]  /*3df0*/  IMAD.WIDE.U32 R98, R77, c[0x0][0x1d8], R90 ;  /* 0x000076004d627a25 */ /* 0x000fe200078e005a */
[----:B------:R-:W-:-:S02]  /*3e00*/  ISETP.GE.AND P3, PT, R75, c[0x0][0x164], PT ;  /* 0x000059004b007a0c */ /* 0x000fc40003f66270 */
[----:B------:R-:W-:Y:S01]  /*3e10*/  ISETP.NE.U32.AND P4, PT, R68, RZ, PT ;  /* 0x000000ff4400720c */ /* 0x000fe20003f85070 */
[----:B------:R-:W-:Y:S01]  /*3e20*/  IMAD R96, R85, c[0x0][0x1d8], RZ ;  /* 0x0000760055607a24 */ /* 0x000fe200078e02ff */
[----:B------:R-:W-:Y:S01]  /*3e30*/  IADD3 R104, P1, R56, R98, RZ ;  /* 0x0000006238687210 */ /* 0x000fe20007f3e0ff */
[----:B------:R-:W-:Y:S01]  /*3e40*/  IMAD.WIDE.U32 R94, R77, c[0x0][0x218], R90 ;  /* 0x000086004d5e7a25 */ /* 0x000fe200078e005a */
[----:B------:R-:W-:Y:S02]  /*3e50*/  ISETP.NE.AND.EX P2, PT, R57, RZ, !P3, P2 ;  /* 0x000000ff3900720c */ /* 0x000fe40005f45320 */
[----:B------:R-:W-:Y:S01]  /*3e60*/  ISETP.NE.AND.EX P5, PT, R59, RZ, !P3, P5 ;  /* 0x000000ff3b00720c */ /* 0x000fe20005fa5350 */
[----:B------:R-:W-:Y:S01]  /*3e70*/  IMAD R86, R77, c[0x0][0x1dc], R96 ;  /* 0x000077004d567a24 */ /* 0x000fe200078e0260 */
[----:B------:R-:W-:Y:S01]  /*3e80*/  ISETP.NE.AND.EX P4, PT, R69, RZ, !P3, P4 ;  /* 0x000000ff4500720c */ /* 0x000fe20005f85340 */
[----:B------:R-:W-:Y:S02]  /*3e90*/  IMAD R56, R85, c[0x0][0x218], RZ ;  /* 0x0000860055387a24 */ /* 0x000fe400078e02ff */
[----:B------:R-:W-:Y:S01]  /*3ea0*/  IMAD.WIDE.U32 R90, R77, c[0x0][0x258], R90 ;  /* 0x000096004d5a7a25 */ /* 0x000fe200078e005a */
[----:B------:R-:W-:-:S02]  /*3eb0*/  IADD3.X R105, R57, R99, R86, P1, !PT ;  /* 0x0000006339697210 */ /* 0x000fc40000ffe456 */
[----:B------:R-:W-:Y:S01]  /*3ec0*/  IADD3 R100, P1, R58, R94, RZ ;  /* 0x0000005e3a647210 */ /* 0x000fe20007f3e0ff */
[----:B------:R-:W-:Y:S01]  /*3ed0*/  IMAD R86, R85, c[0x0][0x258], RZ ;  /* 0x0000960055567a24 */ /* 0x000fe200078e02ff */
[----:B------:R-:W-:Y:S01]  /*3ee0*/  IADD3 R102, P0, R68, R90, RZ ;  /* 0x0000005a44667210 */ /* 0x000fe20007f1e0ff */
[C---:B------:R-:W-:Y:S01]  /*3ef0*/  IMAD R56, R77.reuse, c[0x0][0x21c], R56 ;  /* 0x000087004d387a24 */ /* 0x040fe200078e0238 */
[----:B------:R-:W-:Y:S01]  /*3f00*/  SEL R68, RZ, 0x1, !P2 ;  /* 0x00000001ff447807 */ /* 0x000fe20005000000 */
[----:B------:R-:W-:-:S03]  /*3f10*/  IMAD R58, R77, c[0x0][0x25c], R86 ;  /* 0x000097004d3a7a24 */ /* 0x000fc600078e0256 */
[----:B------:R-:W-:Y:S01]  /*3f20*/  IADD3.X R101, R59, R95, R56, P1, !PT ;  /* 0x0000005f3b657210 */ /* 0x000fe20000ffe438 */
[----:B------:R-:W-:Y:S01]  /*3f30*/  IMAD.MOV.U32 R95, RZ, RZ, c[0x0][0x1fc] ;  /* 0x00007f00ff5f7624 */ /* 0x000fe200078e00ff */
[----:B------:R-:W-:Y:S01]  /*3f40*/  IADD3.X R103, R69, R91, R58, P0, !PT ;  /* 0x0000005b45677210 */ /* 0x000fe200007fe43a */
[----:B------:R-:W-:Y:S05]  /*3f50*/  @!P6 BRA `(.L_x_10) ;  /* 0x000001800000e947 */ /* 0x000fea0003800000 */
[----:B------:R-:W-:Y:S01]  /*3f60*/  ISETP.NE.AND P0, PT, R83, R124, PT ;  /* 0x0000007c5300720c */ /* 0x000fe20003f05270 */
[----:B------:R-:W-:Y:S02]  /*3f70*/  IMAD.MOV.U32 R97, RZ, RZ, c[0x0][0x1f8] ;  /* 0x00007e00ff617624 */ /* 0x000fe400078e00ff */
[----:B------:R-:W-:-:S10]  /*3f80*/  IMAD.MOV.U32 R95, RZ, RZ, c[0x0][0x1fc] ;  /* 0x00007f00ff5f7624 */ /* 0x000fd400078e00ff */
[----:B------:R-:W-:Y:S01]  /*3f90*/  BAR.RED.AND.DEFER_BLOCKING 0x0, P0 ;  /* 0x0000000000007b1d */ /* 0x000fe20000014400 */
[----:B------:R-:W-:-:S04]  /*3fa0*/  ISETP.NE.AND P0, PT, R124, RZ, PT ;  /* 0x000000ff7c00720c */ /* 0x000fc80003f05270 */
[----:B------:R-:W-:Y:S02]  /*3fb0*/  SEL R104, R104, R100, !P0 ;  /* 0x0000006468687207 */ /* 0x000fe40004000000 */
[----:B------:R-:W-:Y:S02]  /*3fc0*/  SEL R105, R105, R101, !P0 ;  /* 0x0000006569697207 */ /* 0x000fe40004000000 */
[----:B------:R-:W-:Y:S02]  /*3fd0*/  SEL R97, R97, c[0x0][0x238], !P0 ;  /* 0x00008e0061617a07 */ /* 0x000fe40004000000 */
[----:B------:R-:W-:-:S03]  /*3fe0*/  SEL R95, R95, c[0x0][0x23c], !P0 ;  /* 0x00008f005f5f7a07 */ /* 0x000fc60004000000 */
[----:B------:R-:W-:Y:S01]  /*3ff0*/  @P0 SEL R68, RZ, 0x1, !P5 ;  /* 0x00000001ff440807 */ /* 0x000fe20006800000 */
[----:B------:R-:W1:Y:S02]  /*4000*/  B2R.RESULT RZ, P1 ;  /* 0x0000000000ff731c */ /* 0x000e640000024000 */
[----:B-1----:R-:W-:Y:S05]  /*4010*/  @!P1 BRA `(.L_x_11) ;  /* 0x000000a000009947 */ /* 0x002fea0003800000 */
[----:B------:R-:W-:-:S12]  /*4020*/  ISETP.GT.AND P1, PT, R76, RZ, PT ;  /* 0x000000ff4c00720c */ /* 0x000fd80003f24270 */
.L_x_13:
[----:B------:R-:W-:Y:S01]  /*4030*/  YIELD ;  /* 0x0000000000007946 */ /* 0x000fe20003800000 */
[----:B------:R-:W-:Y:S05]  /*4040*/  @P1 BRA `(.L_x_12) ;  /* 0x0000002000001947 */ /* 0x000fea0003800000 */
[----:B------:R-:W2:Y:S02]  /*4050*/  LDG.E.STRONG.GPU R83, [R78.64] ;  /* 0x000000124e537981 */ /* 0x000ea4000c1ef900 */
[----:B--2---:R-:W-:-:S05]  /*4060*/  CCTL.IVALL ;  /* 0x00000000ff00798f */ /* 0x004fca0002000000 */
.L_x_12:
[----:B------:R-:W-:Y:S01]  /*4070*/  ISETP.NE.AND P0, PT, R83, R124, PT ;  /* 0x0000007c5300720c */ /* 0x000fe20003f05270 */
[----:B------:R-:W-:-:S12]  /*4080*/  WARPSYNC 0xffffffff ;  /* 0xffffffff00007948 */ /* 0x000fd80003800000 */
[----:B------:R-:W-:Y:S06]  /*4090*/  BAR.RED.AND.DEFER_BLOCKING 0x0, P0 ;  /* 0x0000000000007b1d */ /* 0x000fec0000014400 */
[----:B------:R-:W1:Y:S02]  /*40a0*/  B2R.RESULT RZ, P0 ;  /* 0x0000000000ff731c */ /* 0x000e640000004000 */
[----:B-1----:R-:W-:Y:S05]  /*40b0*/  @P0 BRA `(.L_x_13) ;  /* 0xffffff7000000947 */ /* 0x002fea000383ffff */
.L_x_11:
[----:B------:R-:W-:Y:S01]  /*40c0*/  WARPSYNC 0xffffffff ;  /* 0xffffffff00007948 */ /* 0x000fe20003800000 */
[----:B------:R-:W-:Y:S06]  /*40d0*/  BAR.SYNC.DEFER_BLOCKING 0x0 ;  /* 0x0000000000007b1d */ /* 0x000fec0000010000 */
.L_x_10:
[----:B------:R-:W-:Y:S01]  /*40e0*/  ISETP.NE.U32.AND P0, PT, R70, RZ, PT ;  /* 0x000000ff4600720c */ /* 0x000fe20003f05070 */
[----:B------:R-:W-:-:S02]  /*40f0*/  IMAD.MOV.U32 R59, RZ, RZ, RZ ;  /* 0x000000ffff3b7224 */ /* 0x000fc400078e00ff */
[----:B------:R-:W-:Y:S01]  /*4100*/  IMAD.MOV.U32 R57, RZ, RZ, RZ ;  /* 0x000000ffff397224 */ /* 0x000fe200078e00ff */
[----:B------:R-:W-:-:S13]  /*4110*/  ISETP.NE.AND.EX P0, PT, R71, RZ, PT, P0 ;  /* 0x000000ff4700720c */ /* 0x000fda0003f05300 */
[----:B------:R-:W-:Y:S05]  /*4120*/  @!P0 BRA `(.L_x_14) ;  /* 0x000000e000008947 */ /* 0x000fea0003800000 */
[----:B------:R-:W1:Y:S01]  /*4130*/  S2R R56, SR_CTAID.X ;  /* 0x0000000000387919 */ /* 0x000e620000002500 */
[----:B------:R-:W-:-:S05]  /*4140*/  IMAD.MOV.U32 R57, RZ, RZ, -0x1 ;  /* 0xffffffffff397424 */ /* 0x000fca00078e00ff */
[----:B------:R-:W-:-:S04]  /*4150*/  SHF.L.U32 R57, R57, c[0x0][0x178], RZ ;  /* 0x00005e0039397a19 */ /* 0x000fc800000006ff */
[----:B-1----:R-:W-:Y:S02]  /*4160*/  LOP3.LUT R57, R56, R57, RZ, 0x30, !PT ;  /* 0x0000003938397212 */ /* 0x002fe400078e30ff */
[----:B------:R-:W-:-:S03]  /*4170*/  SHF.R.S32.HI R56, RZ, c[0x0][0x178], R56 ;  /* 0x00005e00ff387a19 */ /* 0x000fc60000011438 */
[----:B------:R-:W-:-:S04]  /*4180*/  IMAD.IADD R57, R136, 0x1, R57 ;  /* 0x0000000188397824 */ /* 0x000fc800078e0239 */
[----:B------:R-:W-:Y:S01]  /*4190*/  IMAD.SHL.U32 R86, R57, 0x40, RZ ;  /* 0x0000004039567824 */ /* 0x000fe200078e00ff */
[----:B------:R-:W-:-:S04]  /*41a0*/  SHF.R.S32.HI R57, RZ, 0x1f, R56 ;  /* 0x0000001fff397819 */ /* 0x000fc80000011438 */
[----:B------:R-:W-:Y:S01]  /*41b0*/  SHF.R.S32.HI R87, RZ, 0x1f, R86 ;  /* 0x0000001fff577819 */ /* 0x000fe20000011456 */
[----:B------:R-:W-:-:S04]  /*41c0*/  IMAD R57, R57, c[0x0][0x318], RZ ;  /* 0x0000c60039397a24 */ /* 0x000fc800078e02ff */
[----:B------:R-:W-:-:S04]  /*41d0*/  IMAD.WIDE.U32 R86, R56, c[0x0][0x318], R86 ;  /* 0x0000c60038567a25 */ /* 0x000fc800078e0056 */
[----:B------:R-:W-:Y:S01]  /*41e0*/  IMAD R56, R56, c[0x0][0x31c], R57 ;  /* 0x0000c70038387a24 */ /* 0x000fe200078e0239 */
[----:B------:R-:W-:-:S04]  /*41f0*/  IADD3 R59, P0, R70, R86, RZ ;  /* 0x00000056463b7210 */ /* 0x000fc80007f1e0ff */
[----:B------:R-:W-:Y:S02]  /*4200*/  IADD3.X R57, R71, R87, R56, P0, !PT ;  /* 0x0000005747397210 */ /* 0x000fe400007fe438 */
.L_x_14:
[----:B------:R-:W-:Y:S01]  /*4210*/  @P6 IADD3 R56, R124, 0x1, RZ ;  /* 0x000000017c386810 */ /* 0x000fe20007ffe0ff */
[----:B------:R-:W-:Y:S01]  /*4220*/  CS2R R90, SRZ ;  /* 0x00000000005a7805 */ /* 0x000fe2000001ff00 */
[----:B------:R-:W-:Y:S01]  /*4230*/  IMAD.MOV.U32 R96, RZ, RZ, RZ ;  /* 0x000000ffff607224 */ /* 0x000fe200078e00ff */
[----:B------:R-:W-:Y:S01]  /*4240*/  CS2R R86, SRZ ;  /* 0x0000000000567805 */ /* 0x000fe2000001ff00 */
[----:B------:R-:W-:Y:S01]  /*4250*/  @P6 ISETP.NE.AND P0, PT, R56, c[0x0][0x174], PT ;  /* 0x00005d0038006a0c */ /* 0x000fe20003f05270 */
[----:B------:R-:W-:Y:S02]  /*4260*/  IMAD.MOV.U32 R89, RZ, RZ, RZ ;  /* 0x000000ffff597224 */ /* 0x000fe400078e00ff */
[----:B------:R-:W-:Y:S01]  /*4270*/  IMAD.MOV.U32 R94, RZ, RZ, RZ ;  /* 0x000000ffff5e7224 */ /* 0x000fe200078e00ff */
[----:B------:R-:W-:Y:S01]  /*4280*/  @P6 SEL R59, R59, RZ, !P0 ;  /* 0x000000ff3b3b6207 */ /* 0x000fe20004000000 */
[----:B------:R-:W-:Y:S01]  /*4290*/  IMAD.MOV.U32 R85, RZ, RZ, RZ ;  /* 0x000000ffff557224 */ /* 0x000fe200078e00ff */
[----:B------:R-:W-:-:S02]  /*42a0*/  @P6 SEL R57, R57, RZ, !P0 ;  /* 0x000000ff39396207 */ /* 0x000fc40004000000 */
[----:B------:R-:W-:-:S04]  /*42b0*/  ISETP.NE.U32.AND P0, PT, R59, RZ, PT ;  /* 0x000000ff3b00720c */ /* 0x000fc80003f05070 */
[----:B------:R-:W-:-:S13]  /*42c0*/  ISETP.NE.AND.EX P0, PT, R57, RZ, PT, P0 ;  /* 0x000000ff3900720c */ /* 0x000fda0003f05300 */
[----:B------:R-:W-:Y:S05]  /*42d0*/  @!P0 BRA `(.L_x_15) ;  /* 0x0000014000008947 */ /* 0x000fea0003800000 */
[----:B------:R-:W-:Y:S01]  /*42e0*/  ISETP.GE.AND P1, PT, R75, c[0x0][0x164], PT ;  /* 0x000059004b007a0c */ /* 0x000fe20003f26270 */
[----:B------:R-:W-:Y:S01]  /*42f0*/  BSSY B0, `(.L_x_16) ;  /* 0x0000006000007945 */ /* 0x000fe20003800000 */
[C---:B------:R-:W-:Y:S02]  /*4300*/  IADD3 R56, P0, R74.reuse, R59, RZ ;  /* 0x0000003b4a387210 */ /* 0x040fe40007f1e0ff */
[----:B------:R-:W-:Y:S02]  /*4310*/  CS2R R58, SRZ ;  /* 0x00000000003a7805 */ /* 0x000fe4000001ff00 */
[----:B------:R-:W-:-:S07]  /*4320*/  LEA.HI.X.SX32 R57, R74, R57, 0x1, P0 ;  /* 0x000000394a397211 */ /* 0x000fce00000f0eff */
[----:B------:R-:W-:Y:S05]  /*4330*/  @P1 BRA `(.L_x_17) ;  /* 0x0000001000001947 */ /* 0x000fea0003800000 */
[----:B------:R1:W5:Y:S02]  /*4340*/  LD.E.64 R58, [R56.64] ;  /* 0x00000012383a7980 */ /* 0x000364000c101b00 */
.L_x_17:
[----:B------:R-:W-:Y:S05]  /*4350*/  BSYNC B0 ;  /* 0x0000000000007941 */ /* 0x000fea0003800000 */
.L_x_16:
[-C--:B-1---5:R-:W-:Y:S02]  /*4360*/  F2FP.F16.E4M3.UNPACK_B R56, R58.reuse ;  /* 0x0000003aff38723e */ /* 0x0a2fe400020006ff */
[----:B------:R-:W-:Y:S02]  /*4370*/  F2FP.F16.E4M3.UNPACK_B R58, R58.H1 ;  /* 0x0000003aff3a723e */ /* 0x000fe400030006ff */
[-C--:B------:R-:W-:Y:S01]  /*4380*/  F2FP.F16.E4M3.UNPACK_B R57, R59.reuse ;  /* 0x0000003bff39723e */ /* 0x080fe200020006ff */
[--C-:B------:R-:W-:Y:S02]  /*4390*/  HADD2.F32 R91, -RZ, R56.reuse.H0_H0 ;  /* 0x20000038ff5b7230 */ /* 0x100fe40000004100 */
[----:B------:R-:W-:Y:S01]  /*43a0*/  HADD2.F32 R96, -RZ, R56.H1_H1 ;  /* 0x30000038ff607230 */ /* 0x000fe20000004100 */
[----:B------:R-:W-:Y:S01]  /*43b0*/  F2FP.F16.E4M3.UNPACK_B R56, R59.H1 ;  /* 0x0000003bff38723e */ /* 0x000fe200030006ff */
[--C-:B------:R-:W-:Y:S02]  /*43c0*/  HADD2.F32 R89, -RZ, R58.reuse.H0_H0 ;  /* 0x2000003aff597230 */ /* 0x100fe40000004100 */
[----:B------:R-:W-:-:S02]  /*43d0*/  HADD2.F32 R94, -RZ, R58.H1_H1 ;  /* 0x3000003aff5e7230 */ /* 0x000fc40000004100 */
[--C-:B------:R-:W-:Y:S02]  /*43e0*/  HADD2.F32 R87, -RZ, R57.reuse.H0_H0 ;  /* 0x20000039ff577230 */ /* 0x100fe40000004100 */
[----:B------:R-:W-:Y:S02]  /*43f0*/  HADD2.F32 R90, -RZ, R57.H1_H1 ;  /* 0x30000039ff5a7230 */ /* 0x000fe40000004100 */
[--C-:B------:R-:W-:Y:S02]  /*4400*/  HADD2.F32 R85, -RZ, R56.reuse.H0_H0 ;  /* 0x20000038ff557230 */ /* 0x100fe40000004100 */
[----:B------:R-:W-:Y:S02]  /*4410*/  HADD2.F32 R86, -RZ, R56.H1_H1 ;  /* 0x30000038ff567230 */ /* 0x000fe40000004100 */
.L_x_15:
[----:B------:R-:W-:Y:S01]  /*4420*/  FSETP.NEU.AND P0, PT, R88, RZ, PT ;  /* 0x000000ff5800720b */ /* 0x000fe20003f0d000 */
[----:B------:R-:W-:Y:S01]  /*4430*/  BSSY B0, `(.L_x_18) ;  /* 0x000062b000007945 */ /* 0x000fe20003800000 */
[----:B------:R-:W-:Y:S01]  /*4440*/  LOP3.LUT R56, R84, 0x1, RZ, 0x3c, !PT ;  /* 0x0000000154387812 */ /* 0x000fe200078e3cff */
[----:B------:R-:W-:-:S04]  /*4450*/  IMAD R84, R81, 0x12, R84 ;  /* 0x0000001251547824 */ /* 0x000fc800078e0254 */
[----:B------:R-:W-:-:S06]  /*4460*/  IMAD R81, R81, 0x12, R56 ;  /* 0x0000001251517824 */ /* 0x000fcc00078e0238 */
[----:B------:R-:W-:Y:S05]  /*4470*/  @!P0 BRA `(.L_x_19) ;  /* 0x0000398000008947 */ /* 0x000fea0003800000 */
[----:B------:R-:W-:Y:S01]  /*4480*/  PRMT R98, R68, 0x9910, RZ ;  /* 0x0000991044627816 */ /* 0x000fe200000000ff */
[----:B------:R-:W-:Y:S01]  /*4490*/  CS2R R74, SRZ ;  /* 0x00000000004a7805 */ /* 0x000fe2000001ff00 */
[----:B------:R-:W-:-:S04]  /*44a0*/  ISETP.GE.AND P0, PT, R77, c[0x0][0x160], PT ;  /* 0x000058004d007a0c */ /* 0x000fc80003f06270 */
[----:B------:R-:W-:-:S13]  /*44b0*/  ISETP.NE.AND P0, PT, R98, RZ, !P0 ;  /* 0x000000ff6200720c */ /* 0x000fda0004705270 */
[----:B------:R-:W2:Y:S01]  /*44c0*/  @P0 LDG.E.LTC128B.64 R74, [R104.64] ;  /* 0x00000012684a0981 */ /* 0x000ea2000c1e1b20 */
[----:B------:R-:W-:-:S03]  /*44d0*/  PRMT R99, R82, 0x9910, RZ ;  /* 0x0000991052637816 */ /* 0x000fc600000000ff */
[----:B------:R-:W-:Y:S01]  /*44e0*/  BAR.SYNC.DEFER_BLOCKING 0x0 ;  /* 0x0000000000007b1d */ /* 0x000fe20000010000 */
[----:B------:R-:W-:-:S05]  /*44f0*/  ISETP.NE.AND P2, PT, R99, RZ, PT ;  /* 0x000000ff6300720c */ /* 0x000fca0003f45270 */
[----:B------:R-:W-:Y:S04]  /*4500*/  STS.64 [R80.X8], R4 ;  /* 0x0000000450007388 */ /* 0x000fe80000008a00 */
[----:B------:R-:W-:Y:S04]  /*4510*/  STS.64 [R80.X8+0x20], R32 ;  /* 0x0000202050007388 */ /* 0x000fe80000008a00 */
[----:B------:R-:W-:Y:S04]  /*4520*/  STS.64 [R80.X8+0x40], R36 ;  /* 0x0000402450007388 */ /* 0x000fe80000008a00 */
[----:B------:R1:W-:Y:S04]  /*4530*/  STS.64 [R80.X8+0x60], R64 ;  /* 0x0000604050007388 */ /* 0x0003e80000008a00 */
[----:B------:R-:W-:Y:S01]  /*4540*/  BAR.SYNC.DEFER_BLOCKING 0x0 ;  /* 0x0000000000007b1d */ /* 0x000fe20000010000 */
[----:B-1----:R-:W-:-:S05]  /*4550*/  IADD3 R64, R77, 0x8, RZ ;  /* 0x000000084d407810 */ /* 0x002fca0007ffe0ff */
[----:B------:R-:W1:Y:S04]  /*4560*/  LDS.128 R68, [R84.X16] ;  /* 0x0000000054447984 */ /* 0x000e68000000cc00 */
[----:B------:R-:W3:Y:S01]  /*4570*/  LDS.128 R56, [R81.X16] ;  /* 0x0000000051387984 */ /* 0x000ee2000000cc00 */
[-C--:B--2---:R-:W-:Y:S02]  /*4580*/  F2FP.F16.E4M3.UNPACK_B R83, R74.reuse ;  /* 0x0000004aff53723e */ /* 0x084fe400020006ff */
[----:B------:R-:W-:Y:S02]  /*4590*/  F2FP.F16.E4M3.UNPACK_B R82, R74.H1 ;  /* 0x0000004aff52723e */ /* 0x000fe400030006ff */
[----:B------:R-:W-:Y:S01]  /*45a0*/  F2FP.F16.E4M3.UNPACK_B R4, R75 ;  /* 0x0000004bff04723e */ /* 0x000fe200020006ff */
[----:B------:R-:W-:-:S02]  /*45b0*/  HADD2.F32 R5, -RZ, R83.H1_H1 ;  /* 0x30000053ff057230 */ /* 0x000fc40000004100 */
[--C-:B------:R-:W-:Y:S02]  /*45c0*/  HADD2.F32 R33, -RZ, R82.reuse.H0_H0 ;  /* 0x20000052ff217230 */ /* 0x100fe40000004100 */
[----:B------:R-:W-:Y:S01]  /*45d0*/  HADD2.F32 R107, -RZ, R83.H0_H0 ;  /* 0x20000053ff6b7230 */ /* 0x000fe20000004100 */
[-C--:B------:R-:W-:Y:S01]  /*45e0*/  FMUL R5, R5, R88.reuse ;  /* 0x0000005805057220 */ /* 0x080fe20000400000 */
[----:B------:R-:W-:Y:S01]  /*45f0*/  HADD2.F32 R37, -RZ, R82.H1_H1 ;  /* 0x30000052ff257230 */ /* 0x000fe20000004100 */
[----:B------:R-:W-:Y:S01]  /*4600*/  FMUL R33, R33, R88 ;  /* 0x0000005821217220 */ /* 0x000fe20000400000 */
[--C-:B------:R-:W-:Y:S01]  /*4610*/  HADD2.F32 R65, -RZ, R4.reuse.H1_H1 ;  /* 0x30000004ff417230 */ /* 0x100fe20000004100 */
[C---:B-1----:R-:W-:Y:S01]  /*4620*/  FFMA R69, R0.reuse, R69, R5 ;  /* 0x0000004500457223 */ /* 0x042fe20000000005 */
[----:B------:R-:W-:Y:S01]  /*4630*/  F2FP.F16.E4M3.UNPACK_B R5, R75.H1 ;  /* 0x0000004bff05723e */ /* 0x000fe200030006ff */
[C---:B------:R-:W-:Y:S01]  /*4640*/  FFMA R70, R0.reuse, R70, R33 ;  /* 0x0000004600467223 */ /* 0x040fe20000000021 */
[----:B------:R-:W-:Y:S01]  /*4650*/  HADD2.F32 R33, -RZ, R4.H0_H0 ;  /* 0x20000004ff217230 */ /* 0x000fe20000004100 */
[-C--:B------:R-:W-:Y:S01]  /*4660*/  FMUL R107, R107, R88.reuse ;  /* 0x000000586b6b7220 */ /* 0x080fe20000400000 */
[-C--:B------:R-:W-:Y:S01]  /*4670*/  FMUL R37, R37, R88.reuse ;  /* 0x0000005825257220 */ /* 0x080fe20000400000 */
[--C-:B------:R-:W-:Y:S01]  /*4680*/  HADD2.F32 R83, -RZ, R5.reuse.H0_H0 ;  /* 0x20000005ff537230 */ /* 0x100fe20000004100 */
[-C--:B------:R-:W-:Y:S01]  /*4690*/  FMUL R32, R65, R88.reuse ;  /* 0x0000005841207220 */ /* 0x080fe20000400000 */
[----:B------:R-:W-:Y:S01]  /*46a0*/  HADD2.F32 R5, -RZ, R5.H1_H1 ;  /* 0x30000005ff057230 */ /* 0x000fe20000004100 */
[----:B------:R-:W-:Y:S01]  /*46b0*/  FMUL R33, R33, R88 ;  /* 0x0000005821217220 */ /* 0x000fe20000400000 */
[C---:B------:R-:W-:Y:S01]  /*46c0*/  FFMA R68, R0.reuse, R68, R107 ;  /* 0x0000004400447223 */ /* 0x040fe2000000006b */
[-C--:B------:R-:W-:Y:S01]  /*46d0*/  FMUL R83, R83, R88.reuse ;  /* 0x0000005853537220 */ /* 0x080fe20000400000 */
[C---:B------:R-:W-:Y:S01]  /*46e0*/  FFMA R71, R0.reuse, R71, R37 ;  /* 0x0000004700477223 */ /* 0x040fe20000000025 */
[----:B------:R-:W-:Y:S01]  /*46f0*/  FMUL R4, R5, R88 ;  /* 0x0000005805047220 */ /* 0x000fe20000400000 */
[C---:B---3--:R-:W-:Y:S01]  /*4700*/  FFMA R56, R0.reuse, R56, R33 ;  /* 0x0000003800387223 */ /* 0x048fe20000000021 */
[C---:B------:R-:W-:Y:S01]  /*4710*/  FFMA R57, R0.reuse, R57, R32 ;  /* 0x0000003900397223 */ /* 0x040fe20000000020 */
[C---:B------:R-:W-:Y:S01]  /*4720*/  FFMA R36, R0.reuse, R58, R83 ;  /* 0x0000003a00247223 */ /* 0x040fe20000000053 */
[----:B------:R-:W-:Y:S01]  /*4730*/  FFMA R59, R0, R59, R4 ;  /* 0x0000003b003b7223 */ /* 0x000fe20000000004 */
[----:B------:R-:W-:Y:S01]  /*4740*/  FADD R112, R68, R91 ;  /* 0x0000005b44707221 */ /* 0x000fe20000000000 */
[----:B------:R-:W-:Y:S01]  /*4750*/  FADD R108, R70, R89 ;  /* 0x00000059466c7221 */ /* 0x000fe20000000000 */
[----:B------:R-:W-:Y:S01]  /*4760*/  FADD R110, R69, R96 ;  /* 0x00000060456e7221 */ /* 0x000fe20000000000 */
[----:B------:R-:W-:Y:S01]  /*4770*/  FADD R106, R71, R94 ;  /* 0x0000005e476a7221 */ /* 0x000fe20000000000 */
[----:B------:R-:W-:Y:S01]  /*4780*/  FADD R82, R56, R87 ;  /* 0x0000005738527221 */ /* 0x000fe20000000000 */
[----:B------:R-:W-:Y:S01]  /*4790*/  FADD R70, R57, R90 ;  /* 0x0000005a39467221 */ /* 0x000fe20000000000 */
[----:B------:R-:W-:Y:S01]  /*47a0*/  FADD R36, R36, R85 ;  /* 0x0000005524247221 */ /* 0x000fe20000000000 */
[----:B------:R-:W-:Y:S01]  /*47b0*/  FADD R68, R59, R86 ;  /* 0x000000563b447221 */ /* 0x000fe20000000000 */
[----:B------:R-:W-:-:S02]  /*47c0*/  MOV R109, R112 ;  /* 0x00000070006d7202 */ /* 0x000fc40000000f00 */
[----:B------:R-:W-:Y:S02]  /*47d0*/  MOV R107, R110 ;  /* 0x0000006e006b7202 */ /* 0x000fe40000000f00 */
[----:B------:R-:W-:Y:S02]  /*47e0*/  MOV R99, R108 ;  /* 0x0000006c00637202 */ /* 0x000fe40000000f00 */
[----:B------:R-:W-:Y:S02]  /*47f0*/  MOV R83, R106 ;  /* 0x0000006a00537202 */ /* 0x000fe40000000f00 */
[----:B------:R-:W-:Y:S02]  /*4800*/  MOV R71, R82 ;  /* 0x0000005200477202 */ /* 0x000fe40000000f00 */
[----:B------:R-:W-:Y:S02]  /*4810*/  MOV R69, R70 ;  /* 0x0000004600457202 */ /* 0x000fe40000000f00 */
[----:B------:R-:W-:-:S02]  /*4820*/  MOV R37, R36 ;  /* 0x0000002400257202 */ /* 0x000fc40000000f00 */
[----:B------:R-:W-:Y:S01]  /*4830*/  MOV R65, R68 ;  /* 0x0000004400417202 */ /* 0x000fe20000000f00 */
[----:B------:R-:W-:Y:S05]  /*4840*/  @P2 BRA `(.L_x_20) ;  /* 0x0000008000002947 */ /* 0x000fea0003800000 */
[----:B------:R-:W-:Y:S02]  /*4850*/  FMNMX.NAN R109, RZ, R112, !PT ;  /* 0x00000070ff6d7209 */ /* 0x000fe40007820000 */
[----:B------:R-:W-:Y:S02]  /*4860*/  FMNMX.NAN R107, RZ, R110, !PT ;  /* 0x0000006eff6b7209 */ /* 0x000fe40007820000 */
[----:B------:R-:W-:Y:S02]  /*4870*/  FMNMX.NAN R99, RZ, R108, !PT ;  /* 0x0000006cff637209 */ /* 0x000fe40007820000 */
[----:B------:R-:W-:Y:S02]  /*4880*/  FMNMX.NAN R83, RZ, R106, !PT ;  /* 0x0000006aff537209 */ /* 0x000fe40007820000 */
[----:B------:R-:W-:Y:S02]  /*4890*/  FMNMX.NAN R71, RZ, R82, !PT ;  /* 0x00000052ff477209 */ /* 0x000fe40007820000 */
[----:B------:R-:W-:-:S02]  /*48a0*/  FMNMX.NAN R69, RZ, R70, !PT ;  /* 0x00000046ff457209 */ /* 0x000fc40007820000 */
[----:B------:R-:W-:Y:S02]  /*48b0*/  FMNMX.NAN R37, RZ, R36, !PT ;  /* 0x00000024ff257209 */ /* 0x000fe40007820000 */
[----:B------:R-:W-:Y:S02]  /*48c0*/  FMNMX.NAN R65, RZ, R68, !PT ;  /* 0x00000044ff417209 */ /* 0x000fe40007820000 */
.L_x_20:
[----:B------:R-:W-:Y:S01]  /*48d0*/  IADD3 R104, P3, R97, R104, RZ ;  /* 0x0000006861687210 */ /* 0x000fe20007f7e0ff */
[-C--:B------:R-:W-:Y:S01]  /*48e0*/  FMUL R5, R106, R73.reuse ;  /* 0x000000496a057220 */ /* 0x080fe20000400000 */
[----:B------:R-:W-:Y:S01]  /*48f0*/  FMUL R4, R108, R73 ;  /* 0x000000496c047220 */ /* 0x000fe20000400000 */
[-C--:B------:R-:W-:Y:S01]  /*4900*/  FMUL R57, R83, R72.reuse ;  /* 0x0000004853397220 */ /* 0x080fe20000400000 */
[----:B------:R-:W-:Y:S01]  /*4910*/  IADD3.X R105, R95, R105, RZ, P3, !PT ;  /* 0x000000695f697210 */ /* 0x000fe20001ffe4ff */
[-C--:B------:R-:W-:Y:S01]  /*4920*/  FMUL R32, R99, R72.reuse ;  /* 0x0000004863207220 */ /* 0x080fe20000400000 */
[-C--:B------:R-:W-:Y:S01]  /*4930*/  FMUL R33, R37, R72.reuse ;  /* 0x0000004825217220 */ /* 0x080fe20000400000 */
[----:B------:R-:W-:Y:S01]  /*4940*/  FMUL R56, R65, R72 ;  /* 0x0000004841387220 */ /* 0x000fe20000400000 */
[----:B------:R-:W-:Y:S01]  /*4950*/  ISETP.GE.AND P3, PT, R64, c[0x0][0x160], PT ;  /* 0x0000580040007a0c */ /* 0x000fe20003f66270 */
[-C--:B------:R-:W-:Y:S01]  /*4960*/  FMUL R116, R68, R73.reuse ;  /* 0x0000004944747220 */ /* 0x080fe20000400000 */
[----:B------:R-:W-:Y:S01]  /*4970*/  F2FP.SATFINITE.E4M3.F32.PACK_AB_MERGE_C R4, R5, R4, RZ ;  /* 0x000000040504723e */ /* 0x000fe200048070ff */
[----:B------:R-:W-:Y:S01]  /*4980*/  FMUL R5, R36, R73 ;  /* 0x0000004924057220 */ /* 0x000fe20000400000 */
[----:B------:R-:W-:Y:S01]  /*4990*/  ISETP.LT.AND P1, PT, R77, c[0x0][0x160], P5 ;  /* 0x000058004d007a0c */ /* 0x000fe20002f21270 */
[-C--:B------:R-:W-:Y:S01]  /*49a0*/  FMUL R115, R107, R72.reuse ;  /* 0x000000486b737220 */ /* 0x080fe20000400000 */
[----:B------:R-:W-:Y:S01]  /*49b0*/  ISETP.LT.AND P0, PT, R77, c[0x0][0x160], P4 ;  /* 0x000058004d007a0c */ /* 0x000fe20002701270 */
[-C--:B------:R-:W-:Y:S01]  /*49c0*/  FMUL R113, R109, R72.reuse ;  /* 0x000000486d717220 */ /* 0x080fe20000400000 */
[----:B------:R-:W-:Y:S01]  /*49d0*/  ISETP.NE.AND P3, PT, R98, RZ, !P3 ;  /* 0x000000ff6200720c */ /* 0x000fe20005f65270 */
[----:B------:R-:W-:Y:S01]  /*49e0*/  FMUL R111, R69, R72 ;  /* 0x00000048456f7220 */ /* 0x000fe20000400000 */
[----:B------:R-:W-:Y:S01]  /*49f0*/  F2FP.SATFINITE.E4M3.F32.PACK_AB_MERGE_C R32, R57, R32, RZ ;  /* 0x000000203920723e */ /* 0x000fe200048070ff */
[----:B------:R-:W-:Y:S01]  /*4a00*/  FMUL R114, R71, R72 ;  /* 0x0000004847727220 */ /* 0x000fe20000400000 */
[----:B------:R-:W-:Y:S01]  /*4a10*/  F2FP.SATFINITE.E4M3.F32.PACK_AB_MERGE_C R33, R56, R33, RZ ;  /* 0x000000213821723e */ /* 0x000fe200048070ff */
[-C--:B------:R-:W-:Y:S01]  /*4a20*/  FMUL R58, R110, R73.reuse ;  /* 0x000000496e3a7220 */ /* 0x080fe20000400000 */
[-C--:B------:R-:W-:Y:S01]  /*4a30*/  FMUL R59, R112, R73.reuse ;  /* 0x00000049703b7220 */ /* 0x080fe20000400000 */
[-C--:B------:R-:W-:Y:S01]  /*4a40*/  FMUL R57, R70, R73.reuse ;  /* 0x0000004946397220 */ /* 0x080fe20000400000 */
[----:B------:R-:W-:Y:S01]  /*4a50*/  FMUL R56, R82, R73 ;  /* 0x0000004952387220 */ /* 0x000fe20000400000 */
[----:B------:R-:W-:-:S02]  /*4a60*/  F2FP.SATFINITE.E4M3.F32.PACK_AB_MERGE_C R5, R116, R5, RZ ;  /* 0x000000057405723e */ /* 0x000fc400048070ff */
[----:B------:R-:W-:Y:S02]  /*4a70*/  F2FP.SATFINITE.E4M3.F32.PACK_AB_MERGE_C R32, R115, R113, R32 ;  /* 0x000000717320723e */ /* 0x000fe40004807020 */
[----:B------:R-:W-:Y:S02]  /*4a80*/  F2FP.SATFINITE.E4M3.F32.PACK_AB_MERGE_C R33, R111, R114, R33 ;  /* 0x000000726f21723e */ /* 0x000fe40004807021 */
[----:B------:R-:W-:Y:S02]  /*4a90*/  F2FP.SATFINITE.E4M3.F32.PACK_AB_MERGE_C R4, R58, R59, R4 ;  /* 0x0000003b3a04723e */ /* 0x000fe40004807004 */
[----:B------:R-:W-:Y:S01]  /*4aa0*/  F2FP.SATFINITE.E4M3.F32.PACK_AB_MERGE_C R5, R57, R56, R5 ;  /* 0x000000383905723e */ /* 0x000fe20004807005 */
[----:B------:R1:W-:Y:S04]  /*4ab0*/  @P1 STG.E.64 [R100.64], R32 ;  /* 0x0000002064001986 */ /* 0x0003e8000c101b12 */
[----:B------:R-:W-:Y:S04]  /*4ac0*/  @P0 STG.E.64 [R102.64], R4 ;  /* 0x0000000466000986 */ /* 0x000fe8000c101b12 */
[----:B------:R-:W2:Y:S01]  /*4ad0*/  @P3 LDG.E.LTC128B.64 R74, [R104.64] ;  /* 0x00000012684a3981 */ /* 0x000ea2000c1e1b20 */
[----:B------:R-:W-:-:S03]  /*4ae0*/  @P1 FMNMX.NAN R114, RZ, |R109|, !PT ;  /* 0x4000006dff721209 */ /* 0x000fc60007820000 */
[----:B------:R-:W-:Y:S01]  /*4af0*/  BAR.SYNC.DEFER_BLOCKING 0x0 ;  /* 0x0000000000007b1d */ /* 0x000fe20000010000 */
[----:B------:R-:W-:Y:S02]  /*4b00*/  @P1 FMNMX.NAN R114, R114, |R107|, !PT ;  /* 0x4000006b72721209 */ /* 0x000fe40007820000 */
[----:B-1----:R-:W-:Y:S02]  /*4b10*/  @P0 FMNMX.NAN R33, RZ, |R112|, !PT ;  /* 0x40000070ff210209 */ /* 0x002fe40007820000 */
[----:B------:R-:W-:Y:S02]  /*4b20*/  @P1 FMNMX.NAN R32, R114, |R99|, !PT ;  /* 0x4000006372201209 */ /* 0x000fe40007820000 */
[----:B------:R-:W-:Y:S02]  /*4b30*/  @P0 FMNMX.NAN R33, |R110|, R33, !PT ;  /* 0x000000216e210209 */ /* 0x000fe40007820200 */
[----:B------:R-:W-:Y:S01]  /*4b40*/  @P1 FMNMX.NAN R32, R32, |R83|, !PT ;  /* 0x4000005320201209 */ /* 0x000fe20007820000 */
[----:B------:R-:W-:Y:S01]  /*4b50*/  STS.64 [R80.X8], R6 ;  /* 0x0000000650007388 */ /* 0x000fe20000008a00 */
[----:B------:R-:W-:-:S02]  /*4b60*/  @P0 FMNMX.NAN R33, |R108|, R33, !PT ;  /* 0x000000216c210209 */ /* 0x000fc40007820200 */
[----:B------:R-:W-:Y:S01]  /*4b70*/  @P1 FMNMX.NAN R32, R32, |R71|, !PT ;  /* 0x4000004720201209 */ /* 0x000fe20007820000 */
[----:B------:R1:W-:Y:S01]  /*4b80*/  STS.64 [R80.X8+0x20], R34 ;  /* 0x0000202250007388 */ /* 0x0003e20000008a00 */
[----:B------:R-:W-:-:S03]  /*4b90*/  @P0 FMNMX.NAN R33, |R106|, R33, !PT ;  /* 0x000000216a210209 */ /* 0x000fc60007820200 */
[----:B------:R3:W-:Y:S01]  /*4ba0*/  STS.64 [R80.X8+0x40], R38 ;  /* 0x0000402650007388 */ /* 0x0007e20000008a00 */
[----:B------:R-:W-:-:S03]  /*4bb0*/  @P0 FMNMX.NAN R33, |R82|, R33, !PT ;  /* 0x0000002152210209 */ /* 0x000fc60007820200 */
[----:B------:R-:W-:Y:S04]  /*4bc0*/  STS.64 [R80.X8+0x60], R66 ;  /* 0x0000604250007388 */ /* 0x000fe80000008a00 */
[----:B------:R-:W-:Y:S01]  /*4bd0*/  BAR.SYNC.DEFER_BLOCKING 0x0 ;  /* 0x0000000000007b1d */ /* 0x000fe20000010000 */
[----:B-1----:R-:W-:Y:S02]  /*4be0*/  @P0 FMNMX.NAN R35, |R70|, R33, !PT ;  /* 0x0000002146230209 */ /* 0x002fe40007820200 */
[----:B------:R-:W-:Y:S02]  /*4bf0*/  @P1 FMNMX.NAN R34, R32, |R69|, !PT ;  /* 0x4000004520221209 */ /* 0x000fe40007820000 */
[----:B------:R-:W-:Y:S02]  /*4c00*/  @P0 FMNMX.NAN R35, |R36|, R35, !PT ;  /* 0x0000002324230209 */ /* 0x000fe40007820200 */
[----:B------:R-:W-:-:S02]  /*4c10*/  @P1 FMNMX.NAN R34, R34, |R37|, !PT ;  /* 0x4000002522221209 */ /* 0x000fc40007820000 */
[----:B------:R-:W-:Y:S01]  /*4c20*/  CS2R R36, SRZ ;  /* 0x0000000000247805 */ /* 0x000fe2000001ff00 */
[----:B------:R-:W1:Y:S01]  /*4c30*/  LDS.128 R56, [R84.X16] ;  /* 0x0000000054387984 */ /* 0x000e62000000cc00 */
[----:B------:R-:W-:Y:S02]  /*4c40*/  @P1 FMNMX.NAN R36, R34, |R65|, !PT ;  /* 0x4000004122241209 */ /* 0x000fe40007820000 */
[----:B------:R-:W-:Y:S01]  /*4c50*/  @P0 FMNMX.NAN R37, |R68|, R35, !PT ;  /* 0x0000002344250209 */ /* 0x000fe20007820200 */
[----:B------:R-:W4:Y:S01]  /*4c60*/  LDS.128 R4, [R81.X16] ;  /* 0x0000000051047984 */ /* 0x000f22000000cc00 */
[----:B---3--:R-:W-:Y:S02]  /*4c70*/  IADD3 R38, R77, 0x10, RZ ;  /* 0x000000104d267810 */ /* 0x008fe40007ffe0ff */
[-C--:B--2---:R-:W-:Y:S02]  /*4c80*/  F2FP.F16.E4M3.UNPACK_B R33, R74.reuse ;  /* 0x0000004aff21723e */ /* 0x084fe400020006ff */
[----:B------:R-:W-:-:S03]  /*4c90*/  F2FP.F16.E4M3.UNPACK_B R32, R74.H1 ;  /* 0x0000004aff20723e */ /* 0x000fc600030006ff */
[--C-:B------:R-:W-:Y:S02]  /*4ca0*/  HADD2.F32 R39, -RZ, R33.reuse.H0_H0 ;  /* 0x20000021ff277230 */ /* 0x100fe40000004100 */
[----:B------:R-:W-:Y:S02]  /*4cb0*/  HADD2.F32 R33, -RZ, R33.H1_H1 ;  /* 0x30000021ff217230 */ /* 0x000fe40000004100 */
[--C-:B------:R-:W-:Y:S01]  /*4cc0*/  HADD2.F32 R65, -RZ, R32.reuse.H0_H0 ;  /* 0x20000020ff417230 */ /* 0x100fe20000004100 */
[----:B------:R-:W-:Y:S01]  /*4cd0*/  FMUL R39, R39, R88 ;  /* 0x0000005827277220 */ /* 0x000fe20000400000 */
[----:B------:R-:W-:Y:S01]  /*4ce0*/  HADD2.F32 R35, -RZ, R32.H1_H1 ;  /* 0x30000020ff237230 */ /* 0x000fe20000004100 */
[-C--:B------:R-:W-:Y:S02]  /*4cf0*/  F2FP.F16.E4M3.UNPACK_B R32, R75.reuse.H1 ;  /* 0x0000004bff20723e */ /* 0x080fe400030006ff */
[C---:B-1----:R-:W-:Y:S01]  /*4d00*/  FFMA R56, R0.reuse, R56, R39 ;  /* 0x0000003800387223 */ /* 0x042fe20000000027 */
[-C--:B------:R-:W-:Y:S01]  /*4d10*/  FMUL R39, R33, R88.reuse ;  /* 0x0000005821277220 */ /* 0x080fe20000400000 */
[----:B------:R-:W-:Y:S01]  /*4d20*/  F2FP.F16.E4M3.UNPACK_B R33, R75 ;  /* 0x0000004bff21723e */ /* 0x000fe200020006ff */
[-C--:B------:R-:W-:Y:S01]  /*4d30*/  FMUL R65, R65, R88.reuse ;  /* 0x0000005841417220 */ /* 0x080fe20000400000 */
[--C-:B------:R-:W-:Y:S01]  /*4d40*/  HADD2.F32 R67, -RZ, R32.reuse.H1_H1 ;  /* 0x30000020ff437230 */ /* 0x100fe20000004100 */
[C---:B------:R-:W-:Y:S01]  /*4d50*/  FFMA R57, R0.reuse, R57, R39 ;  /* 0x0000003900397223 */ /* 0x040fe20000000027 */
[----:B------:R-:W-:Y:S01]  /*4d60*/  FMUL R35, R35, R88 ;  /* 0x0000005823237220 */ /* 0x000fe20000400000 */
[----:B------:R-:W-:Y:S01]  /*4d70*/  FFMA R58, R0, R58, R65 ;  /* 0x0000003a003a7223 */ /* 0x000fe20000000041 */
[--C-:B------:R-:W-:Y:S01]  /*4d80*/  HADD2.F32 R39, -RZ, R33.reuse.H0_H0 ;  /* 0x20000021ff277230 */ /* 0x100fe20000004100 */
[----:B------:R-:W-:Y:S01]  /*4d90*/  FADD R110, R56, R91 ;  /* 0x0000005b386e7221 */ /* 0x000fe20000000000 */
[----:B------:R-:W-:Y:S01]  /*4da0*/  HADD2.F32 R33, -RZ, R33.H1_H1 ;  /* 0x30000021ff217230 */ /* 0x000fe20000004100 */
[----:B------:R-:W-:Y:S01]  /*4db0*/  FFMA R59, R0, R59, R35 ;  /* 0x0000003b003b7223 */ /* 0x000fe20000000023 */
[----:B------:R-:W-:Y:S01]  /*4dc0*/  HADD2.F32 R65, -RZ, R32.H0_H0 ;  /* 0x20000020ff417230 */ /* 0x000fe20000004100 */
[-C--:B------:R-:W-:Y:S01]  /*4dd0*/  FMUL R39, R39, R88.reuse ;  /* 0x0000005827277220 */ /* 0x080fe20000400000 */
[-C--:B------:R-:W-:Y:S01]  /*4de0*/  FMUL R32, R67, R88.reuse ;  /* 0x0000005843207220 */ /* 0x080fe20000400000 */
[-C--:B------:R-:W-:Y:S01]  /*4df0*/  FMUL R34, R33, R88.reuse ;  /* 0x0000005821227220 */ /* 0x080fe20000400000 */
[----:B------:R-:W-:Y:S01]  /*4e00*/  FADD R106, R58, R89 ;  /* 0x000000593a6a7221 */ /* 0x000fe20000000000 */
[----:B------:R-:W-:Y:S01]  /*4e10*/  FMUL R65, R65, R88 ;  /* 0x0000005841417220 */ /* 0x000fe20000400000 */
[C---:B----4-:R-:W-:Y:S01]  /*4e20*/  FFMA R4, R0.reuse, R4, R39 ;  /* 0x0000000400047223 */ /* 0x050fe20000000027 */
        /* <DEDUP_REMOVED lines=26> */
.L_x_21:
[----:B------:R-:W-:Y:S01]  /*4fd0*/  IADD3 R68, P3, R100, c[0x0][0x238], RZ ;  /* 0x00008e0064447a10 */ /* 0x000fe20007f7e0ff */
[-C--:B------:R-:W-:Y:S01]  /*4fe0*/  FMUL R5, R82, R73.reuse ;  /* 0x0000004952057220 */ /* 0x080fe20000400000 */
[-C--:B------:R-:W-:Y:S01]  /*4ff0*/  FMUL R4, R106, R73.reuse ;  /* 0x000000496a047220 */ /* 0x080fe20000400000 */
[-C--:B------:R-:W-:Y:S01]  /*5000*/  FMUL R33, R67, R72.reuse ;  /* 0x0000004843217220 */ /* 0x080fe20000400000 */
[----:B------:R-:W-:Y:S01]  /*5010*/  IADD3.X R69, R101, c[0x0][0x23c], RZ, P3, !PT ;  /* 0x00008f0065457a10 */ /* 0x000fe20001ffe4ff */
[-C--:B------:R-:W-:Y:S01]  /*5020*/  FMUL R6, R71, R72.reuse ;  /* 0x0000004847067220 */ /* 0x080fe20000400000 */
[----:B------:R-:W-:Y:S01]  /*5030*/  IADD3 R100, P3, R102, c[0x0][0x278], RZ ;  /* 0x00009e0066647a10 */ /* 0x000fe20007f7e0ff */
[-C--:B------:R-:W-:Y:S01]  /*5040*/  FMUL R32, R39, R72.reuse ;  /* 0x0000004827207220 */ /* 0x080fe20000400000 */
[----:B------:R-:W-:Y:S01]  /*5050*/  FMUL R7, R57, R72 ;  /* 0x0000004839077220 */ /* 0x000fe20000400000 */
[----:B------:R-:W-:Y:S01]  /*5060*/  F2FP.SATFINITE.E4M3.F32.PACK_AB_MERGE_C R4, R5, R4, RZ ;  /* 0x000000040504723e */ /* 0x000fe200048070ff */
[-C--:B------:R-:W-:Y:S01]  /*5070*/  FMUL R112, R56, R73.reuse ;  /* 0x0000004938707220 */ /* 0x080fe20000400000 */
[----:B------:R-:W-:Y:S01]  /*5080*/  IADD3.X R101, R103, c[0x0][0x27c], RZ, P3, !PT ;  /* 0x00009f0067657a10 */ /* 0x000fe20001ffe4ff */
[----:B------:R-:W-:Y:S01]  /*5090*/  FMUL R5, R58, R73 ;  /* 0x000000493a057220 */ /* 0x000fe20000400000 */
[----:B------:R-:W-:Y:S01]  /*50a0*/  IADD3 R102, P3, R97, R104, RZ ;  /* 0x0000006861667210 */ /* 0x000fe20007f7e0ff */
[-C--:B------:R-:W-:Y:S01]  /*50b0*/  FMUL R107, R83, R72.reuse ;  /* 0x00000048536b7220 */ /* 0x080fe20000400000 */
[----:B------:R-:W-:Y:S01]  /*50c0*/  ISETP.LT.AND P1, PT, R64, c[0x0][0x160], P5 ;  /* 0x0000580040007a0c */ /* 0x000fe20002f21270 */
[-C--:B------:R-:W-:Y:S01]  /*50d0*/  FMUL R104, R59, R72.reuse ;  /* 0x000000483b687220 */ /* 0x080fe20000400000 */
[----:B------:R-:W-:Y:S01]  /*50e0*/  IADD3.X R103, R95, R105, RZ, P3, !PT ;  /* 0x000000695f677210 */ /* 0x000fe20001ffe4ff */
[-C--:B------:R-:W-:Y:S01]  /*50f0*/  FMUL R105, R99, R72.reuse ;  /* 0x0000004863697220 */ /* 0x080fe20000400000 */
[----:B------:R-:W-:Y:S01]  /*5100*/  ISETP.GE.AND P3, PT, R38, c[0x0][0x160], PT ;  /* 0x0000580026007a0c */ /* 0x000fe20003f66270 */
[-C--:B------:R-:W-:Y:S01]  /*5110*/  FMUL R34, R108, R73.reuse ;  /* 0x000000496c227220 */ /* 0x080fe20000400000 */
[----:B------:R-:W-:Y:S01]  /*5120*/  ISETP.LT.AND P0, PT, R64, c[0x0][0x160], P4 ;  /* 0x0000580040007a0c */ /* 0x000fe20002701270 */
[----:B------:R-:W-:Y:S01]  /*5130*/  FMUL R64, R65, R72 ;  /* 0x0000004841407220 */ /* 0x000fe20000400000 */
[----:B------:R-:W-:Y:S01]  /*5140*/  ISETP.NE.AND P3, PT, R98, RZ, !P3 ;  /* 0x000000ff6200720c */ /* 0x000fe20005f65270 */
[-C--:B------:R-:W-:Y:S01]  /*5150*/  FMUL R35, R110, R73.reuse ;  /* 0x000000496e237220 */ /* 0x080fe20000400000 */
[----:B------:R-:W-:Y:S01]  /*5160*/  F2FP.SATFINITE.E4M3.F32.PACK_AB_MERGE_C R6, R33, R6, RZ ;  /* 0x000000062106723e */ /* 0x000fe200048070ff */
[----:B------:R-:W-:Y:S01]  /*5170*/  FMUL R33, R66, R73 ;  /* 0x0000004942217220 */ /* 0x000fe20000400000 */
[----:B------:R-:W-:Y:S01]  /*5180*/  F2FP.SATFINITE.E4M3.F32.PACK_AB_MERGE_C R7, R32, R7, RZ ;  /* 0x000000072007723e */ /* 0x000fe200048070ff */
        /* <DEDUP_REMOVED lines=9> */
[----:B------:R-:W-:-:S03]  /*5220*/  @P1 FMNMX.NAN R64, R36, |R99|, !PT ;  /* 0x4000006324401209 */ /* 0x000fc60007820000 */
[----:B------:R-:W-:Y:S01]  /*5230*/  BAR.SYNC.DEFER_BLOCKING 0x0 ;  /* 0x0000000000007b1d */ /* 0x000fe20000010000 */
[----:B------:R-:W-:-:S04]  /*5240*/  @P1 FMNMX.NAN R64, R64, |R83|, !PT ;  /* 0x4000005340401209 */ /* 0x000fc80007820000 */
[----:B------:R-:W-:-:S04]  /*5250*/  @P1 FMNMX.NAN R64, R64, |R71|, !PT ;  /* 0x4000004740401209 */ /* 0x000fc80007820000 */
[----:B------:R-:W-:-:S04]  /*5260*/  @P1 FMNMX.NAN R64, R64, |R67|, !PT ;  /* 0x4000004340401209 */ /* 0x000fc80007820000 */
[----:B------:R-:W-:Y:S02]  /*5270*/  @P1 FMNMX.NAN R64, R64, |R65|, !PT ;  /* 0x4000004140401209 */ /* 0x000fe40007820000 */
[----:B-1----:R-:W-:Y:S02]  /*5280*/  @P0 FMNMX.NAN R7, R37, |R110|, !PT ;  /* 0x4000006e25070209 */ /* 0x002fe40007820000 */
[----:B------:R-:W-:Y:S02]  /*5290*/  @P1 FMNMX.NAN R64, R64, |R59|, !PT ;  /* 0x4000003b40401209 */ /* 0x000fe40007820000 */
[----:B------:R-:W-:Y:S02]  /*52a0*/  @P0 FMNMX.NAN R7, |R108|, R7, !PT ;  /* 0x000000076c070209 */ /* 0x000fe40007820200 */
[----:B------:R-:W-:Y:S01]  /*52b0*/  @P1 FMNMX.NAN R64, R64, |R57|, !PT ;  /* 0x4000003940401209 */ /* 0x000fe20007820000 */
[----:B------:R1:W-:Y:S03]  /*52c0*/  STS.64 [R80.X8], R8 ;  /* 0x0000000850007388 */ /* 0x0003e60000008a00 */
[----:B------:R-:W-:Y:S01]  /*52d0*/  @P1 FMNMX.NAN R36, R64, |R39|, !PT ;  /* 0x4000002740241209 */ /* 0x000fe20007820000 */
[----:B------:R3:W-:Y:S04]  /*52e0*/  STS.64 [R80.X8+0x20], R28 ;  /* 0x0000201c50007388 */ /* 0x0007e80000008a00 */
[----:B------:R4:W-:Y:S04]  /*52f0*/  STS.64 [R80.X8+0x40], R40 ;  /* 0x0000402850007388 */ /* 0x0009e80000008a00 */
[----:B------:R-:W-:Y:S04]  /*5300*/  STS.64 [R80.X8+0x60], R60 ;  /* 0x0000603c50007388 */ /* 0x000fe80000008a00 */
[----:B------:R-:W-:Y:S01]  /*5310*/  BAR.SYNC.DEFER_BLOCKING 0x0 ;  /* 0x0000000000007b1d */ /* 0x000fe20000010000 */
[----:B-1----:R-:W-:-:S04]  /*5320*/  @P0 FMNMX.NAN R9, |R106|, R7, !PT ;  /* 0x000000076a090209 */ /* 0x002fc80007820200 */
[----:B------:R-:W-:-:S04]  /*5330*/  @P0 FMNMX.NAN R9, |R82|, R9, !PT ;  /* 0x0000000952090209 */ /* 0x000fc80007820200 */
[----:B---3--:R-:W-:-:S04]  /*5340*/  @P0 FMNMX.NAN R29, |R70|, R9, !PT ;  /* 0x00000009461d0209 */ /* 0x008fc80007820200 */
[----:B------:R-:W-:Y:S01]  /*5350*/  @P0 FMNMX.NAN R29, |R66|, R29, !PT ;  /* 0x0000001d421d0209 */ /* 0x000fe20007820200 */
[----:B------:R-:W1:Y:S03]  /*5360*/  LDS.128 R32, [R84.X16] ;  /* 0x0000000054207984 */ /* 0x000e66000000cc00 */
[----:B------:R-:W-:Y:S01]  /*5370*/  @P0 FMNMX.NAN R29, |R58|, R29, !PT ;  /* 0x0000001d3a1d0209 */ /* 0x000fe20007820200 */
[----:B------:R-:W3:Y:S03]  /*5380*/  LDS.128 R4, [R81.X16] ;  /* 0x0000000051047984 */ /* 0x000ee6000000cc00 */
[----:B------:R-:W-:Y:S02]  /*5390*/  @P0 FMNMX.NAN R37, |R56|, R29, !PT ;  /* 0x0000001d38250209 */ /* 0x000fe40007820200 */
[----:B--2---:R-:W-:-:S02]  /*53a0*/  F2FP.F16.E4M3.UNPACK_B R9, R74 ;  /* 0x0000004aff09723e */ /* 0x004fc400020006ff */
[----:B------:R-:W-:-:S03]  /*53b0*/  F2FP.F16.E4M3.UNPACK_B R8, R74.H1 ;  /* 0x0000004aff08723e */ /* 0x000fc600030006ff */
[--C-:B----4-:R-:W-:Y:S02]  /*53c0*/  HADD2.F32 R41, -RZ, R9.reuse.H0_H0 ;  /* 0x20000009ff297230 */ /* 0x110fe40000004100 */
        /* <DEDUP_REMOVED lines=8> */
[----:B------:R-:W-:Y:S01]  /*5450*/  FMUL R39, R39, R88 ;  /* 0x0000005827277220 */ /* 0x000fe20000400000 */
[--C-:B------:R-:W-:Y:S01]  /*5460*/  HADD2.F32 R57, -RZ, R8.reuse.H1_H1 ;  /* 0x30000008ff397230 */ /* 0x100fe20000004100 */
[C---:B------:R-:W-:Y:S01]  /*5470*/  FFMA R33, R0.reuse, R33, R41 ;  /* 0x0000002100217223 */ /* 0x040fe20000000029 */
[----:B------:R-:W-:Y:S01]  /*5480*/  HADD2.F32 R41, -RZ, R8.H0_H0 ;  /* 0x20000008ff297230 */ /* 0x000fe20000004100 */
[C---:B------:R-:W-:Y:S01]  /*5490*/  FFMA R34, R0.reuse, R34, R39 ;  /* 0x0000002200227223 */ /* 0x040fe20000000027 */
[--C-:B------:R-:W-:Y:S01]  /*54a0*/  HADD2.F32 R39, -RZ, R9.reuse.H0_H0 ;  /* 0x20000009ff277230 */ /* 0x100fe20000004100 */
[-C--:B------:R-:W-:Y:S01]  /*54b0*/  FMUL R8, R57, R88.reuse ;  /* 0x0000005839087220 */ /* 0x080fe20000400000 */
[----:B------:R-:W-:Y:S01]  /*54c0*/  HADD2.F32 R9, -RZ, R9.H1_H1 ;  /* 0x30000009ff097230 */ /* 0x000fe20000004100 */
[-C--:B------:R-:W-:Y:S01]  /*54d0*/  FMUL R41, R41, R88.reuse ;  /* 0x0000005829297220 */ /* 0x080fe20000400000 */
[-C--:B------:R-:W-:Y:S01]  /*54e0*/  FMUL R29, R29, R88.reuse ;  /* 0x000000581d1d7220 */ /* 0x080fe20000400000 */
[-C--:B------:R-:W-:Y:S01]  /*54f0*/  FMUL R39, R39, R88.reuse ;  /* 0x0000005827277220 */ /* 0x080fe20000400000 */
[C---:B---3--:R-:W-:Y:S01]  /*5500*/  FFMA R7, R0.reuse, R7, R8 ;  /* 0x0000000700077223 */ /* 0x048fe20000000008 */
[----:B------:R-:W-:Y:S01]  /*5510*/  FMUL R28, R9, R88 ;  /* 0x00000058091c7220 */ /* 0x000fe20000400000 */
[C---:B------:R-:W-:Y:S01]  /*5520*/  FFMA R6, R0.reuse, R6, R41 ;  /* 0x0000000600067223 */ /* 0x040fe20000000029 */
        /* <DEDUP_REMOVED lines=11> */
[----:B------:R-:W-:Y:S01]  /*55e0*/  IADD3 R28, R77, 0x18, RZ ;  /* 0x000000184d1c7810 */ /* 0x000fe20007ffe0ff */
[----:B------:R-:W-:Y:S01]  /*55f0*/  IMAD.MOV.U32 R65, RZ, RZ, R82 ;  /* 0x000000ffff417224 */ /* 0x000fe200078e0052 */
[----:B------:R-:W-:Y:S01]  /*5600*/  MOV R71, R104 ;  /* 0x0000006800477202 */ /* 0x000fe20000000f00 */
[----:B------:R-:W-:Y:S01]  /*5610*/  IMAD.MOV.U32 R57, RZ, RZ, R64 ;  /* 0x000000ffff397224 */ /* 0x000fe200078e0040 */
[----:B------:R-:W-:Y:S01]  /*5620*/  MOV R61, R70 ;  /* 0x00000046003d7202 */ /* 0x000fe20000000f00 */
[----:B------:R-:W-:Y:S01]  /*5630*/  IMAD.MOV.U32 R41, RZ, RZ, R8 ;  /* 0x000000ffff297224 */ /* 0x000fe200078e0008 */
[----:B------:R-:W-:-:S02]  /*5640*/  MOV R9, R60 ;  /* 0x0000003c00097202 */ /* 0x000fc40000000f00 */
[----:B------:R-:W-:Y:S02]  /*5650*/  MOV R39, R56 ;  /* 0x0000003800277202 */ /* 0x000fe40000000f00 */
[----:B------:R-:W-:Y:S01]  /*5660*/  MOV R29, R40 ;  /* 0x00000028001d7202 */ /* 0x000fe20000000f00 */
[----:B------:R-:W-:Y:S05]  /*5670*/  @P2 BRA `(.L_x_22) ;  /* 0x0000008000002947 */ /* 0x000fea0003800000 */
[----:B------:R-:W-:Y:S02]  /*5680*/  FMNMX.NAN R71, RZ, R104, !PT ;  /* 0x00000068ff477209 */ /* 0x000fe40007820000 */
[----:B------:R-:W-:Y:S02]  /*5690*/  FMNMX.NAN R65, RZ, R82, !PT ;  /* 0x00000052ff417209 */ /* 0x000fe40007820000 */
[----:B------:R-:W-:Y:S02]  /*56a0*/  FMNMX.NAN R61, RZ, R70, !PT ;  /* 0x00000046ff3d7209 */ /* 0x000fe40007820000 */
[----:B------:R-:W-:Y:S02]  /*56b0*/  FMNMX.NAN R57, RZ, R64, !PT ;  /* 0x00000040ff397209 */ /* 0x000fe40007820000 */
[----:B------:R-:W-:-:S02]  /*56c0*/  FMNMX.NAN R9, RZ, R60, !PT ;  /* 0x0000003cff097209 */ /* 0x000fc40007820000 */
[----:B------:R-:W-:Y:S02]  /*56d0*/  FMNMX.NAN R41, RZ, R8, !PT ;  /* 0x00000008ff297209 */ /* 0x000fe40007820000 */
[----:B------:R-:W-:Y:S02]  /*56e0*/  FMNMX.NAN R39, RZ, R56, !PT ;  /* 0x00000038ff277209 */ /* 0x000fe40007820000 */
[----:B------:R-:W-:Y:S02]  /*56f0*/  FMNMX.NAN R29, RZ, R40, !PT ;  /* 0x00000028ff1d7209 */ /* 0x000fe40007820000 */
.L_x_22:
        /* <DEDUP_REMOVED lines=14> */
[----:B------:R-:W-:Y:S01]  /*57e0*/  FMUL R102, R40, R73 ;  /* 0x0000004928667220 */ /* 0x000fe20000400000 */
        /* <DEDUP_REMOVED lines=35> */
[----:B------:R-:W-:Y:S04]  /*5a20*/  STS.64 [R80.X8+0x40], R42 ;  /* 0x0000402a50007388 */ /* 0x000fe80000008a00 */
[----:B------:R-:W-:Y:S04]  /*5a30*/  STS.64 [R80.X8+0x60], R62 ;  /* 0x0000603e50007388 */ /* 0x000fe80000008a00 */
[----:B------:R-:W-:Y:S01]  /*5a40*/  BAR.SYNC.DEFER_BLOCKING 0x0 ;  /* 0x0000000000007b1d */ /* 0x000fe20000010000 */
[----:B-1----:R-:W-:-:S04]  /*5a50*/  @P0 FMNMX.NAN R11, |R70|, R7, !PT ;  /* 0x00000007460b0209 */ /* 0x002fc80007820200 */
[----:B------:R-:W-:-:S04]  /*5a60*/  @P0 FMNMX.NAN R11, |R64|, R11, !PT ;  /* 0x0000000b400b0209 */ /* 0x000fc80007820200 */
[----:B------:R-:W-:-:S04]  /*5a70*/  @P0 FMNMX.NAN R11, |R60|, R11, !PT ;  /* 0x0000000b3c0b0209 */ /* 0x000fc80007820200 */
[----:B------:R-:W-:Y:S01]  /*5a80*/  @P0 FMNMX.NAN R11, |R8|, R11, !PT ;  /* 0x0000000b080b0209 */ /* 0x000fe20007820200 */
[----:B------:R-:W1:Y:S03]  /*5a90*/  LDS.128 R32, [R84.X16] ;  /* 0x0000000054207984 */ /* 0x000e66000000cc00 */
[----:B------:R-:W-:Y:S01]  /*5aa0*/  @P0 FMNMX.NAN R11, |R56|, R11, !PT ;  /* 0x0000000b380b0209 */ /* 0x000fe20007820200 */
[----:B------:R-:W4:Y:S03]  /*5ab0*/  LDS.128 R4, [R81.X16] ;  /* 0x0000000051047984 */ /* 0x000f26000000cc00 */
[----:B------:R-:W-:Y:S02]  /*5ac0*/  @P0 FMNMX.NAN R37, |R40|, R11, !PT ;  /* 0x0000000b28250209 */ /* 0x000fe40007820200 */
[----:B--2---:R-:W-:-:S02]  /*5ad0*/  F2FP.F16.E4M3.UNPACK_B R9, R74 ;  /* 0x0000004aff09723e */ /* 0x004fc400020006ff */
[----:B------:R-:W-:-:S03]  /*5ae0*/  F2FP.F16.E4M3.UNPACK_B R8, R74.H1 ;  /* 0x0000004aff08723e */ /* 0x000fc600030006ff */
[--C-:B---3--:R-:W-:Y:S02]  /*5af0*/  HADD2.F32 R31, -RZ, R9.reuse.H0_H0 ;  /* 0x20000009ff1f7230 */ /* 0x108fe40000004100 */
        /* <DEDUP_REMOVED lines=19> */
[C---:B----4-:R-:W-:Y:S01]  /*5c30*/  FFMA R7, R0.reuse, R7, R8 ;  /* 0x0000000700077223 */ /* 0x050fe20000000008 */
        /* <DEDUP_REMOVED lines=31> */
.L_x_23:
        /* <DEDUP_REMOVED lines=49> */
[----:B------:R-:W-:Y:S04]  /*6140*/  STS.64 [R80.X8+0x20], R24 ;  /* 0x0000201850007388 */ /* 0x000fe80000008a00 */
[----:B------:R-:W-:Y:S04]  /*6150*/  STS.64 [R80.X8+0x40], R44 ;  /* 0x0000402c50007388 */ /* 0x000fe80000008a00 */
[----:B------:R2:W-:Y:S04]  /*6160*/  STS.64 [R80.X8+0x60], R2 ;  /* 0x0000600250007388 */ /* 0x0005e80000008a00 */
[----:B------:R-:W-:Y:S01]  /*6170*/  BAR.SYNC.DEFER_BLOCKING 0x0 ;  /* 0x0000000000007b1d */ /* 0x000fe20000010000 */
[----:B-1----:R-:W-:-:S04]  /*6180*/  @P0 FMNMX.NAN R13, |R60|, R7, !PT ;  /* 0x000000073c0d0209 */ /* 0x002fc80007820200 */
[----:B------:R-:W-:-:S04]  /*6190*/  @P0 FMNMX.NAN R13, |R42|, R13, !PT ;  /* 0x0000000d2a0d0209 */ /* 0x000fc80007820200 */
[----:B------:R-:W-:-:S04]  /*61a0*/  @P0 FMNMX.NAN R13, |R40|, R13, !PT ;  /* 0x0000000d280d0209 */ /* 0x000fc80007820200 */
[----:B------:R-:W-:Y:S01]  /*61b0*/  @P0 FMNMX.NAN R13, |R34|, R13, !PT ;  /* 0x0000000d220d0209 */ /* 0x000fe20007820200 */
[----:B------:R-:W1:Y:S03]  /*61c0*/  LDS.128 R8, [R84.X16] ;  /* 0x0000000054087984 */ /* 0x000e66000000cc00 */
[----:B------:R-:W-:Y:S01]  /*61d0*/  @P0 FMNMX.NAN R13, |R32|, R13, !PT ;  /* 0x0000000d200d0209 */ /* 0x000fe20007820200 */
[----:B------:R-:W3:Y:S03]  /*61e0*/  LDS.128 R4, [R81.X16] ;  /* 0x0000000051047984 */ /* 0x000ee6000000cc00 */
[----:B------:R-:W-:Y:S02]  /*61f0*/  @P0 FMNMX.NAN R37, |R30|, R13, !PT ;  /* 0x0000000d1e250209 */ /* 0x000fe40007820200 */
[----:B--2---:R-:W-:-:S02]  /*6200*/  F2FP.F16.E4M3.UNPACK_B R3, R74 ;  /* 0x0000004aff03723e */ /* 0x004fc400020006ff */
        /* <DEDUP_REMOVED lines=17> */
[----:B------:R-:W-:Y:S01]  /*6320*/  HADD2.F32 R31, -RZ, R2.H0_H0 ;  /* 0x20000002ff1f7230 */ /* 0x000fe20000004100 */
[-C--:B------:R-:W-:Y:S01]  /*6330*/  FMUL R2, R33, R88.reuse ;  /* 0x0000005821027220 */ /* 0x080fe20000400000 */
[----:B------:R-:W-:Y:S01]  /*6340*/  HADD2.F32 R3, -RZ, R3.H1_H1 ;  /* 0x30000003ff037230 */ /* 0x000fe20000004100 */
[-C--:B------:R-:W-:Y:S01]  /*6350*/  FMUL R25, R25, R88.reuse ;  /* 0x0000005819197220 */ /* 0x080fe20000400000 */
[C---:B------:R-:W-:Y:S01]  /*6360*/  FFMA R11, R0.reuse, R11, R13 ;  /* 0x0000000b000b7223 */ /* 0x040fe2000000000d */
[-C--:B------:R-:W-:Y:S01]  /*6370*/  FMUL R31, R31, R88.reuse ;  /* 0x000000581f1f7220 */ /* 0x080fe20000400000 */
[C---:B---3--:R-:W-:Y:S01]  /*6380*/  FFMA R7, R0.reuse, R7, R2 ;  /* 0x0000000700077223 */ /* 0x048fe20000000002 */
[----:B------:R-:W-:Y:S01]  /*6390*/  FMUL R12, R3, R88 ;  /* 0x00000058030c7220 */ /* 0x000fe20000400000 */
[C---:B------:R-:W-:Y:S01]  /*63a0*/  FFMA R4, R0.reuse, R4, R25 ;  /* 0x0000000400047223 */ /* 0x040fe20000000019 */
[----:B------:R-:W-:Y:S01]  /*63b0*/  FFMA R28, R0, R6, R31 ;  /* 0x00000006001c7223 */ /* 0x000fe2000000001f */
[----:B------:R-:W-:Y:S01]  /*63c0*/  FADD R6, R10, R89 ;  /* 0x000000590a067221 */ /* 0x000fe20000000000 */
[----:B------:R-:W-:Y:S01]  /*63d0*/  FFMA R5, R0, R5, R12 ;  /* 0x0000000500057223 */ /* 0x000fe2000000000c */
        /* <DEDUP_REMOVED lines=24> */
.L_x_24:
        /* <DEDUP_REMOVED lines=35> */
[----:B------:R2:W-:Y:S04]  /*6790*/  @P0 STG.E.64 [R38.64], R2 ;  /* 0x0000000226000986 */ /* 0x0005e8000c101b12 */
[----:B------:R-:W3:Y:S01]  /*67a0*/  @P3 LDG.E.LTC128B.64 R74, [R42.64] ;  /* 0x000000122a4a3981 */ /* 0x000ee2000c1e1b20 */
[----:B------:R-:W-:-:S03]  /*67b0*/  @P1 FMNMX.NAN R56, R36, |R61|, !PT ;  /* 0x4000003d24381209 */ /* 0x000fc60007820000 */
[----:B------:R-:W-:Y:S01]  /*67c0*/  BAR.SYNC.DEFER_BLOCKING 0x0 ;  /* 0x0000000000007b1d */ /* 0x000fe20000010000 */
[----:B-1----:R-:W-:Y:S02]  /*67d0*/  @P0 FMNMX.NAN R5, R37, |R60|, !PT ;  /* 0x4000003c25050209 */ /* 0x002fe40007820000 */
[----:B--2---:R-:W-:Y:S02]  /*67e0*/  @P1 FMNMX.NAN R2, R56, |R45|, !PT ;  /* 0x4000002d38021209 */ /* 0x004fe40007820000 */
[----:B------:R-:W-:Y:S01]  /*67f0*/  @P0 FMNMX.NAN R3, |R44|, R5, !PT ;  /* 0x000000052c030209 */ /* 0x000fe20007820200 */
[----:B------:R1:W-:Y:S01]  /*6800*/  STS.64 [R80.X8], R14 ;  /* 0x0000000e50007388 */ /* 0x0003e20000008a00 */
[----:B------:R-:W-:Y:S02]  /*6810*/  @P1 FMNMX.NAN R2, R2, |R7|, !PT ;  /* 0x4000000702021209 */ /* 0x000fe40007820000 */
[----:B------:R-:W-:Y:S01]  /*6820*/  @P0 FMNMX.NAN R3, |R6|, R3, !PT ;  /* 0x0000000306030209 */ /* 0x000fe20007820200 */
[----:B------:R2:W-:Y:S01]  /*6830*/  STS.64 [R80.X8+0x20], R26 ;  /* 0x0000201a50007388 */ /* 0x0005e20000008a00 */
[----:B------:R-:W-:-:S02]  /*6840*/  @P1 FMNMX.NAN R2, R2, |R41|, !PT ;  /* 0x4000002902021209 */ /* 0x000fc40007820000 */
[----:B------:R-:W-:Y:S01]  /*6850*/  @P0 FMNMX.NAN R3, |R40|, R3, !PT ;  /* 0x0000000328030209 */ /* 0x000fe20007820200 */
[----:B------:R-:W-:Y:S01]  /*6860*/  STS.64 [R80.X8+0x40], R46 ;  /* 0x0000402e50007388 */ /* 0x000fe20000008a00 */
[----:B------:R-:W-:-:S03]  /*6870*/  @P1 FMNMX.NAN R2, R2, |R35|, !PT ;  /* 0x4000002302021209 */ /* 0x000fc60007820000 */
[----:B------:R-:W-:Y:S01]  /*6880*/  STS.64 [R80.X8+0x60], R92 ;  /* 0x0000605c50007388 */ /* 0x000fe20000008a00 */
[----:B------:R-:W-:-:S03]  /*6890*/  @P1 FMNMX.NAN R2, R2, |R31|, !PT ;  /* 0x4000001f02021209 */ /* 0x000fc60007820000 */
[----:B------:R-:W-:Y:S01]  /*68a0*/  BAR.SYNC.DEFER_BLOCKING 0x0 ;  /* 0x0000000000007b1d */ /* 0x000fe20000010000 */
[----:B-1----:R-:W-:Y:S02]  /*68b0*/  @P0 FMNMX.NAN R15, |R34|, R3, !PT ;  /* 0x00000003220f0209 */ /* 0x002fe40007820200 */
[----:B------:R-:W-:Y:S02]  /*68c0*/  @P1 FMNMX.NAN R14, R2, |R25|, !PT ;  /* 0x40000019020e1209 */ /* 0x000fe40007820000 */
[----:B------:R-:W-:Y:S02]  /*68d0*/  @P0 FMNMX.NAN R15, |R30|, R15, !PT ;  /* 0x0000000f1e0f0209 */ /* 0x000fe40007820200 */
[----:B------:R-:W-:Y:S02]  /*68e0*/  @P1 FMNMX.NAN R36, R14, |R13|, !PT ;  /* 0x4000000d0e241209 */ /* 0x000fe40007820000 */
[----:B------:R-:W-:-:S04]  /*68f0*/  @P0 FMNMX.NAN R15, |R28|, R15, !PT ;  /* 0x0000000f1c0f0209 */ /* 0x000fc80007820200 */
[----:B------:R-:W-:Y:S01]  /*6900*/  @P0 FMNMX.NAN R37, |R24|, R15, !PT ;  /* 0x0000000f18250209 */ /* 0x000fe20007820200 */
[----:B------:R-:W1:Y:S04]  /*6910*/  LDS.128 R8, [R84.X16] ;  /* 0x0000000054087984 */ /* 0x000e68000000cc00 */
[----:B------:R-:W4:Y:S01]  /*6920*/  LDS.128 R4, [R81.X16] ;  /* 0x0000000051047984 */ /* 0x000f22000000cc00 */
[-C--:B---3--:R-:W-:Y:S02]  /*6930*/  F2FP.F16.E4M3.UNPACK_B R3, R74.reuse ;  /* 0x0000004aff03723e */ /* 0x088fe400020006ff */
[----:B------:R-:W-:-:S03]  /*6940*/  F2FP.F16.E4M3.UNPACK_B R2, R74.H1 ;  /* 0x0000004aff02723e */ /* 0x000fc600030006ff */
[--C-:B--2---:R-:W-:Y:S02]  /*6950*/  HADD2.F32 R27, -RZ, R3.reuse.H0_H0 ;  /* 0x20000003ff1b7230 */ /* 0x104fe40000004100 */
[----:B------:R-:W-:Y:S02]  /*6960*/  HADD2.F32 R3, -RZ, R3.H1_H1 ;  /* 0x30000003ff037230 */ /* 0x000fe40000004100 */
[--C-:B------:R-:W-:Y:S01]  /*6970*/  HADD2.F32 R13, -RZ, R2.reuse.H0_H0 ;  /* 0x20000002ff0d7230 */ /* 0x100fe20000004100 */
[-C--:B------:R-:W-:Y:S01]  /*6980*/  FMUL R27, R27, R88.reuse ;  /* 0x000000581b1b7220 */ /* 0x080fe20000400000 */
[----:B------:R-:W-:Y:S01]  /*6990*/  HADD2.F32 R15, -RZ, R2.H1_H1 ;  /* 0x30000002ff0f7230 */ /* 0x000fe20000004100 */
[-C--:B------:R-:W-:Y:S01]  /*69a0*/  FMUL R25, R3, R88.reuse ;  /* 0x0000005803197220 */ /* 0x080fe20000400000 */
[-C--:B------:R-:W-:Y:S01]  /*69b0*/  F2FP.F16.E4M3.UNPACK_B R3, R75.reuse ;  /* 0x0000004bff03723e */ /* 0x080fe200020006ff */
[----:B------:R-:W-:Y:S01]  /*69c0*/  FMUL R13, R13, R88 ;  /* 0x000000580d0d7220 */ /* 0x000fe20000400000 */
[----:B------:R-:W-:Y:S01]  /*69d0*/  F2FP.F16.E4M3.UNPACK_B R2, R75.H1 ;  /* 0x0000004bff02723e */ /* 0x000fe200030006ff */
[C---:B-1----:R-:W-:Y:S01]  /*69e0*/  FFMA R8, R0.reuse, R8, R27 ;  /* 0x0000000800087223 */ /* 0x042fe2000000001b */
[C---:B------:R-:W-:Y:S01]  /*69f0*/  FFMA R9, R0.reuse, R9, R25 ;  /* 0x0000000900097223 */ /* 0x040fe20000000019 */
[----:B------:R-:W-:Y:S01]  /*6a00*/  FFMA R10, R0, R10, R13 ;  /* 0x0000000a000a7223 */ /* 0x000fe2000000000d */
[--C-:B------:R-:W-:Y:S01]  /*6a10*/  HADD2.F32 R13, -RZ, R3.reuse.H0_H0 ;  /* 0x20000003ff0d7230 */ /* 0x100fe20000004100 */
[-C--:B------:R-:W-:Y:S01]  /*6a20*/  FMUL R15, R15, R88.reuse ;  /* 0x000000580f0f7220 */ /* 0x080fe20000400000 */
[--C-:B------:R-:W-:Y:S01]  /*6a30*/  HADD2.F32 R25, -RZ, R2.reuse.H0_H0 ;  /* 0x20000002ff197230 */ /* 0x100fe20000004100 */
[----:B------:R-:W-:Y:S01]  /*6a40*/  FADD R44, R8, R91 ;  /* 0x0000005b082c7221 */ /* 0x000fe20000000000 */
[----:B------:R-:W-:Y:S01]  /*6a50*/  HADD2.F32 R27, -RZ, R2.H1_H1 ;  /* 0x30000002ff1b7230 */ /* 0x000fe20000004100 */
[-C--:B------:R-:W-:Y:S01]  /*6a60*/  FMUL R13, R13, R88.reuse ;  /* 0x000000580d0d7220 */ /* 0x080fe20000400000 */
[----:B------:R-:W-:Y:S01]  /*6a70*/  HADD2.F32 R3, -RZ, R3.H1_H1 ;  /* 0x30000003ff037230 */ /* 0x000fe20000004100 */
[-C--:B------:R-:W-:Y:S01]  /*6a80*/  FMUL R25, R25, R88.reuse ;  /* 0x0000005819197220 */ /* 0x080fe20000400000 */
[C---:B------:R-:W-:Y:S01]  /*6a90*/  FFMA R11, R0.reuse, R11, R15 ;  /* 0x0000000b000b7223 */ /* 0x040fe2000000000f */
[----:B------:R-:W-:Y:S01]  /*6aa0*/  FMUL R2, R27, R88 ;  /* 0x000000581b027220 */ /* 0x000fe20000400000 */
[C---:B----4-:R-:W-:Y:S01]  /*6ab0*/  FFMA R4, R0.reuse, R4, R13 ;  /* 0x0000000400047223 */ /* 0x050fe2000000000d */
        /* <DEDUP_REMOVED lines=29> */
.L_x_25:
        /* <DEDUP_REMOVED lines=37> */
[----:B------:R-:W-:-:S02]  /*6ee0*/  @P1 FMNMX.NAN R12, R36, |R45|, !PT ;  /* 0x4000002d240c1209 */ /* 0x000fc40007820000 */
[----:B------:R-:W-:Y:S01]  /*6ef0*/  IADD3 R77, R77, 0x38, RZ ;  /* 0x000000384d4d7810 */ /* 0x000fe20007ffe0ff */
        /* <DEDUP_REMOVED lines=15> */
[----:B------:R-:W-:-:S04]  /*6ff0*/  @P1 FMNMX.NAN R12, R2, |R25|, !PT ;  /* 0x40000019020c1209 */ /* 0x000fc80007820000 */
[----:B------:R-:W-:Y:S02]  /*7000*/  @P1 FMNMX.NAN R36, R12, |R15|, !PT ;  /* 0x4000000f0c241209 */ /* 0x000fe40007820000 */
[----:B-1----:R-:W-:-:S04]  /*7010*/  @P0 FMNMX.NAN R17, |R30|, R3, !PT ;  /* 0x000000031e110209 */ /* 0x002fc80007820200 */
[----:B------:R-:W-:-:S04]  /*7020*/  @P0 FMNMX.NAN R17, |R26|, R17, !PT ;  /* 0x000000111a110209 */ /* 0x000fc80007820200 */
        /* <DEDUP_REMOVED lines=40> */
[----:B------:R-:W-:Y:S01]  /*72b0*/  MOV R35, R30 ;  /* 0x0000001e00237202 */ /* 0x000fe20000000f00 */
[----:B------:R-:W-:Y:S01]  /*72c0*/  IMAD.MOV.U32 R31, RZ, RZ, R26 ;  /* 0x000000ffff1f7224 */ /* 0x000fe200078e001a */
[----:B------:R-:W-:Y:S01]  /*72d0*/  MOV R7, R6 ;  /* 0x0000000600077202 */ /* 0x000fe20000000f00 */
[----:B------:R-:W-:Y:S01]  /*72e0*/  IMAD.MOV.U32 R11, RZ, RZ, R10 ;  /* 0x000000ffff0b7224 */ /* 0x000fe200078e000a */
[----:B------:R-:W-:Y:S01]  /*72f0*/  MOV R9, R8 ;  /* 0x0000000800097202 */ /* 0x000fe20000000f00 */
[----:B------:R-:W-:Y:S01]  /*7300*/  IMAD.MOV.U32 R27, RZ, RZ, R20 ;  /* 0x000000ffff1b7224 */ /* 0x000fe200078e0014 */
        /* <DEDUP_REMOVED lines=11> */
.L_x_26:
[----:B------:R-:W-:Y:S01]  /*73c0*/  IADD3 R24, P3, R32, c[0x0][0x278], RZ ;  /* 0x00009e0020187a10 */ /* 0x000fe20007f7e0ff */
[-C--:B------:R-:W-:Y:S01]  /*73d0*/  FMUL R3, R10, R73.reuse ;  /* 0x000000490a037220 */ /* 0x080fe20000400000 */
[----:B------:R-:W-:Y:S01]  /*73e0*/  IADD3 R14, P0, R28, c[0x0][0x238], RZ ;  /* 0x00008e001c0e7a10 */ /* 0x000fe20007f1e0ff */
[-C--:B------:R-:W-:Y:S01]  /*73f0*/  FMUL R2, R6, R73.reuse ;  /* 0x0000004906027220 */ /* 0x080fe20000400000 */
[----:B------:R-:W-:Y:S01]  /*7400*/  IADD3.X R25, R33, c[0x0][0x27c], RZ, P3, !PT ;  /* 0x00009f0021197a10 */ /* 0x000fe20001ffe4ff */
[----:B------:R-:W-:Y:S01]  /*7410*/  FMUL R4, R7, R72 ;  /* 0x0000004807047220 */ /* 0x000fe20000400000 */
[----:B------:R-:W-:Y:S01]  /*7420*/  IADD3 R28, P3, R97, R38, RZ ;  /* 0x00000026611c7210 */ /* 0x000fe20007f7e0ff */
[-C--:B------:R-:W-:Y:S01]  /*7430*/  FMUL R32, R17, R72.reuse ;  /* 0x0000004811207220 */ /* 0x080fe20000400000 */
[----:B------:R-:W-:Y:S01]  /*7440*/  IADD3.X R15, R29, c[0x0][0x23c], RZ, P0, !PT ;  /* 0x00008f001d0f7a10 */ /* 0x000fe200007fe4ff */
[-C--:B------:R-:W-:Y:S01]  /*7450*/  FMUL R5, R21, R72.reuse ;  /* 0x0000004815057220 */ /* 0x080fe20000400000 */
[C---:B------:R-:W-:Y:S01]  /*7460*/  ISETP.LT.AND P1, PT, R13.reuse, c[0x0][0x160], P5 ;  /* 0x000058000d007a0c */ /* 0x040fe20002f21270 */
[----:B------:R-:W-:Y:S01]  /*7470*/  FMUL R42, R12, R73 ;  /* 0x000000490c2a7220 */ /* 0x000fe20000400000 */
[----:B------:R-:W-:Y:S01]  /*7480*/  ISETP.LT.AND P0, PT, R13, c[0x0][0x160], P4 ;  /* 0x000058000d007a0c */ /* 0x000fe20002701270 */
[-C--:B------:R-:W-:Y:S01]  /*7490*/  FMUL R13, R11, R72.reuse ;  /* 0x000000480b0d7220 */ /* 0x080fe20000400000 */
[----:B------:R-:W-:Y:S01]  /*74a0*/  IADD3.X R29, R95, R39, RZ, P3, !PT ;  /* 0x000000275f1d7210 */ /* 0x000fe20001ffe4ff */
[-C--:B------:R-:W-:Y:S01]  /*74b0*/  FMUL R40, R31, R72.reuse ;  /* 0x000000481f287220 */ /* 0x080fe20000400000 */
[----:B------:R-:W-:Y:S01]  /*74c0*/  ISETP.GE.AND P3, PT, R77, c[0x0][0x160], PT ;  /* 0x000058004d007a0c */ /* 0x000fe20003f66270 */
[----:B------:R-:W-:Y:S01]  /*74d0*/  FMUL R41, R35, R72 ;  /* 0x0000004823297220 */ /* 0x000fe20000400000 */
[----:B------:R-:W-:Y:S01]  /*74e0*/  F2FP.SATFINITE.E4M3.F32.PACK_AB_MERGE_C R2, R3, R2, RZ ;  /* 0x000000020302723e */ /* 0x000fe200048070ff */
[----:B------:R-:W-:Y:S01]  /*74f0*/  FMUL R3, R16, R73 ;  /* 0x0000004910037220 */ /* 0x000fe20000400000 */
        /* <DEDUP_REMOVED lines=14> */
[----:B------:R-:W-:Y:S04]  /*75e0*/  @P1 STG.E.64 [R14.64], R4 ;  /* 0x000000040e001986 */ /* 0x000fe8000c101b12 */
[----:B------:R1:W-:Y:S04]  /*75f0*/  @P0 STG.E.64 [R24.64], R2 ;  /* 0x0000000218000986 */ /* 0x0003e8000c101b12 */
[----:B------:R-:W2:Y:S01]  /*7600*/  @P3 LDG.E.LTC128B.64 R74, [R28.64] ;  /* 0x000000121c4a3981 */ /* 0x000ea2000c1e1b20 */
[----:B------:R-:W-:-:S02]  /*7610*/  @P1 FMNMX.NAN R32, R36, |R35|, !PT ;  /* 0x4000002324201209 */ /* 0x000fc40007820000 */
[----:B------:R-:W-:Y:S01]  /*7620*/  @P0 FMNMX.NAN R13, R37, |R30|, !PT ;  /* 0x4000001e250d0209 */ /* 0x000fe20007820000 */
[----:B------:R-:W-:Y:S01]  /*7630*/  BAR.SYNC.DEFER_BLOCKING 0x0 ;  /* 0x0000000000007b1d */ /* 0x000fe20000010000 */
[----:B------:R-:W-:Y:S02]  /*7640*/  @P1 FMNMX.NAN R32, R32, |R31|, !PT ;  /* 0x4000001f20201209 */ /* 0x000fe40007820000 */
[----:B------:R-:W-:Y:S02]  /*7650*/  @P0 FMNMX.NAN R13, |R26|, R13, !PT ;  /* 0x0000000d1a0d0209 */ /* 0x000fe40007820200 */
[----:B------:R-:W-:Y:S02]  /*7660*/  @P1 FMNMX.NAN R26, R32, |R7|, !PT ;  /* 0x40000007201a1209 */ /* 0x000fe40007820000 */
[----:B------:R-:W-:Y:S02]  /*7670*/  @P0 FMNMX.NAN R13, |R6|, R13, !PT ;  /* 0x0000000d060d0209 */ /* 0x000fe40007820200 */
[----:B-1----:R-:W-:-:S02]  /*7680*/  @P1 FMNMX.NAN R2, R26, |R11|, !PT ;  /* 0x4000000b1a021209 */ /* 0x002fc40007820000 */
[----:B------:R-:W-:Y:S01]  /*7690*/  @P0 FMNMX.NAN R3, |R10|, R13, !PT ;  /* 0x0000000d0a030209 */ /* 0x000fe20007820200 */
[----:B------:R1:W-:Y:S01]  /*76a0*/  STS.64 [R80.X8], R18 ;  /* 0x0000001250007388 */ /* 0x0003e20000008a00 */
[----:B------:R-:W-:Y:S02]  /*76b0*/  @P1 FMNMX.NAN R2, R2, |R9|, !PT ;  /* 0x4000000902021209 */ /* 0x000fe40007820000 */
[----:B------:R-:W-:Y:S01]  /*76c0*/  @P0 FMNMX.NAN R3, |R8|, R3, !PT ;  /* 0x0000000308030209 */ /* 0x000fe20007820200 */
[----:B------:R3:W-:Y:S01]  /*76d0*/  STS.64 [R80.X8+0x20], R22 ;  /* 0x0000201650007388 */ /* 0x0007e20000008a00 */
[----:B------:R-:W-:Y:S02]  /*76e0*/  @P1 FMNMX.NAN R2, R2, |R27|, !PT ;  /* 0x4000001b02021209 */ /* 0x000fe40007820000 */
[----:B------:R-:W-:Y:S01]  /*76f0*/  @P0 FMNMX.NAN R3, |R20|, R3, !PT ;  /* 0x0000000314030209 */ /* 0x000fe20007820200 */
[----:B------:R-:W-:Y:S03]  /*7700*/  STS.64 [R80.X8+0x40], R50 ;  /* 0x0000403250007388 */ /* 0x000fe60000008a00 */
[----:B------:R-:W-:Y:S01]  /*7710*/  @P0 FMNMX.NAN R3, |R16|, R3, !PT ;  /* 0x0000000310030209 */ /* 0x000fe20007820200 */
[----:B------:R-:W-:Y:S03]  /*7720*/  STS.64 [R80.X8+0x60], R54 ;  /* 0x0000603650007388 */ /* 0x000fe60000008a00 */
[----:B------:R-:W-:Y:S01]  /*7730*/  @P0 FMNMX.NAN R37, |R12|, R3, !PT ;  /* 0x000000030c250209 */ /* 0x000fe20007820200 */
[----:B------:R-:W-:Y:S01]  /*7740*/  BAR.SYNC.DEFER_BLOCKING 0x0 ;  /* 0x0000000000007b1d */ /* 0x000fe20000010000 */
[----:B-1----:R-:W-:-:S04]  /*7750*/  @P1 FMNMX.NAN R18, R2, |R21|, !PT ;  /* 0x4000001502121209 */ /* 0x002fc80007820000 */
[----:B------:R-:W-:Y:S01]  /*7760*/  @P1 FMNMX.NAN R36, R18, |R17|, !PT ;  /* 0x4000001112241209 */ /* 0x000fe20007820000 */
[----:B------:R-:W1:Y:S04]  /*7770*/  LDS.128 R8, [R81.X16] ;  /* 0x0000000051087984 */ /* 0x000e68000000cc00 */
[----:B------:R-:W4:Y:S01]  /*7780*/  LDS.128 R4, [R84.X16] ;  /* 0x0000000054047984 */ /* 0x000f22000000cc00 */
[-C--:B--2---:R-:W-:Y:S02]  /*7790*/  F2FP.F16.E4M3.UNPACK_B R3, R75.reuse ;  /* 0x0000004bff03723e */ /* 0x084fe400020006ff */
[-C--:B------:R-:W-:Y:S02]  /*77a0*/  F2FP.F16.E4M3.UNPACK_B R2, R74.reuse ;  /* 0x0000004aff02723e */ /* 0x080fe400020006ff */
[----:B------:R-:W-:Y:S01]  /*77b0*/  F2FP.F16.E4M3.UNPACK_B R75, R75.H1 ;  /* 0x0000004bff4b723e */ /* 0x000fe200030006ff */
[----:B---3--:R-:W-:Y:S01]  /*77c0*/  HADD2.F32 R23, -RZ, R3.H0_H0 ;  /* 0x20000003ff177230 */ /* 0x008fe20000004100 */
[----:B------:R-:W-:Y:S01]  /*77d0*/  F2FP.F16.E4M3.UNPACK_B R74, R74.H1 ;  /* 0x0000004aff4a723e */ /* 0x000fe200030006ff */
[----:B------:R-:W-:-:S02]  /*77e0*/  HADD2.F32 R13, -RZ, R2.H0_H0 ;  /* 0x20000002ff0d7230 */ /* 0x000fc40000004100 */
[--C-:B------:R-:W-:Y:S01]  /*77f0*/  HADD2.F32 R27, -RZ, R75.reuse.H1_H1 ;  /* 0x3000004bff1b7230 */ /* 0x100fe20000004100 */
[-C--:B------:R-:W-:Y:S01]  /*7800*/  FMUL R23, R23, R88.reuse ;  /* 0x0000005817177220 */ /* 0x080fe20000400000 */
[----:B------:R-:W-:Y:S01]  /*7810*/  HADD2.F32 R19, -RZ, R74.H0_H0 ;  /* 0x2000004aff137230 */ /* 0x000fe20000004100 */
[-C--:B------:R-:W-:Y:S01]  /*7820*/  FMUL R13, R13, R88.reuse ;  /* 0x000000580d0d7220 */ /* 0x080fe20000400000 */
[----:B------:R-:W-:Y:S01]  /*7830*/  HADD2.F32 R75, -RZ, R75.H0_H0 ;  /* 0x2000004bff4b7230 */ /* 0x000fe20000004100 */
[-C--:B------:R-:W-:Y:S01]  /*7840*/  FMUL R16, R27, R88.reuse ;  /* 0x000000581b107220 */ /* 0x080fe20000400000 */
[----:B------:R-:W-:Y:S01]  /*7850*/  HADD2.F32 R17, -RZ, R2.H1_H1 ;  /* 0x30000002ff117230 */ /* 0x000fe20000004100 */
[-C--:B------:R-:W-:Y:S01]  /*7860*/  FMUL R19, R19, R88.reuse ;  /* 0x0000005813137220 */ /* 0x080fe20000400000 */
[----:B------:R-:W-:Y:S01]  /*7870*/  HADD2.F32 R21, -RZ, R74.H1_H1 ;  /* 0x3000004aff157230 */ /* 0x000fe20000004100 */
[-C--:B------:R-:W-:Y:S01]  /*7880*/  FMUL R75, R75, R88.reuse ;  /* 0x000000584b4b7220 */ /* 0x080fe20000400000 */
[----:B------:R-:W-:Y:S01]  /*7890*/  HADD2.F32 R3, -RZ, R3.H1_H1 ;  /* 0x30000003ff037230 */ /* 0x000fe20000004100 */
[----:B------:R-:W-:Y:S01]  /*78a0*/  FMUL R2, R17, R88 ;  /* 0x0000005811027220 */ /* 0x000fe20000400000 */
[C---:B-1----:R-:W-:Y:S01]  /*78b0*/  FFMA R8, R0.reuse, R8, R23 ;  /* 0x0000000800087223 */ /* 0x042fe20000000017 */
[----:B------:R-:W-:Y:S01]  /*78c0*/  FMUL R12, R21, R88 ;  /* 0x00000058150c7220 */ /* 0x000fe20000400000 */
[C---:B----4-:R-:W-:Y:S01]  /*78d0*/  FFMA R4, R0.reuse, R4, R13 ;  /* 0x0000000400047223 */ /* 0x050fe2000000000d */
[----:B------:R-:W-:Y:S01]  /*78e0*/  FMUL R18, R3, R88 ;  /* 0x0000005803127220 */ /* 0x000fe20000400000 */
[C---:B------:R-:W-:Y:S01]  /*78f0*/  FFMA R6, R0.reuse, R6, R19 ;  /* 0x0000000600067223 */ /* 0x040fe20000000013 */
[C---:B------:R-:W-:Y:S01]  /*7900*/  FFMA R10, R0.reuse, R10, R75 ;  /* 0x0000000a000a7223 */ /* 0x040fe2000000004b */
        /* <DEDUP_REMOVED lines=29> */
.L_x_27:
[----:B------:R-:W-:Y:S01]  /*7ae0*/  ISETP.LT.AND P5, PT, R77, c[0x0][0x160], P5 ;  /* 0x000058004d007a0c */ /* 0x000fe20002fa1270 */
[-C--:B------:R-:W-:Y:S01]  /*7af0*/  FMUL R16, R17, R72.reuse ;  /* 0x0000004811107220 */ /* 0x080fe20000400000 */
[----:B------:R-:W-:Y:S01]  /*7b00*/  ISETP.LT.AND P4, PT, R77, c[0x0][0x160], P4 ;  /* 0x000058004d007a0c */ /* 0x000fe20002781270 */
[-C--:B------:R-:W-:Y:S01]  /*7b10*/  FMUL R10, R5, R72.reuse ;  /* 0x00000048050a7220 */ /* 0x080fe20000400000 */
[-C--:B------:R-:W-:Y:S01]  /*7b20*/  FMUL R3, R7, R72.reuse ;  /* 0x0000004807037220 */ /* 0x080fe20000400000 */
[-C--:B------:R-:W-:Y:S01]  /*7b30*/  FMUL R23, R19, R72.reuse ;  /* 0x0000004813177220 */ /* 0x080fe20000400000 */
[-C--:B------:R-:W-:Y:S01]  /*7b40*/  FMUL R2, R21, R72.reuse ;  /* 0x0000004815027220 */ /* 0x080fe20000400000 */
[----:B------:R-:W-:Y:S01]  /*7b50*/  IADD3 R14, P0, R14, c[0x0][0x238], RZ ;  /* 0x00008e000e0e7a10 */ /* 0x000fe20007f1e0ff */
[----:B------:R-:W-:Y:S01]  /*7b60*/  FMUL R97, R0, R73 ;  /* 0x0000004900617220 */ /* 0x000fe20000400000 */
[----:B------:R-:W-:Y:S01]  /*7b70*/  F2FP.SATFINITE.E4M3.F32.PACK_AB_MERGE_C R3, R10, R3, RZ ;  /* 0x000000030a03723e */ /* 0x000fe200048070ff */
[----:B------:R-:W-:Y:S01]  /*7b80*/  FMUL R10, R9, R72 ;  /* 0x00000048090a7220 */ /* 0x000fe20000400000 */
[----:B------:R-:W-:-:S02]  /*7b90*/  F2FP.SATFINITE.E4M3.F32.PACK_AB_MERGE_C R2, R23, R2, RZ ;  /* 0x000000021702723e */ /* 0x000fc400048070ff */
[----:B------:R-:W-:Y:S02]  /*7ba0*/  @P5 FMNMX.NAN R12, R36, |R13|, !PT ;  /* 0x4000000d240c5209 */ /* 0x000fe40007820000 */
[----:B------:R-:W-:Y:S02]  /*7bb0*/  IADD3.X R15, R15, c[0x0][0x23c], RZ, P0, !PT ;  /* 0x00008f000f0f7a10 */ /* 0x000fe400007fe4ff */
[----:B------:R-:W-:Y:S01]  /*7bc0*/  @P5 FMNMX.NAN R12, R12, |R17|, !PT ;  /* 0x400000110c0c5209 */ /* 0x000fe20007820000 */
[----:B------:R-:W-:Y:S01]  /*7bd0*/  FMUL R17, R13, R72 ;  /* 0x000000480d117220 */ /* 0x000fe20000400000 */
[----:B------:R-:W-:Y:S01]  /*7be0*/  @P4 FMNMX.NAN R13, R37, |R4|, !PT ;  /* 0x40000004250d4209 */ /* 0x000fe20007820000 */
[----:B------:R-:W-:Y:S01]  /*7bf0*/  FMUL R72, R11, R72 ;  /* 0x000000480b487220 */ /* 0x000fe20000400000 */
[----:B------:R-:W-:Y:S02]  /*7c00*/  @P5 FMNMX.NAN R12, R12, |R21|, !PT ;  /* 0x400000150c0c5209 */ /* 0x000fe40007820000 */
[C---:B------:R-:W-:Y:S01]  /*7c10*/  @P4 FMNMX.NAN R13, |R96|.reuse, R13, !PT ;  /* 0x0000000d600d4209 */ /* 0x040fe20007820200 */
[----:B------:R-:W-:Y:S01]  /*7c20*/  FMUL R96, R96, R73 ;  /* 0x0000004960607220 */ /* 0x000fe20000400000 */
[----:B------:R-:W-:-:S02]  /*7c30*/  @P5 FMNMX.NAN R12, R12, |R19|, !PT ;  /* 0x400000130c0c5209 */ /* 0x000fc40007820000 */
[----:B------:R-:W-:Y:S02]  /*7c40*/  @P4 FMNMX.NAN R13, |R6|, R13, !PT ;  /* 0x0000000d060d4209 */ /* 0x000fe40007820200 */
[----:B------:R-:W-:Y:S01]  /*7c50*/  @P5 FMNMX.NAN R12, R12, |R11|, !PT ;  /* 0x4000000b0c0c5209 */ /* 0x000fe20007820000 */
[----:B------:R-:W-:Y:S01]  /*7c60*/  FMUL R11, R4, R73 ;  /* 0x00000049040b7220 */ /* 0x000fe20000400000 */
[C---:B------:R-:W-:Y:S01]  /*7c70*/  @P4 FMNMX.NAN R13, |R94|.reuse, R13, !PT ;  /* 0x0000000d5e0d4209 */ /* 0x040fe20007820200 */
[----:B------:R-:W-:Y:S01]  /*7c80*/  FMUL R94, R94, R73 ;  /* 0x000000495e5e7220 */ /* 0x000fe20000400000 */
[----:B------:R-:W-:Y:S01]  /*7c90*/  @P5 FMNMX.NAN R12, R12, |R9|, !PT ;  /* 0x400000090c0c5209 */ /* 0x000fe20007820000 */
[----:B------:R-:W-:Y:S01]  /*7ca0*/  FMUL R9, R6, R73 ;  /* 0x0000004906097220 */ /* 0x000fe20000400000 */
[----:B------:R-:W-:Y:S01]  /*7cb0*/  @P4 FMNMX.NAN R13, |R0|, R13, !PT ;  /* 0x0000000d000d4209 */ /* 0x000fe20007820200 */
[----:B------:R-:W-:Y:S01]  /*7cc0*/  FMUL R0, R86, R73 ;  /* 0x0000004956007220 */ /* 0x000fe20000400000 */
[----:B------:R-:W-:-:S02]  /*7cd0*/  F2FP.SATFINITE.E4M3.F32.PACK_AB_MERGE_C R2, R16, R17, R2 ;  /* 0x000000111002723e */ /* 0x000fc40004807002 */
[C---:B------:R-:W-:Y:S01]  /*7ce0*/  @P4 FMNMX.NAN R13, |R90|.reuse, R13, !PT ;  /* 0x0000000d5a0d4209 */ /* 0x040fe20007820200 */
[-C--:B------:R-:W-:Y:S01]  /*7cf0*/  FMUL R90, R90, R73.reuse ;  /* 0x000000495a5a7220 */ /* 0x080fe20000400000 */
[----:B------:R-:W-:Y:S01]  /*7d00*/  F2FP.SATFINITE.E4M3.F32.PACK_AB_MERGE_C R3, R10, R72, R3 ;  /* 0x000000480a03723e */ /* 0x000fe20004807003 */
[----:B------:R-:W-:Y:S01]  /*7d10*/  FMUL R73, R8, R73 ;  /* 0x0000004908497220 */ /* 0x000fe20000400000 */
[----:B------:R-:W-:Y:S02]  /*7d20*/  F2FP.SATFINITE.E4M3.F32.PACK_AB_MERGE_C R9, R94, R9, RZ ;  /* 0x000000095e09723e */ /* 0x000fe400048070ff */
[----:B------:R-:W-:Y:S01]  /*7d30*/  @P5 FMNMX.NAN R12, R12, |R7|, !PT ;  /* 0x400000070c0c5209 */ /* 0x000fe20007820000 */
[----:B------:R1:W-:Y:S01]  /*7d40*/  @P5 STG.E.64 [R14.64], R2 ;  /* 0x000000020e005986 */ /* 0x0003e2000c101b12 */
[----:B------:R-:W-:Y:S02]  /*7d50*/  @P4 FMNMX.NAN R13, |R8|, R13, !PT ;  /* 0x0000000d080d4209 */ /* 0x000fe40007820200 */
[----:B------:R-:W-:-:S02]  /*7d60*/  F2FP.SATFINITE.E4M3.F32.PACK_AB_MERGE_C R0, R0, R73, RZ ;  /* 0x000000490000723e */ /* 0x000fc400048070ff */
[----:B------:R-:W-:Y:S02]  /*7d70*/  @P5 FMNMX.NAN R36, R12, |R5|, !PT ;  /* 0x400000050c245209 */ /* 0x000fe40007820000 */
[----:B------:R-:W-:Y:S02]  /*7d80*/  @P4 FMNMX.NAN R37, |R86|, R13, !PT ;  /* 0x0000000d56254209 */ /* 0x000fe40007820200 */
[----:B------:R-:W-:Y:S02]  /*7d90*/  F2FP.SATFINITE.E4M3.F32.PACK_AB_MERGE_C R96, R96, R11, R9 ;  /* 0x0000000b6060723e */ /* 0x000fe40004807009 */
[----:B------:R-:W-:Y:S02]  /*7da0*/  F2FP.SATFINITE.E4M3.F32.PACK_AB_MERGE_C R97, R90, R97, R0 ;  /* 0x000000615a61723e */ /* 0x000fe40004807000 */
[----:B-1----:R-:W-:-:S04]  /*7db0*/  IADD3 R2, P0, R24, c[0x0][0x278], RZ ;  /* 0x00009e0018027a10 */ /* 0x002fc80007f1e0ff */
[----:B------:R-:W-:Y:S01]  /*7dc0*/  IADD3.X R3, R25, c[0x0][0x27c], RZ, P0, !PT ;  /* 0x00009f0019037a10 */ /* 0x000fe200007fe4ff */
[----:B------:R-:W-:Y:S05]  /*7dd0*/  @!P4 BRA `(.L_x_28) ;  /* 0x000029000000c947 */ /* 0x000fea0003800000 */
[----:B------:R1:W-:Y:S01]  /*7de0*/  STG.E.64 [R2.64], R96 ;  /* 0x0000006002007986 */ /* 0x0003e2000c101b12 */
[----:B------:R-:W-:Y:S05]  /*7df0*/  BRA `(.L_x_28) ;  /* 0x000028e000007947 */ /* 0x000fea0003800000 */
.L_x_19:
[----:B------:R-:W-:Y:S01]  /*7e00*/  BAR.SYNC.DEFER_BLOCKING 0x0 ;  /* 0x0000000000007b1d */ /* 0x000fe20000010000 */
[----:B------:R-:W-:-:S04]  /*7e10*/  PRMT R82, R82, 0x9910, RZ ;  /* 0x0000991052527816 */ /* 0x000fc800000000ff */
[----:B------:R-:W-:Y:S01]  /*7e20*/  ISETP.NE.AND P3, PT, R82, RZ, PT ;  /* 0x000000ff5200720c */ /* 0x000fe20003f65270 */
[----:B------:R-:W-:Y:S04]  /*7e30*/  STS.64 [R80.X8], R4 ;  /* 0x0000000450007388 */ /* 0x000fe80000008a00 */
[----:B------:R-:W-:Y:S04]  /*7e40*/  STS.64 [R80.X8+0x20], R32 ;  /* 0x0000202050007388 */ /* 0x000fe80000008a00 */
[----:B------:R-:W-:Y:S04]  /*7e50*/  STS.64 [R80.X8+0x40], R36 ;  /* 0x0000402450007388 */ /* 0x000fe80000008a00 */
[----:B------:R-:W-:Y:S04]  /*7e60*/  STS.64 [R80.X8+0x60], R64 ;  /* 0x0000604050007388 */ /* 0x000fe80000008a00 */
[----:B------:R-:W-:Y:S06]  /*7e70*/  BAR.SYNC.DEFER_BLOCKING 0x0 ;  /* 0x0000000000007b1d */ /* 0x000fec0000010000 */
[----:B------:R-:W1:Y:S04]  /*7e80*/  LDS.128 R68, [R84.X16] ;  /* 0x0000000054447984 */ /* 0x000e68000000cc00 */
[----:B------:R-:W2:Y:S01]  /*7e90*/  LDS.128 R56, [R81.X16] ;  /* 0x0000000051387984 */ /* 0x000ea2000000cc00 */
[C---:B-1----:R-:W-:Y:S01]  /*7ea0*/  FFMA R74, R0.reuse, R68, R91 ;  /* 0x00000044004a7223 */ /* 0x042fe2000000005b */
[C---:B------:R-:W-:Y:S01]  /*7eb0*/  FFMA R82, R0.reuse, R69, R96 ;  /* 0x0000004500527223 */ /* 0x040fe20000000060 */
[C---:B------:R-:W-:Y:S01]  /*7ec0*/  FFMA R88, R0.reuse, R70, R89 ;  /* 0x0000004600587223 */ /* 0x040fe20000000059 */
[C---:B------:R-:W-:Y:S01]  /*7ed0*/  FFMA R36, R0.reuse, R71, R94 ;  /* 0x0000004700247223 */ /* 0x040fe2000000005e */
[C---:B--2---:R-:W-:Y:S01]  /*7ee0*/  FFMA R64, R0.reuse, R56, R87 ;  /* 0x0000003800407223 */ /* 0x044fe20000000057 */
[C---:B------:R-:W-:Y:S01]  /*7ef0*/  FFMA R104, R0.reuse, R57, R90 ;  /* 0x0000003900687223 */ /* 0x040fe2000000005a */
[C---:B------:R-:W-:Y:S01]  /*7f00*/  FFMA R106, R0.reuse, R58, R85 ;  /* 0x0000003a006a7223 */ /* 0x040fe20000000055 */
[----:B------:R-:W-:Y:S01]  /*7f10*/  FFMA R98, R0, R59, R86 ;  /* 0x0000003b00627223 */ /* 0x000fe20000000056 */
        /* <DEDUP_REMOVED lines=17> */
.L_x_29:
[-C--:B------:R-:W-:Y:S01]  /*8030*/  FMUL R5, R36, R73.reuse ;  /* 0x0000004924057220 */ /* 0x080fe20000400000 */
[-C--:B------:R-:W-:Y:S01]  /*8040*/  FMUL R4, R88, R73.reuse ;  /* 0x0000004958047220 */ /* 0x080fe20000400000 */
[-C--:B------:R-:W-:Y:S01]  /*8050*/  FMUL R57, R95, R72.reuse ;  /* 0x000000485f397220 */ /* 0x080fe20000400000 */
[-C--:B------:R-:W-:Y:S01]  /*8060*/  FMUL R32, R97, R72.reuse ;  /* 0x0000004861207220 */ /* 0x080fe20000400000 */
[-C--:B------:R-:W-:Y:S01]  /*8070*/  FMUL R33, R37, R72.reuse ;  /* 0x0000004825217220 */ /* 0x080fe20000400000 */
[----:B------:R-:W-:Y:S01]  /*8080*/  FMUL R56, R65, R72 ;  /* 0x0000004841387220 */ /* 0x000fe20000400000 */
[----:B------:R-:W-:Y:S01]  /*8090*/  F2FP.SATFINITE.E4M3.F32.PACK_AB_MERGE_C R4, R5, R4, RZ ;  /* 0x000000040504723e */ /* 0x000fe200048070ff */
[-C--:B------:R-:W-:Y:S01]  /*80a0*/  FMUL R5, R106, R73.reuse ;  /* 0x000000496a057220 */ /* 0x080fe20000400000 */
[C---:B------:R-:W-:Y:S01]  /*80b0*/  ISETP.LT.AND P1, PT, R77.reuse, c[0x0][0x160], P5 ;  /* 0x000058004d007a0c */ /* 0x040fe20002f21270 */
[----:B------:R-:W-:Y:S01]  /*80c0*/  FMUL R108, R98, R73 ;  /* 0x00000049626c7220 */ /* 0x000fe20000400000 */
[----:B------:R-:W-:Y:S01]  /*80d0*/  ISETP.LT.AND P0, PT, R77, c[0x0][0x160], P4 ;  /* 0x000058004d007a0c */ /* 0x000fe20002701270 */
[----:B------:R-:W-:Y:S01]  /*80e0*/  FMUL R70, R99, R72 ;  /* 0x0000004863467220 */ /* 0x000fe20000400000 */
[----:B------:R-:W-:Y:S01]  /*80f0*/  F2FP.SATFINITE.E4M3.F32.PACK_AB_MERGE_C R32, R57, R32, RZ ;  /* 0x000000203920723e */ /* 0x000fe200048070ff */
[-C--:B------:R-:W-:Y:S01]  /*8100*/  FMUL R71, R105, R72.reuse ;  /* 0x0000004869477220 */ /* 0x080fe20000400000 */
[----:B------:R-:W-:Y:S01]  /*8110*/  F2FP.SATFINITE.E4M3.F32.PACK_AB_MERGE_C R33, R56, R33, RZ ;  /* 0x000000213821723e */ /* 0x000fe200048070ff */
[-C--:B------:R-:W-:Y:S01]  /*8120*/  FMUL R69, R75, R72.reuse ;  /* 0x000000484b457220 */ /* 0x080fe20000400000 */
[----:B------:R-:W-:Y:S01]  /*8130*/  FMUL R68, R83, R72 ;  /* 0x0000004853447220 */ /* 0x000fe20000400000 */
        /* <DEDUP_REMOVED lines=11> */
[----:B------:R-:W-:Y:S01]  /*81f0*/  BAR.SYNC.DEFER_BLOCKING 0x0 ;  /* 0x0000000000007b1d */ /* 0x000fe20000010000 */
[----:B-1----:R-:W-:-:S02]  /*8200*/  @P1 FMNMX.NAN R32, RZ, |R105|, !PT ;  /* 0x40000069ff201209 */ /* 0x002fc40007820000 */
[----:B------:R-:W-:-:S03]  /*8210*/  @P0 FMNMX.NAN R33, RZ, |R74|, !PT ;  /* 0x4000004aff210209 */ /* 0x000fc60007820000 */
[----:B------:R-:W-:Y:S01]  /*8220*/  STS.64 [R80.X8], R6 ;  /* 0x0000000650007388 */ /* 0x000fe20000008a00 */
[----:B------:R-:W-:Y:S02]  /*8230*/  @P1 FMNMX.NAN R32, R32, |R99|, !PT ;  /* 0x4000006320201209 */ /* 0x000fe40007820000 */
[----:B------:R-:W-:Y:S01]  /*8240*/  @P0 FMNMX.NAN R33, |R82|, R33, !PT ;  /* 0x0000002152210209 */ /* 0x000fe20007820200 */
[----:B------:R-:W-:Y:S01]  /*8250*/  STS.64 [R80.X8+0x20], R34 ;  /* 0x0000202250007388 */ /* 0x000fe20000008a00 */
[----:B------:R-:W-:Y:S02]  /*8260*/  @P1 FMNMX.NAN R32, R32, |R97|, !PT ;  /* 0x4000006120201209 */ /* 0x000fe40007820000 */
[----:B------:R-:W-:Y:S01]  /*8270*/  @P0 FMNMX.NAN R33, |R88|, R33, !PT ;  /* 0x0000002158210209 */ /* 0x000fe20007820200 */
[----:B------:R-:W-:Y:S01]  /*8280*/  STS.64 [R80.X8+0x40], R38 ;  /* 0x0000402650007388 */ /* 0x000fe20000008a00 */
[----:B------:R-:W-:Y:S02]  /*8290*/  @P1 FMNMX.NAN R32, R32, |R95|, !PT ;  /* 0x4000005f20201209 */ /* 0x000fe40007820000 */
[----:B------:R-:W-:Y:S01]  /*82a0*/  @P0 FMNMX.NAN R33, |R36|, R33, !PT ;  /* 0x0000002124210209 */ /* 0x000fe20007820200 */
[----:B------:R-:W-:Y:S01]  /*82b0*/  STS.64 [R80.X8+0x60], R66 ;  /* 0x0000604250007388 */ /* 0x000fe20000008a00 */
[----:B------:R-:W-:-:S02]  /*82c0*/  @P1 FMNMX.NAN R32, R32, |R83|, !PT ;  /* 0x4000005320201209 */ /* 0x000fc40007820000 */
[----:B------:R-:W-:Y:S01]  /*82d0*/  @P0 FMNMX.NAN R33, |R64|, R33, !PT ;  /* 0x0000002140210209 */ /* 0x000fe20007820200 */
[----:B------:R-:W-:Y:S01]  /*82e0*/  BAR.SYNC.DEFER_BLOCKING 0x0 ;  /* 0x0000000000007b1d */ /* 0x000fe20000010000 */
[----:B------:R-:W-:Y:S02]  /*82f0*/  @P1 FMNMX.NAN R32, R32, |R75|, !PT ;  /* 0x4000004b20201209 */ /* 0x000fe40007820000 */
[----:B------:R-:W-:Y:S02]  /*8300*/  @P0 FMNMX.NAN R33, |R104|, R33, !PT ;  /* 0x0000002168210209 */ /* 0x000fe40007820200 */
[----:B------:R-:W-:Y:S02]  /*8310*/  @P1 FMNMX.NAN R32, R32, |R37|, !PT ;  /* 0x4000002520201209 */ /* 0x000fe40007820000 */
[----:B------:R-:W-:Y:S01]  /*8320*/  @P0 FMNMX.NAN R33, |R106|, R33, !PT ;  /* 0x000000216a210209 */ /* 0x000fe20007820200 */
[----:B------:R-:W-:Y:S01]  /*8330*/  CS2R R36, SRZ ;  /* 0x0000000000247805 */ /* 0x000fe2000001ff00 */
[----:B--2---:R-:W-:-:S02]  /*8340*/  IADD3 R4, R77, 0x8, RZ ;  /* 0x000000084d047810 */ /* 0x004fc40007ffe0ff */
[----:B------:R-:W-:Y:S02]  /*8350*/  @P1 FMNMX.NAN R36, R32, |R65|, !PT ;  /* 0x4000004120241209 */ /* 0x000fe40007820000 */
[----:B------:R-:W-:Y:S01]  /*8360*/  @P0 FMNMX.NAN R37, |R98|, R33, !PT ;  /* 0x0000002162250209 */ /* 0x000fe20007820200 */
        /* <DEDUP_REMOVED lines=10> */
[----:B------:R-:W-:Y:S01]  /*8410*/  IMAD.MOV.U32 R95, RZ, RZ, R68 ;  /* 0x000000ffff5f7224 */ /* 0x000fe200078e0044 */
[----:B------:R-:W-:Y:S01]  /*8420*/  MOV R75, R70 ;  /* 0x00000046004b7202 */ /* 0x000fe20000000f00 */
[----:B------:R-:W-:Y:S01]  /*8430*/  IMAD.MOV.U32 R83, RZ, RZ, R64 ;  /* 0x000000ffff537224 */ /* 0x000fe200078e0040 */
[----:B------:R-:W-:Y:S01]  /*8440*/  MOV R69, R74 ;  /* 0x0000004a00457202 */ /* 0x000fe20000000f00 */
[----:B------:R-:W-:Y:S01]  /*8450*/  IMAD.MOV.U32 R71, RZ, RZ, R66 ;  /* 0x000000ffff477224 */ /* 0x000fe200078e0042 */
[----:B------:R-:W-:Y:S01]  /*8460*/  MOV R65, R58 ;  /* 0x0000003a00417202 */ /* 0x000fe20000000f00 */
[----:B------:R-:W-:-:S02]  /*8470*/  IMAD.MOV.U32 R67, RZ, RZ, R82 ;  /* 0x000000ffff437224 */ /* 0x000fc400078e0052 */
[----:B------:R-:W-:Y:S01]  /*8480*/  IMAD.MOV.U32 R59, RZ, RZ, R88 ;  /* 0x000000ffff3b7224 */ /* 0x000fe200078e0058 */
        /* <DEDUP_REMOVED lines=9> */
.L_x_30:
[C---:B------:R-:W-:Y:S01]  /*8520*/  ISETP.LT.AND P2, PT, R4.reuse, c[0x0][0x160], P5 ;  /* 0x0000580004007a0c */ /* 0x040fe20002f41270 */
[-C--:B------:R-:W-:Y:S01]  /*8530*/  FMUL R7, R71, R72.reuse ;  /* 0x0000004847077220 */ /* 0x080fe20000400000 */
[----:B------:R-:W-:Y:S01]  /*8540*/  ISETP.LT.AND P1, PT, R4, c[0x0][0x160], P4 ;  /* 0x0000580004007a0c */ /* 0x000fe20002721270 */
[-C--:B------:R-:W-:Y:S01]  /*8550*/  FMUL R38, R75, R72.reuse ;  /* 0x000000484b267220 */ /* 0x080fe20000400000 */
[-C--:B------:R-:W-:Y:S01]  /*8560*/  FMUL R6, R59, R72.reuse ;  /* 0x000000483b067220 */ /* 0x080fe20000400000 */
[-C--:B------:R-:W-:Y:S01]  /*8570*/  FMUL R39, R65, R72.reuse ;  /* 0x0000004841277220 */ /* 0x080fe20000400000 */
[-C--:B------:R-:W-:Y:S01]  /*8580*/  FMUL R5, R66, R73.reuse ;  /* 0x0000004942057220 */ /* 0x080fe20000400000 */
[-C--:B------:R-:W-:Y:S01]  /*8590*/  FMUL R56, R70, R73.reuse ;  /* 0x0000004946387220 */ /* 0x080fe20000400000 */
[-C--:B------:R-:W-:Y:S01]  /*85a0*/  FMUL R4, R88, R73.reuse ;  /* 0x0000004958047220 */ /* 0x080fe20000400000 */
[----:B------:R-:W-:Y:S01]  /*85b0*/  FMUL R57, R58, R73 ;  /* 0x000000493a397220 */ /* 0x000fe20000400000 */
[----:B------:R-:W-:Y:S01]  /*85c0*/  IADD3 R100, P0, R100, c[0x0][0x238], RZ ;  /* 0x00008e0064647a10 */ /* 0x000fe20007f1e0ff */
[----:B------:R-:W-:Y:S01]  /*85d0*/  FMUL R34, R83, R72 ;  /* 0x0000004853227220 */ /* 0x000fe20000400000 */
[----:B------:R-:W-:Y:S01]  /*85e0*/  F2FP.SATFINITE.E4M3.F32.PACK_AB_MERGE_C R38, R7, R38, RZ ;  /* 0x000000260726723e */ /* 0x000fe200048070ff */
[-C--:B------:R-:W-:Y:S01]  /*85f0*/  FMUL R35, R95, R72.reuse ;  /* 0x000000485f237220 */ /* 0x080fe20000400000 */
[----:B------:R-:W-:Y:S01]  /*8600*/  F2FP.SATFINITE.E4M3.F32.PACK_AB_MERGE_C R39, R6, R39, RZ ;  /* 0x000000270627723e */ /* 0x000fe200048070ff */
[----:B------:R-:W-:Y:S01]  /*8610*/  FMUL R33, R67, R72 ;  /* 0x0000004843217220 */ /* 0x000fe20000400000 */
[----:B------:R-:W-:Y:S01]  /*8620*/  F2FP.SATFINITE.E4M3.F32.PACK_AB_MERGE_C R56, R5, R56, RZ ;  /* 0x000000380538723e */ /* 0x000fe200048070ff */
[----:B------:R-:W-:Y:S01]  /*8630*/  FMUL R32, R69, R72 ;  /* 0x0000004845207220 */ /* 0x000fe20000400000 */
[----:B------:R-:W-:Y:S01]  /*8640*/  F2FP.SATFINITE.E4M3.F32.PACK_AB_MERGE_C R57, R4, R57, RZ ;  /* 0x000000390439723e */ /* 0x000fe200048070ff */
[-C--:B------:R-:W-:Y:S01]  /*8650*/  FMUL R6, R64, R73.reuse ;  /* 0x0000004940067220 */ /* 0x080fe20000400000 */
[----:B------:R-:W-:Y:S01]  /*8660*/  IADD3.X R101, R101, c[0x0][0x23c], RZ, P0, !PT ;  /* 0x00008f0065657a10 */ /* 0x000fe200007fe4ff */
[-C--:B------:R-:W-:Y:S01]  /*8670*/  FMUL R7, R68, R73.reuse ;  /* 0x0000004944077220 */ /* 0x080fe20000400000 */
[-C--:B------:R-:W-:Y:S01]  /*8680*/  FMUL R5, R82, R73.reuse ;  /* 0x0000004952057220 */ /* 0x080fe20000400000 */
[----:B------:R-:W-:Y:S01]  /*8690*/  FMUL R4, R74, R73 ;  /* 0x000000494a047220 */ /* 0x000fe20000400000 */
[----:B------:R-:W-:-:S02]  /*86a0*/  IADD3 R98, P0, R102, c[0x0][0x278], RZ ;  /* 0x00009e0066627a10 */ /* 0x000fc40007f1e0ff */
[----:B------:R-:W-:Y:S02]  /*86b0*/  F2FP.SATFINITE.E4M3.F32.PACK_AB_MERGE_C R38, R34, R35, R38 ;  /* 0x000000232226723e */ /* 0x000fe40004807026 */
[----:B------:R-:W-:Y:S02]  /*86c0*/  F2FP.SATFINITE.E4M3.F32.PACK_AB_MERGE_C R39, R33, R32, R39 ;  /* 0x000000202127723e */ /* 0x000fe40004807027 */
[----:B------:R-:W-:Y:S02]  /*86d0*/  F2FP.SATFINITE.E4M3.F32.PACK_AB_MERGE_C R56, R6, R7, R56 ;  /* 0x000000070638723e */ /* 0x000fe40004807038 */
[----:B------:R-:W-:Y:S01]  /*86e0*/  IADD3.X R99, R103, c[0x0][0x27c], RZ, P0, !PT ;  /* 0x00009f0067637a10 */ /* 0x000fe200007fe4ff */
[----:B------:R1:W-:Y:S01]  /*86f0*/  @P2 STG.E.64 [R100.64], R38 ;  /* 0x0000002664002986 */ /* 0x0003e2000c101b12 */
[----:B------:R-:W-:Y:S02]  /*8700*/  F2FP.SATFINITE.E4M3.F32.PACK_AB_MERGE_C R57, R5, R4, R57 ;  /* 0x000000040539723e */ /* 0x000fe40004807039 */
[----:B------:R-:W-:-:S03]  /*8710*/  @P2 FMNMX.NAN R102, R36, |R95|, !PT ;  /* 0x4000005f24662209 */ /* 0x000fc60007820000 */
[----:B------:R-:W-:Y:S01]  /*8720*/  @P1 STG.E.64 [R98.64], R56 ;  /* 0x0000003862001986 */ /* 0x000fe2000c101b12 */
[----:B------:R-:W-:-:S03]  /*8730*/  @P2 FMNMX.NAN R102, R102, |R83|, !PT ;  /* 0x4000005366662209 */ /* 0x000fc60007820000 */
[----:B------:R-:W-:Y:S01]  /*8740*/  BAR.SYNC.DEFER_BLOCKING 0x0 ;  /* 0x0000000000007b1d */ /* 0x000fe20000010000 */
[----:B------:R-:W-:-:S04]  /*8750*/  @P2 FMNMX.NAN R102, R102, |R75|, !PT ;  /* 0x4000004b66662209 */ /* 0x000fc80007820000 */
[----:B------:R-:W-:-:S04]  /*8760*/  @P2 FMNMX.NAN R102, R102, |R71|, !PT ;  /* 0x4000004766662209 */ /* 0x000fc80007820000 */
[----:B------:R-:W-:-:S04]  /*8770*/  @P2 FMNMX.NAN R102, R102, |R69|, !PT ;  /* 0x4000004566662209 */ /* 0x000fc80007820000 */
[----:B------:R-:W-:-:S04]  /*8780*/  @P2 FMNMX.NAN R102, R102, |R67|, !PT ;  /* 0x4000004366662209 */ /* 0x000fc80007820000 */
[----:B------:R-:W-:Y:S02]  /*8790*/  @P2 FMNMX.NAN R102, R102, |R65|, !PT ;  /* 0x4000004166662209 */ /* 0x000fe40007820000 */
[----:B-1----:R-:W-:Y:S02]  /*87a0*/  @P1 FMNMX.NAN R39, R37, |R68|, !PT ;  /* 0x4000004425271209 */ /* 0x002fe40007820000 */
[----:B------:R-:W-:Y:S02]  /*87b0*/  @P2 FMNMX.NAN R36, R102, |R59|, !PT ;  /* 0x4000003b66242209 */ /* 0x000fe40007820000 */
[----:B------:R-:W-:Y:S01]  /*87c0*/  @P1 FMNMX.NAN R39, |R64|, R39, !PT ;  /* 0x0000002740271209 */ /* 0x000fe20007820200 */
[----:B------:R-:W-:Y:S03]  /*87d0*/  STS.64 [R80.X8], R8 ;  /* 0x0000000850007388 */ /* 0x000fe60000008a00 */
[----:B------:R-:W-:Y:S01]  /*87e0*/  @P1 FMNMX.NAN R39, |R70|, R39, !PT ;  /* 0x0000002746271209 */ /* 0x000fe20007820200 */
[----:B------:R-:W-:Y:S03]  /*87f0*/  STS.64 [R80.X8+0x20], R28 ;  /* 0x0000201c50007388 */ /* 0x000fe60000008a00 */
[----:B------:R-:W-:Y:S01]  /*8800*/  @P1 FMNMX.NAN R39, |R66|, R39, !PT ;  /* 0x0000002742271209 */ /* 0x000fe20007820200 */
[----:B------:R-:W-:Y:S03]  /*8810*/  STS.64 [R80.X8+0x40], R40 ;  /* 0x0000402850007388 */ /* 0x000fe60000008a00 */
[----:B------:R-:W-:Y:S01]  /*8820*/  @P1 FMNMX.NAN R39, |R74|, R39, !PT ;  /* 0x000000274a271209 */ /* 0x000fe20007820200 */
[----:B------:R-:W-:Y:S03]  /*8830*/  STS.64 [R80.X8+0x60], R60 ;  /* 0x0000603c50007388 */ /* 0x000fe60000008a00 */
[----:B------:R-:W-:Y:S01]  /*8840*/  @P1 FMNMX.NAN R39, |R82|, R39, !PT ;  /* 0x0000002752271209 */ /* 0x000fe20007820200 */
[----:B------:R-:W-:Y:S03]  /*8850*/  BAR.SYNC.DEFER_BLOCKING 0x0 ;  /* 0x0000000000007b1d */ /* 0x000fe60000010000 */
[----:B------:R-:W-:-:S04]  /*8860*/  @P1 FMNMX.NAN R39, |R58|, R39, !PT ;  /* 0x000000273a271209 */ /* 0x000fc80007820200 */
        /* <DEDUP_REMOVED lines=11> */
[----:B------:R-:W-:Y:S01]  /*8920*/  IADD3 R4, R77, 0x10, RZ ;  /* 0x000000104d047810 */ /* 0x000fe20007ffe0ff */
[----:B------:R-:W-:Y:S01]  /*8930*/  IMAD.MOV.U32 R69, RZ, RZ, R38 ;  /* 0x000000ffff457224 */ /* 0x000fe200078e0026 */
[----:B------:R-:W-:Y:S01]  /*8940*/  MOV R59, R60 ;  /* 0x0000003c003b7202 */ /* 0x000fe20000000f00 */
[----:B------:R-:W-:Y:S01]  /*8950*/  IMAD.MOV.U32 R67, RZ, RZ, R40 ;  /* 0x000000ffff437224 */ /* 0x000fe200078e0028 */
[----:B------:R-:W-:Y:S01]  /*8960*/  MOV R39, R68 ;  /* 0x0000004400277202 */ /* 0x000fe20000000f00 */
[----:B------:R-:W-:-:S02]  /*8970*/  IMAD.MOV.U32 R65, RZ, RZ, R56 ;  /* 0x000000ffff417224 */ /* 0x000fc400078e0038 */
[----:B------:R-:W-:Y:S02]  /*8980*/  IMAD.MOV.U32 R61, RZ, RZ, R58 ;  /* 0x000000ffff3d7224 */ /* 0x000fe400078e003a */
[----:B------:R-:W-:Y:S02]  /*8990*/  IMAD.MOV.U32 R57, RZ, RZ, R64 ;  /* 0x000000ffff397224 */ /* 0x000fe400078e0040 */
[----:B------:R-:W-:Y:S01]  /*89a0*/  IMAD.MOV.U32 R41, RZ, RZ, R66 ;  /* 0x000000ffff297224 */ /* 0x000fe200078e0042 */
[----:B------:R-:W-:Y:S05]  /*89b0*/  @P3 BRA `(.L_x_31) ;  /* 0x0000008000003947 */ /* 0x000fea0003800000 */
[----:B------:R-:W-:Y:S02]  /*89c0*/  FMNMX.NAN R69, RZ, R38, !PT ;  /* 0x00000026ff457209 */ /* 0x000fe40007820000 */
[----:B------:R-:W-:Y:S02]  /*89d0*/  FMNMX.NAN R67, RZ, R40, !PT ;  /* 0x00000028ff437209 */ /* 0x000fe40007820000 */
[----:B------:R-:W-:Y:S02]  /*89e0*/  FMNMX.NAN R65, RZ, R56, !PT ;  /* 0x00000038ff417209 */ /* 0x000fe40007820000 */
[----:B------:R-:W-:-:S02]  /*89f0*/  FMNMX.NAN R61, RZ, R58, !PT ;  /* 0x0000003aff3d7209 */ /* 0x000fc40007820000 */
[----:B------:R-:W-:Y:S02]  /*8a00*/  FMNMX.NAN R59, RZ, R60, !PT ;  /* 0x0000003cff3b7209 */ /* 0x000fe40007820000 */
[----:B------:R-:W-:Y:S02]  /*8a10*/  FMNMX.NAN R57, RZ, R64, !PT ;  /* 0x00000040ff397209 */ /* 0x000fe40007820000 */
[----:B------:R-:W-:Y:S02]  /*8a20*/  FMNMX.NAN R41, RZ, R66, !PT ;  /* 0x00000042ff297209 */ /* 0x000fe40007820000 */
[----:B------:R-:W-:Y:S02]  /*8a30*/  FMNMX.NAN R39, RZ, R68, !PT ;  /* 0x00000044ff277209 */ /* 0x000fe40007820000 */
.L_x_31:
        /* <DEDUP_REMOVED lines=82> */
.L_x_32:
        /* <DEDUP_REMOVED lines=49> */
[----:B------:R1:W-:Y:S03]  /*9270*/  STS.64 [R80.X8+0x60], R2 ;  /* 0x0000600250007388 */ /* 0x0003e60000008a00 */
[----:B------:R-:W-:Y:S01]  /*9280*/  @P0 FMNMX.NAN R31, |R56|, R31, !PT ;  /* 0x0000001f381f0209 */ /* 0x000fe20007820200 */
[----:B------:R-:W-:Y:S03]  /*9290*/  BAR.SYNC.DEFER_BLOCKING 0x0 ;  /* 0x0000000000007b1d */ /* 0x000fe60000010000 */
[----:B------:R-:W-:-:S04]  /*92a0*/  @P0 FMNMX.NAN R31, |R58|, R31, !PT ;  /* 0x0000001f3a1f0209 */ /* 0x000fc80007820200 */
[----:B------:R-:W-:Y:S02]  /*92b0*/  @P0 FMNMX.NAN R37, |R60|, R31, !PT ;  /* 0x0000001f3c250209 */ /* 0x000fe40007820200 */
[----:B-1----:R-:W-:Y:S01]  /*92c0*/  IADD3 R2, R77, 0x20, RZ ;  /* 0x000000204d027810 */ /* 0x002fe20007ffe0ff */
        /* <DEDUP_REMOVED lines=27> */
.L_x_33:
        /* <DEDUP_REMOVED lines=32> */
[----:B------:R2:W-:Y:S01]  /*9680*/  @P0 STG.E.64 [R44.64], R2 ;  /* 0x000000022c000986 */ /* 0x0005e2000c101b12 */
        /* <DEDUP_REMOVED lines=10> */
[----:B------:R-:W-:Y:S01]  /*9730*/  STS.64 [R80.X8], R14 ;  /* 0x0000000e50007388 */ /* 0x000fe20000008a00 */
[----:B--2---:R-:W-:Y:S02]  /*9740*/  IADD3 R2, R77, 0x28, RZ ;  /* 0x000000284d027810 */ /* 0x004fe40007ffe0ff */
        /* <DEDUP_REMOVED lines=37> */
.L_x_34:
        /* <DEDUP_REMOVED lines=82> */
.L_x_35:
        /* <DEDUP_REMOVED lines=31> */
[----:B------:R-:W-:-:S02]  /*a0b0*/  @P1 FMNMX.NAN R40, R36, |R33|, !PT ;  /* 0x4000002124281209 */ /* 0x000fc40007820000 */
[----:B------:R-:W-:Y:S01]  /*a0c0*/  IADD3 R77, R77, 0x38, RZ ;  /* 0x000000384d4d7810 */ /* 0x000fe20007ffe0ff */
        /* <DEDUP_REMOVED lines=34> */
[----:B------:R-:W-:-:S02]  /*a2f0*/  IMAD.MOV.U32 R18, RZ, RZ, R96 ;  /* 0x000000ffff127224 */ /* 0x000fc400078e0060 */
[----:B------:R-:W-:Y:S01]  /*a300*/  IMAD.MOV.U32 R12, RZ, RZ, R6 ;  /* 0x000000ffff0c7224 */ /* 0x000fe200078e0006 */
[----:B------:R-:W-:Y:S01]  /*a310*/  MOV R9, R0 ;  /* 0x0000000000097202 */ /* 0x000fe20000000f00 */
[----:B------:R-:W-:Y:S02]  /*a320*/  IMAD.MOV.U32 R17, RZ, RZ, R94 ;  /* 0x000000ffff117224 */ /* 0x000fe400078e005e */
[----:B------:R-:W-:Y:S02]  /*a330*/  IMAD.MOV.U32 R13, RZ, RZ, R90 ;  /* 0x000000ffff0d7224 */ /* 0x000fe400078e005a */
[----:B------:R-:W-:Y:S01]  /*a340*/  IMAD.MOV.U32 R11, RZ, RZ, R10 ;  /* 0x000000ffff0b7224 */ /* 0x000fe200078e000a */
[----:B------:R-:W-:Y:S05]  /*a350*/  @P3 BRA `(.L_x_36) ;  /* 0x0000008000003947 */ /* 0x000fea0003800000 */
[----:B------:R-:W-:Y:S02]  /*a360*/  FMNMX.NAN R7, RZ, R4, !PT ;  /* 0x00000004ff077209 */ /* 0x000fe40007820000 */
[----:B------:R-:W-:Y:S02]  /*a370*/  FMNMX.NAN R18, RZ, R96, !PT ;  /* 0x00000060ff127209 */ /* 0x000fe40007820000 */
[----:B------:R-:W-:-:S02]  /*a380*/  FMNMX.NAN R12, RZ, R6, !PT ;  /* 0x00000006ff0c7209 */ /* 0x000fc40007820000 */
[----:B------:R-:W-:Y:S02]  /*a390*/  FMNMX.NAN R17, RZ, R94, !PT ;  /* 0x0000005eff117209 */ /* 0x000fe40007820000 */
[----:B------:R-:W-:Y:S02]  /*a3a0*/  FMNMX.NAN R15, RZ, R8, !PT ;  /* 0x00000008ff0f7209 */ /* 0x000fe40007820000 */
[----:B------:R-:W-:Y:S02]  /*a3b0*/  FMNMX.NAN R13, RZ, R90, !PT ;  /* 0x0000005aff0d7209 */ /* 0x000fe40007820000 */
[----:B------:R-:W-:Y:S02]  /*a3c0*/  FMNMX.NAN R11, RZ, R10, !PT ;  /* 0x0000000aff0b7209 */ /* 0x000fe40007820000 */
[----:B------:R-:W-:Y:S02]  /*a3d0*/  FMNMX.NAN R9, RZ, R0, !PT ;  /* 0x00000000ff097209 */ /* 0x000fe40007820000 */
.L_x_36:
[----:B------:R-:W-:Y:S01]  /*a3e0*/  ISETP.LT.AND P5, PT, R77, c[0x0][0x160], P5 ;  /* 0x000058004d007a0c */ /* 0x000fe20002fa1270 */
[-C--:B------:R-:W-:Y:S01]  /*a3f0*/  FMUL R3, R17, R72.reuse ;  /* 0x0000004811037220 */ /* 0x080fe20000400000 */
[----:B------:R-:W-:Y:S01]  /*a400*/  ISETP.LT.AND P4, PT, R77, c[0x0][0x160], P4 ;  /* 0x000058004d007a0c */ /* 0x000fe20002781270 */
[-C--:B------:R-:W-:Y:S01]  /*a410*/  FMUL R2, R12, R72.reuse ;  /* 0x000000480c027220 */ /* 0x080fe20000400000 */
[-C--:B------:R-:W-:Y:S01]  /*a420*/  FMUL R16, R18, R72.reuse ;  /* 0x0000004812107220 */ /* 0x080fe20000400000 */
[----:B------:R-:W-:Y:S01]  /*a430*/  FMUL R19, R7, R72 ;  /* 0x0000004807137220 */ /* 0x000fe20000400000 */
[-C--:B------:R-:W-:Y:S01]  /*a440*/  FMUL R21, R94, R73.reuse ;  /* 0x000000495e157220 */ /* 0x080fe20000400000 */
[-C--:B------:R-:W-:Y:S01]  /*a450*/  FMUL R14, R6, R73.reuse ;  /* 0x00000049060e7220 */ /* 0x080fe20000400000 */
[----:B------:R-:W-:Y:S01]  /*a460*/  F2FP.SATFINITE.E4M3.F32.PACK_AB_MERGE_C R2, R3, R2, RZ ;  /* 0x000000020302723e */ /* 0x000fe200048070ff */
[-C--:B------:R-:W-:Y:S01]  /*a470*/  FMUL R22, R9, R72.reuse ;  /* 0x0000004809167220 */ /* 0x080fe20000400000 */
[----:B------:R-:W-:Y:S01]  /*a480*/  FMUL R3, R11, R72 ;  /* 0x000000480b037220 */ /* 0x000fe20000400000 */
[-C--:B------:R-:W-:Y:S01]  /*a490*/  FMUL R20, R0, R73.reuse ;  /* 0x0000004900147220 */ /* 0x080fe20000400000 */
[----:B------:R-:W-:Y:S01]  /*a4a0*/  FMUL R5, R10, R73 ;  /* 0x000000490a057220 */ /* 0x000fe20000400000 */
[----:B------:R-:W-:-:S02]  /*a4b0*/  @P5 FMNMX.NAN R7, R36, |R7|, !PT ;  /* 0x4000000724075209 */ /* 0x000fc40007820000 */
[----:B------:R-:W-:Y:S01]  /*a4c0*/  F2FP.SATFINITE.E4M3.F32.PACK_AB_MERGE_C R2, R16, R19, R2 ;  /* 0x000000131002723e */ /* 0x000fe20004807002 */
[----:B------:R-:W-:Y:S01]  /*a4d0*/  FMUL R16, R13, R72 ;  /* 0x000000480d107220 */ /* 0x000fe20000400000 */
[----:B------:R-:W-:Y:S01]  /*a4e0*/  F2FP.SATFINITE.E4M3.F32.PACK_AB_MERGE_C R14, R21, R14, RZ ;  /* 0x0000000e150e723e */ /* 0x000fe200048070ff */
[----:B------:R-:W-:Y:S01]  /*a4f0*/  FMUL R72, R15, R72 ;  /* 0x000000480f487220 */ /* 0x000fe20000400000 */
[----:B------:R-:W-:Y:S01]  /*a500*/  @P5 FMNMX.NAN R7, R7, |R18|, !PT ;  /* 0x4000001207075209 */ /* 0x000fe20007820000 */
[-C--:B------:R-:W-:Y:S01]  /*a510*/  FMUL R21, R96, R73.reuse ;  /* 0x0000004960157220 */ /* 0x080fe20000400000 */
[----:B------:R-:W-:Y:S01]  /*a520*/  @P4 FMNMX.NAN R19, R37, |R4|, !PT ;  /* 0x4000000425134209 */ /* 0x000fe20007820000 */
[----:B------:R-:W-:Y:S01]  /*a530*/  FMUL R4, R4, R73 ;  /* 0x0000004904047220 */ /* 0x000fe20000400000 */
[----:B------:R-:W-:Y:S01]  /*a540*/  F2FP.SATFINITE.E4M3.F32.PACK_AB_MERGE_C R3, R22, R3, RZ ;  /* 0x000000031603723e */ /* 0x000fe200048070ff */
[----:B------:R-:W-:Y:S01]  /*a550*/  FMUL R18, R90, R73 ;  /* 0x000000495a127220 */ /* 0x000fe20000400000 */
[----:B------:R-:W-:Y:S01]  /*a560*/  F2FP.SATFINITE.E4M3.F32.PACK_AB_MERGE_C R5, R20, R5, RZ ;  /* 0x000000051405723e */ /* 0x000fe200048070ff */
[----:B------:R-:W-:Y:S01]  /*a570*/  FMUL R73, R8, R73 ;  /* 0x0000004908497220 */ /* 0x000fe20000400000 */
[----:B------:R-:W-:-:S02]  /*a580*/  IADD3 R22, P1, R34, c[0x0][0x238], RZ ;  /* 0x00008e0022167a10 */ /* 0x000fc40007f3e0ff */
[----:B------:R-:W-:Y:S02]  /*a590*/  IADD3 R20, P0, R38, c[0x0][0x278], RZ ;  /* 0x00009e0026147a10 */ /* 0x000fe40007f1e0ff */
[----:B------:R-:W-:Y:S02]  /*a5a0*/  IADD3.X R23, R35, c[0x0][0x23c], RZ, P1, !PT ;  /* 0x00008f0023177a10 */ /* 0x000fe40000ffe4ff */
[----:B------:R-:W-:Y:S02]  /*a5b0*/  F2FP.SATFINITE.E4M3.F32.PACK_AB_MERGE_C R3, R16, R72, R3 ;  /* 0x000000481003723e */ /* 0x000fe40004807003 */
[----:B------:R-:W-:Y:S02]  /*a5c0*/  F2FP.SATFINITE.E4M3.F32.PACK_AB_MERGE_C R4, R21, R4, R14 ;  /* 0x000000041504723e */ /* 0x000fe4000480700e */
[----:B------:R-:W-:Y:S01]  /*a5d0*/  F2FP.SATFINITE.E4M3.F32.PACK_AB_MERGE_C R5, R18, R73, R5 ;  /* 0x000000491205723e */ /* 0x000fe20004807005 */
[----:B------:R1:W-:Y:S01]  /*a5e0*/  @P5 STG.E.64 [R22.64], R2 ;  /* 0x0000000216005986 */ /* 0x0003e2000c101b12 */
[----:B------:R-:W-:-:S02]  /*a5f0*/  IADD3.X R21, R39, c[0x0][0x27c], RZ, P0, !PT ;  /* 0x00009f0027157a10 */ /* 0x000fc400007fe4ff */
[----:B------:R-:W-:Y:S02]  /*a600*/  @P4 FMNMX.NAN R19, |R96|, R19, !PT ;  /* 0x0000001360134209 */ /* 0x000fe40007820200 */
[----:B------:R-:W-:Y:S01]  /*a610*/  @P5 FMNMX.NAN R12, R7, |R12|, !PT ;  /* 0x4000000c070c5209 */ /* 0x000fe20007820000 */
[----:B------:R1:W-:Y:S01]  /*a620*/  @P4 STG.E.64 [R20.64], R4 ;  /* 0x0000000414004986 */ /* 0x0003e2000c101b12 */
[----:B------:R-:W-:Y:S02]  /*a630*/  @P4 FMNMX.NAN R19, |R6|, R19, !PT ;  /* 0x0000001306134209 */ /* 0x000fe40007820200 */
[----:B------:R-:W-:Y:S02]  /*a640*/  @P5 FMNMX.NAN R12, R12, |R17|, !PT ;  /* 0x400000110c0c5209 */ /* 0x000fe40007820000 */
[----:B------:R-:W-:Y:S02]  /*a650*/  @P4 FMNMX.NAN R19, |R94|, R19, !PT ;  /* 0x000000135e134209 */ /* 0x000fe40007820200 */
[----:B------:R-:W-:-:S02]  /*a660*/  @P5 FMNMX.NAN R12, R12, |R15|, !PT ;  /* 0x4000000f0c0c5209 */ /* 0x000fc40007820000 */
[----:B------:R-:W-:Y:S02]  /*a670*/  @P4 FMNMX.NAN R19, |R8|, R19, !PT ;  /* 0x0000001308134209 */ /* 0x000fe40007820200 */
[----:B------:R-:W-:Y:S02]  /*a680*/  @P5 FMNMX.NAN R12, R12, |R13|, !PT ;  /* 0x4000000d0c0c5209 */ /* 0x000fe40007820000 */
[----:B------:R-:W-:Y:S02]  /*a690*/  @P4 FMNMX.NAN R19, |R90|, R19, !PT ;  /* 0x000000135a134209 */ /* 0x000fe40007820200 */
[----:B------:R-:W-:Y:S02]  /*a6a0*/  @P5 FMNMX.NAN R12, R12, |R11|, !PT ;  /* 0x4000000b0c0c5209 */ /* 0x000fe40007820000 */
[----:B------:R-:W-:Y:S02]  /*a6b0*/  @P4 FMNMX.NAN R19, |R10|, R19, !PT ;  /* 0x000000130a134209 */ /* 0x000fe40007820200 */
[----:B------:R-:W-:-:S02]  /*a6c0*/  @P5 FMNMX.NAN R36, R12, |R9|, !PT ;  /* 0x400000090c245209 */ /* 0x000fc40007820000 */
[----:B------:R-:W-:Y:S02]  /*a6d0*/  @P4 FMNMX.NAN R37, |R0|, R19, !PT ;  /* 0x0000001300254209 */ /* 0x000fe40007820200 */
.L_x_28:
[----:B------:R-:W-:Y:S05]  /*a6e0*/  BSYNC B0 ;  /* 0x0000000000007941 */ /* 0x000fea0003800000 */
.L_x_18:
[----:B------:R-:W-:-:S04]  /*a6f0*/  ISETP.NE.U32.AND P0, PT, RZ, c[0x0][0x2e0], PT ;  /* 0x0000b800ff007a0c */ /* 0x000fc80003f05070 */
[----:B------:R-:W-:-:S13]  /*a700*/  ISETP.NE.AND.EX P0, PT, RZ, c[0x0][0x2e4], PT, P0 ;  /* 0x0000b900ff007a0c */ /* 0x000fda0003f05300 */
[----:B------:R-:W-:Y:S05]  /*a710*/  @!P0 BRA `(.L_x_37) ;  /* 0x0000015000008947 */ /* 0x000fea0003800000 */
[----:B------:R-:W-:Y:S01]  /*a720*/  ISETP.GT.AND P0, PT, R36, -0x1, PT ;  /* 0xffffffff2400780c */ /* 0x000fe20003f04270 */
[----:B------:R-:W-:Y:S01]  /*a730*/  BSSY B0, `(.L_x_37) ;  /* 0x0000013000007945 */ /* 0x000fe20003800000 */
[----:B-1----:R-:W-:Y:S01]  /*a740*/  IMAD.MOV.U32 R2, RZ, RZ, c[0x0][0x2e0] ;  /* 0x0000b800ff027624 */ /* 0x002fe200078e00ff */
[----:B------:R-:W-:-:S10]  /*a750*/  MOV R3, c[0x0][0x2e4] ;  /* 0x0000b90000037a02 */ /* 0x000fd40000000f00 */
[----:B------:R-:W-:Y:S05]  /*a760*/  @P0 BRA `(.L_x_38) ;  /* 0x0000008000000947 */ /* 0x000fea0003800000 */
[----:B------:R-:W1:Y:S01]  /*a770*/  S2R R0, SR_LANEID ;  /* 0x0000000000007919 */ /* 0x000e620000000000 */
[----:B------:R-:W2:Y:S01]  /*a780*/  REDUX.MIN UR4, R36 ;  /* 0x00000000240473c4 */ /* 0x000ea20000010000 */
[----:B------:R-:W-:Y:S02]  /*a790*/  VOTEU.ANY UR5, UPT, PT ;  /* 0x0000000000057886 */ /* 0x000fe400038e0100 */
[----:B------:R-:W-:-:S06]  /*a7a0*/  UFLO.U32 UR5, UR5 ;  /* 0x00000005000572bd */ /* 0x000fcc00080e0000 */
[----:B-1----:R-:W-:Y:S02]  /*a7b0*/  ISETP.EQ.U32.AND P0, PT, R0, UR5, PT ;  /* 0x0000000500007c0c */ /* 0x002fe4000bf02070 */
[----:B--2---:R-:W-:-:S11]  /*a7c0*/  MOV R5, UR4 ;  /* 0x0000000400057c02 */ /* 0x004fd60008000f00 */
[----:B------:R1:W-:Y:S01]  /*a7d0*/  @P0 RED.E.MIN.STRONG.GPU [R2.64], R5 ;  /* 0x000000050200098e */ /* 0x0003e2000c90e192 */
[----:B------:R-:W-:Y:S05]  /*a7e0*/  BRA `(.L_x_39) ;  /* 0x0000007000007947 */ /* 0x000fea0003800000 */
.L_x_38:
[----:B------:R-:W1:Y:S01]  /*a7f0*/  S2R R0, SR_LANEID ;  /* 0x0000000000007919 */ /* 0x000e620000000000 */
[----:B------:R-:W2:Y:S01]  /*a800*/  REDUX.MAX.S32 UR4, R36 ;  /* 0x00000000240473c4 */ /* 0x000ea20000014200 */
[----:B------:R-:W-:Y:S02]  /*a810*/  VOTEU.ANY UR5, UPT, PT ;  /* 0x0000000000057886 */ /* 0x000fe400038e0100 */
[----:B------:R-:W-:-:S06]  /*a820*/  UFLO.U32 UR5, UR5 ;  /* 0x00000005000572bd */ /* 0x000fcc00080e0000 */
[----:B-1----:R-:W-:Y:S02]  /*a830*/  ISETP.EQ.U32.AND P0, PT, R0, UR5, PT ;  /* 0x0000000500007c0c */ /* 0x002fe4000bf02070 */
[----:B--2---:R-:W-:-:S11]  /*a840*/  MOV R5, UR4 ;  /* 0x0000000400057c02 */ /* 0x004fd60008000f00 */
[----:B------:R1:W-:Y:S02]  /*a850*/  @P0 RED.E.MAX.S32.STRONG.GPU [R2.64], R5 ;  /* 0x000000050200098e */ /* 0x0003e4000d10e392 */
.L_x_39:
[----:B------:R-:W-:Y:S05]  /*a860*/  BSYNC B0 ;  /* 0x0000000000007941 */ /* 0x000fea0003800000 */
.L_x_37:
        /* <DEDUP_REMOVED lines=16> */
.L_x_41:
[----:B------:R-:W1:Y:S01]  /*a970*/  S2R R0, SR_LANEID ;  /* 0x0000000000007919 */ /* 0x000e620000000000 */
[----:B------:R-:W2:Y:S01]  /*a980*/  REDUX.MAX.S32 UR4, R37 ;  /* 0x00000000250473c4 */ /* 0x000ea20000014200 */
[----:B------:R-:W-:Y:S02]  /*a990*/  VOTEU.ANY UR5, UPT, PT ;  /* 0x0000000000057886 */ /* 0x000fe400038e0100 */
[----:B------:R-:W-:-:S06]  /*a9a0*/  UFLO.U32 UR5, UR5 ;  /* 0x00000005000572bd */ /* 0x000fcc00080e0000 */
[----:B-1----:R-:W-:Y:S02]  /*a9b0*/  ISETP.EQ.U32.AND P0, PT, R0, UR5, PT ;  /* 0x0000000500007c0c */ /* 0x002fe4000bf02070 */
[----:B--2---:R-:W-:-:S11]  /*a9c0*/  MOV R5, UR4 ;  /* 0x0000000400057c02 */ /* 0x004fd60008000f00 */
[----:B------:R1:W-:Y:S02]  /*a9d0*/  @P0 RED.E.MAX.S32.STRONG.GPU [R2.64], R5 ;  /* 0x000000050200098e */ /* 0x0003e4000d10e392 */
.L_x_42:
[----:B------:R-:W-:Y:S05]  /*a9e0*/  BSYNC B0 ;  /* 0x0000000000007941 */ /* 0x000fea0003800000 */
.L_x_40:
[----:B------:R-:W-:Y:S05]  /*a9f0*/  @!P6 EXIT ;  /* 0x000000000000e94d */ /* 0x000fea0003800000 */
[----:B------:R-:W-:Y:S01]  /*aa00*/  BAR.SYNC.DEFER_BLOCKING 0x0 ;  /* 0x0000000000007b1d */ /* 0x000fe20000010000 */
[----:B------:R-:W-:-:S13]  /*aa10*/  ISETP.GT.AND P0, PT, R76, RZ, PT ;  /* 0x000000ff4c00720c */ /* 0x000fda0003f04270 */
[----:B------:R-:W-:Y:S05]  /*aa20*/  @P0 EXIT ;  /* 0x000000000000094d */ /* 0x000fea0003800000 */
[----:B------:R-:W-:Y:S01]  /*aa30*/  @!PT LDS RZ, [RZ] ;  /* 0x00000000fffff984 */ /* 0x000fe20000000800 */
[----:B------:R-:W-:Y:S01]  /*aa40*/  @!PT LDS RZ, [RZ] ;  /* 0x00000000fffff984 */ /* 0x000fe20000000800 */
[----:B------:R-:W-:Y:S01]  /*aa50*/  @!PT LDS RZ, [RZ] ;  /* 0x00000000fffff984 */ /* 0x000fe20000000800 */
[----:B------:R-:W-:Y:S01]  /*aa60*/  @!PT LDS RZ, [RZ] ;  /* 0x00000000fffff984 */ /* 0x000fe20000000800 */
[----:B------:R-:W-:Y:S06]  /*aa70*/  MEMBAR.ALL.GPU ;  /* 0x0000000000007992 */ /* 0x000fec000000a000 */
[----:B------:R-:W-:Y:S01]  /*aa80*/  IADD3 R124, R124, 0x1, RZ ;  /* 0x000000017c7c7810 */ /* 0x000fe20007ffe0ff */
[----:B------:R-:W-:-:S00]  /*aa90*/  ERRBAR ;  /* 0x00000000000079ab */ /* 0x000fc00000000000 */
[----:B------:R-:W-:-:S04]  /*aaa0*/  ISETP.NE.AND P0, PT, R124, c[0x0][0x174], PT ;  /* 0x00005d007c007a0c */ /* 0x000fc80003f05270 */
[----:B-1----:R-:W-:-:S05]  /*aab0*/  SEL R3, R124, RZ, P0 ;  /* 0x000000ff7c037207 */ /* 0x002fca0000000000 */
[----:B------:R-:W-:Y:S01]  /*aac0*/  STG.E.STRONG.GPU [R78.64], R3 ;  /* 0x000000034e007986 */ /* 0x000fe2000c10f912 */
[----:B------:R-:W-:Y:S05]  /*aad0*/  EXIT ;  /* 0x000000000000794d */ /* 0x000fea0003800000 */
.L_x_5:
[----:B--2---:R-:W-:Y:S01]  /*aae0*/  SHF.R.S32.HI R57, RZ, 0x1f, R76 ;  /* 0x0000001fff397819 */ /* 0x004fe2000001144c */
[----:B------:R-:W-:Y:S01]  /*aaf0*/  ULOP3.LUT UR4, UR15, 0x1, URZ, 0xc0, !UPT ;  /* 0x000000010f047892 */ /* 0x000fe2000f8ec03f */
[----:B------:R-:W-:Y:S01]  /*ab00*/  LOP3.LUT R79, R76, 0x1f, RZ, 0xc0, !PT ;  /* 0x0000001f4c4f7812 */ /* 0x000fe200078ec0ff */
[----:B------:R-:W-:Y:S01]  /*ab10*/  ULEA UR14, UR16, UR14, 0x1 ;  /* 0x0000000e100e7291 */ /* 0x000fe2000f8e083f */
[CC--:B------:R-:W-:Y:S01]  /*ab20*/  LEA.HI R59, R57.reuse, R76.reuse, RZ, 0x5 ;  /* 0x0000004c393b7211 */ /* 0x0c0fe200078f28ff */
[----:B------:R-:W-:Y:S01]  /*ab30*/  UISETP.NE.U32.AND UP0, UPT, UR4, 0x1, UPT ;  /* 0x000000010400788c */ /* 0x000fe2000bf05070 */
[----:B------:R-:W-:Y:S01]  /*ab40*/  LEA.HI R68, R57, R76, RZ, 0x7 ;  /* 0x0000004c39447211 */ /* 0x000fe200078f38ff */
[----:B------:R-:W-:Y:S01]  /*ab50*/  UIMAD UR14, UR14, 0x12, UR15 ;  /* 0x000000120e0e78a4 */ /* 0x000fe2000f8e020f */
[----:B------:R-:W-:Y:S01]  /*ab60*/  SHF.R.S32.HI R59, RZ, 0x5, R59 ;  /* 0x00000005ff3b7819 */ /* 0x000fe2000001143b */
[----:B------:R-:W-:Y:S01]  /*ab70*/  IMAD.SHL.U32 R78, R134, 0x2, RZ ;  /* 0x00000002864e7824 */ /* 0x000fe200078e00ff */
[----:B------:R-:W-:-:S02]  /*ab80*/  LOP3.LUT R56, R68, 0xffffff80, RZ, 0xc0, !PT ;  /* 0xffffff8044387812 */ /* 0x000fc400078ec0ff */
[----:B------:R-:W-:Y:S02]  /*ab90*/  SHF.R.S32.HI R70, RZ, 0x1f, R59 ;  /* 0x0000001fff467819 */ /* 0x000fe4000001143b */
[----:B------:R-:W-:Y:S01]  /*aba0*/  LEA.HI.SX32 R81, R135, R56, 0x1d ;  /* 0x0000003887517211 */ /* 0x000fe200078feaff */
[----:B------:R-:W-:Y:S01]  /*abb0*/  IMAD.SHL.U32 R56, R134, 0x8, RZ ;  /* 0x0000000886387824 */ /* 0x000fe200078e00ff */
[----:B------:R-:W-:Y:S02]  /*abc0*/  LEA.HI R70, R70, R59, RZ, 0x2 ;  /* 0x0000003b46467211 */ /* 0x000fe400078f10ff */
[----:B------:R-:W-:Y:S01]  /*abd0*/  LOP3.LUT R74, R76, 0x3, RZ, 0xc0, !PT ;  /* 0x000000034c4a7812 */ /* 0x000fe200078ec0ff */
[----:B------:R-:W-:Y:S01]  /*abe0*/  IMAD R57, R75, 0x40, R56 ;  /* 0x000000404b397824 */ /* 0x000fe200078e0238 */
[----:B------:R-:W-:Y:S02]  /*abf0*/  LOP3.LUT R70, R70, 0xfffffffc, RZ, 0xc0, !PT ;  /* 0xfffffffc46467812 */ /* 0x000fe400078ec0ff */
[----:B------:R-:W-:-:S02]  /*ac00*/  PLOP3.LUT P0, PT, PT, PT, UP0, 0x80, 0x0 ;  /* 0x000000000000781c */ /* 0x000fc40003f0f008 */
[----:B------:R-:W-:Y:S01]  /*ac10*/  SHF.R.S32.HI R68, RZ, 0x7, R68 ;  /* 0x00000007ff447819 */ /* 0x000fe20000011444 */
[----:B------:R-:W-:Y:S01]  /*ac20*/  IMAD.IADD R70, R59, 0x1, -R70 ;  /* 0x000000013b467824 */ /* 0x000fe200078e0a46 */
[----:B------:R-:W-:Y:S02]  /*ac30*/  SHF.R.S32.HI R59, RZ, 0x1f, R57 ;  /* 0x0000001fff3b7819 */ /* 0x000fe40000011439 */
[----:B------:R-:W-:Y:S02]  /*ac40*/  ISETP.NE.U32.AND P5, PT, RZ, c[0x0][0x2f8], PT ;  /* 0x0000be00ff007a0c */ /* 0x000fe40003fa5070 */
[----:B------:R-:W-:Y:S02]  /*ac50*/  LEA.HI R58, R70, R70, RZ, 0x1 ;  /* 0x00000046463a7211 */ /* 0x000fe400078f08ff */
[----:B------:R-:W-:Y:S02]  /*ac60*/  LOP3.LUT R71, R59, 0x1fffffff, RZ, 0xc0, !PT ;  /* 0x1fffffff3b477812 */ /* 0x000fe400078ec0ff */
[----:B------:R-:W-:-:S02]  /*ac70*/  LOP3.LUT R77, R58, 0x3ffffffe, RZ, 0xc0, !PT ;  /* 0x3ffffffe3a4d7812 */ /* 0x000fc400078ec0ff */
[----:B------:R-:W-:Y:S02]  /*ac80*/  SHF.R.S32.HI R58, RZ, 0x1, R58 ;  /* 0x00000001ff3a7819 */ /* 0x000fe4000001143a */
[----:B------:R-:W-:Y:S01]  /*ac90*/  @!P0 LOP3.LUT R74, R74, 0x2, RZ, 0x3c, !PT ;  /* 0x000000024a4a8812 */ /* 0x000fe200078e3cff */
[----:B------:R-:W-:Y:S01]  /*aca0*/  IMAD.IADD R77, R70, 0x1, -R77 ;  /* 0x00000001464d7824 */ /* 0x000fe200078e0a4d */
[----:B------:R-:W-:Y:S01]  /*acb0*/  ISETP.NE.U32.AND P4, PT, RZ, c[0x0][0x300], PT ;  /* 0x0000c000ff007a0c */ /* 0x000fe20003f85070 */
[--C-:B------:R-:W-:Y:S01]  /*acc0*/  IMAD R70, R58, 0x40, R81.reuse ;  /* 0x000000403a467824 */ /* 0x100fe200078e0251 */
[----:B------:R-:W-:Y:S01]  /*acd0*/  ISETP.NE.U32.AND P3, PT, RZ, c[0x0][0x308], PT ;  /* 0x0000c200ff007a0c */ /* 0x000fe20003f65070 */
[----:B------:R-:W-:Y:S01]  /*ace0*/  IMAD R81, R68, -0x70, R81 ;  /* 0xffffff9044517824 */ /* 0x000fe200078e0251 */
[----:B------:R-:W-:Y:S01]  /*acf0*/  SHF.R.U32.HI R79, RZ, 0x2, R79 ;  /* 0x00000002ff4f7819 */ /* 0x000fe2000001164f */
[----:B------:R-:W-:Y:S01]  /*ad00*/  IMAD R69, R77, 0x4, R70 ;  /* 0x000000044d457824 */ /* 0x000fe200078e0246 */
[----:B------:R-:W-:Y:S01]  /*ad10*/  LOP3.LUT R70, R57, 0xfffffff8, RZ, 0xc0, !PT ;  /* 0xfffffff839467812 */ /* 0x000fe200078ec0ff */
[----:B------:R-:W-:Y:S01]  /*ad20*/  IMAD R58, R58, 0x8, R81 ;  /* 0x000000083a3a7824 */ /* 0x000fe200078e0251 */
[----:B------:R-:W-:Y:S01]  /*ad30*/  SHF.R.S32.HI R81, RZ, 0x1f, R134 ;  /* 0x0000001fff517819 */ /* 0x000fe20000011486 */
[----:B------:R-:W-:Y:S01]  /*ad40*/  IMAD R76, R80, 0x80, R69 ;  /* 0x00000080504c7824 */ /* 0x000fe200078e0245 */
[----:B------:R-:W-:Y:S01]  /*ad50*/  PLOP3.LUT P2, PT, PT, PT, PT, 0x8, 0x0 ;  /* 0x000000000000781c */ /* 0x000fe20003f4e170 */
[----:B------:R-:W-:-:S02]  /*ad60*/  IMAD R79, R79, 0x24, R74 ;  /* 0x000000244f4f7824 */ /* 0x000fc400078e024a */
[----:B------:R-:W-:Y:S01]  /*ad70*/  IMAD.WIDE.U32 R84, R76, c[0x0][0x218], R70 ;  /* 0x000086004c547a25 */ /* 0x000fe200078e0046 */
[----:B------:R-:W-:-:S03]  /*ad80*/  SHF.R.S32.HI R59, RZ, 0x1f, R76 ;  /* 0x0000001fff3b7819 */ /* 0x000fc6000001144c */
[----:B------:R-:W-:Y:S01]  /*ad90*/  IMAD.WIDE.U32 R86, R76, c[0x0][0x1d8], R70 ;  /* 0x000076004c567a25 */ /* 0x000fe200078e0046 */
[----:B------:R-:W-:-:S03]  /*ada0*/  IADD3 R110, P0, R84, c[0x0][0x300], RZ ;  /* 0x0000c000546e7a10 */ /* 0x000fc60007f1e0ff */
[C---:B------:R-:W-:Y:S01]  /*adb0*/  IMAD R83, R59.reuse, c[0x0][0x218], RZ ;  /* 0x000086003b537a24 */ /* 0x040fe200078e02ff */
[----:B------:R-:W-:Y:S01]  /*adc0*/  IADD3 R108, P1, R86, c[0x0][0x2f8], RZ ;  /* 0x0000be00566c7a10 */ /* 0x000fe20007f3e0ff */
[----:B------:R-:W-:Y:S02]  /*add0*/  IMAD R69, R59, c[0x0][0x1d8], RZ ;  /* 0x000076003b457a24 */ /* 0x000fe400078e02ff */
[C---:B------:R-:W-:Y:S02]  /*ade0*/  IMAD R68, R76.reuse, c[0x0][0x21c], R83 ;  /* 0x000087004c447a24 */ /* 0x040fe400078e0253 */
[C---:B------:R-:W-:Y:S02]  /*adf0*/  IMAD R69, R76.reuse, c[0x0][0x1dc], R69 ;  /* 0x000077004c457a24 */ /* 0x040fe400078e0245 */
[C---:B------:R-:W-:Y:S01]  /*ae00*/  IMAD.WIDE.U32 R70, R76.reuse, c[0x0][0x258], R70 ;  /* 0x000096004c467a25 */ /* 0x040fe200078e0046 */
[----:B------:R-:W-:Y:S02]  /*ae10*/  IADD3.X R111, R85, c[0x0][0x304], R68, P0, !PT ;  /* 0x0000c100556f7a10 */ /* 0x000fe400007fe444 */
[----:B------:R-:W-:Y:S01]  /*ae20*/  ISETP.NE.U32.AND P0, PT, RZ, c[0x0][0x310], PT ;  /* 0x0000c400ff007a0c */ /* 0x000fe20003f05070 */
[----:B------:R-:W-:Y:S01]  /*ae30*/  IMAD R59, R59, c[0x0][0x258], RZ ;  /* 0x000096003b3b7a24 */ /* 0x000fe200078e02ff */
[----:B------:R-:W-:Y:S01]  /*ae40*/  IADD3.X R109, R87, c[0x0][0x2fc], R69, P1, !PT ;  /* 0x0000bf00576d7a10 */ /* 0x000fe20000ffe445 */
[----:B------:R-:W-:Y:S01]  /*ae50*/  IMAD.U32 R68, RZ, RZ, UR14 ;  /* 0x0000000eff447e24 */ /* 0x000fe2000f8e00ff */
[----:B------:R-:W-:Y:S01]  /*ae60*/  ISETP.NE.AND.EX P0, PT, RZ, c[0x0][0x314], PT, P0 ;  /* 0x0000c500ff007a0c */ /* 0x000fe20003f05300 */
[----:B------:R-:W-:Y:S01]  /*ae70*/  IMAD R59, R76, c[0x0][0x25c], R59 ;  /* 0x000097004c3b7a24 */ /* 0x000fe200078e023b */
[----:B------:R-:W-:Y:S01]  /*ae80*/  ISETP.GE.AND P1, PT, R57, c[0x0][0x164], PT ;  /* 0x0000590039007a0c */ /* 0x000fe20003f26270 */
[----:B------:R-:W-:Y:S01]  /*ae90*/  IMAD.U32 R79, R68, 0x10, R79 ;  /* 0x00000010444f7824 */ /* 0x000fe200078e004f */
[----:B------:R-:W-:Y:S01]  /*aea0*/  LEA.HI R69, R81, R134, RZ, 0x2 ;  /* 0x0000008651457211 */ /* 0x000fe200078f10ff */
[----:B------:R-:W-:Y:S01]  /*aeb0*/  IMAD R77, R77, 0x4, R58 ;  /* 0x000000044d4d7824 */ /* 0x000fe200078e023a */
[----:B------:R-:W-:-:S02]  /*aec0*/  ISETP.NE.AND.EX P6, PT, RZ, c[0x0][0x2fc], !P1, P5 ;  /* 0x0000bf00ff007a0c */ /* 0x000fc40004fc5350 */
[----:B------:R-:W-:Y:S02]  /*aed0*/  ISETP.NE.AND.EX P4, PT, RZ, c[0x0][0x304], !P1, P4 ;  /* 0x0000c100ff007a0c */ /* 0x000fe40004f85340 */
[----:B------:R-:W-:Y:S02]  /*aee0*/  ISETP.NE.AND.EX P3, PT, RZ, c[0x0][0x30c], !P1, P3 ;  /* 0x0000c300ff007a0c */ /* 0x000fe40004f65330 */
[----:B------:R-:W-:Y:S02]  /*aef0*/  SHF.R.S32.HI R69, RZ, 0x2, R69 ;  /* 0x00000002ff457819 */ /* 0x000fe40000011445 */
[----:B------:R-:W-:Y:S02]  /*af00*/  IADD3 R112, P1, R70, c[0x0][0x308], RZ ;  /* 0x0000c20046707a10 */ /* 0x000fe40007f3e0ff */
[----:B------:R-:W-:Y:S01]  /*af10*/  LOP3.LUT R78, R69, R78, RZ, 0xfc, !PT ;  /* 0x0000004e454e7212 */ /* 0x000fe200078efcff */
[----:B------:R-:W-:Y:S01]  /*af20*/  IMAD.MOV.U32 R69, RZ, RZ, RZ ;  /* 0x000000ffff457224 */ /* 0x000fe200078e00ff */
[----:B------:R-:W-:Y:S01]  /*af30*/  IADD3.X R113, R71, c[0x0][0x30c], R59, P1, !PT ;  /* 0x0000c30047717a10 */ /* 0x000fe20000ffe43b */
[----:B------:R-:W-:Y:S01]  /*af40*/  IMAD.MOV.U32 R59, RZ, RZ, RZ ;  /* 0x000000ffff3b7224 */ /* 0x000fe200078e00ff */
[----:B------:R-:W-:-:S02]  /*af50*/  P2R R90, PR, RZ, 0x10 ;  /* 0x00000010ff5a7803 */ /* 0x000fc40000000000 */
[----:B------:R-:W-:Y:S02]  /*af60*/  P2R R91, PR, RZ, 0x40 ;  /* 0x00000040ff5b7803 */ /* 0x000fe40000000000 */
[----:B------:R-:W-:Y:S01]  /*af70*/  P2R R89, PR, RZ, 0x8 ;  /* 0x00000008ff597803 */ /* 0x000fe20000000000 */
[----:B------:R-:W-:Y:S05]  /*af80*/  @!P0 BRA `(.L_x_43) ;  /* 0x000000a000008947 */ /* 0x000fea0003800000 */
[----:B------:R-:W-:Y:S01]  /*af90*/  IMAD.SHL.U32 R70, R75, 0x40, RZ ;  /* 0x000000404b467824 */ /* 0x000fe200078e00ff */
[----:B------:R-:W-:-:S04]  /*afa0*/  SHF.R.S32.HI R69, RZ, 0x1f, R80 ;  /* 0x0000001fff457819 */ /* 0x000fc80000011450 */
[----:B------:R-:W-:Y:S01]  /*afb0*/  SHF.R.S32.HI R71, RZ, 0x1f, R70 ;  /* 0x0000001fff477819 */ /* 0x000fe20000011446 */
[----:B------:R-:W-:-:S04]  /*afc0*/  IMAD R69, R69, c[0x0][0x318], RZ ;  /* 0x0000c60045457a24 */ /* 0x000fc800078e02ff */
[----:B------:R-:W-:-:S04]  /*afd0*/  IMAD.WIDE.U32 R70, R80, c[0x0][0x318], R70 ;  /* 0x0000c60050467a25 */ /* 0x000fc800078e0046 */
[----:B------:R-:W-:Y:S01]  /*afe0*/  IMAD R69, R80, c[0x0][0x31c], R69 ;  /* 0x0000c70050457a24 */ /* 0x000fe200078e0245 */
[----:B------:R-:W-:-:S04]  /*aff0*/  IADD3 R59, P0, R70, c[0x0][0x310], RZ ;  /* 0x0000c400463b7a10 */ /* 0x000fc80007f1e0ff */
[----:B------:R-:W-:Y:S02]  /*b000*/  IADD3.X R69, R71, c[0x0][0x314], R69, P0, !PT ;  /* 0x0000c50047457a10 */ /* 0x000fe400007fe445 */
[----:B------:R-:W-:-:S04]  /*b010*/  ISETP.NE.U32.AND P2, PT, R59, RZ, PT ;  /* 0x000000ff3b00720c */ /* 0x000fc80003f45070 */
[----:B------:R-:W-:-:S09]  /*b020*/  ISETP.NE.AND.EX P2, PT, R69, RZ, PT, P2 ;  /* 0x000000ff4500720c */ /* 0x000fd20003f45320 */
.L_x_43:
[----:B------:R-:W-:Y:S01]  /*b030*/  CS2R R86, SRZ ;  /* 0x0000000000567805 */ /* 0x000fe2000001ff00 */
[----:B------:R-:W-:Y:S01]  /*b040*/  CS2R R84, SRZ ;  /* 0x0000000000547805 */ /* 0x000fe2000001ff00 */
[----:B------:R-:W-:Y:S01]  /*b050*/  CS2R R82, SRZ ;  /* 0x0000000000527805 */ /* 0x000fe2000001ff00 */
[----:B------:R-:W-:Y:S01]  /*b060*/  CS2R R80, SRZ ;  /* 0x0000000000507805 */ /* 0x000fe2000001ff00 */
[----:B------:R-:W-:Y:S05]  /*b070*/  @!P2 BRA `(.L_x_44) ;  /* 0x000001400000a947 */ /* 0x000fea0003800000 */
[----:B------:R-:W-:Y:S01]  /*b080*/  ISETP.GE.AND P0, PT, R57, c[0x0][0x164], PT ;  /* 0x0000590039007a0c */ /* 0x000fe20003f06270 */
[----:B------:R-:W-:Y:S01]  /*b090*/  BSSY B0, `(.L_x_45) ;  /* 0x0000006000007945 */ /* 0x000fe20003800000 */
[C---:B------:R-:W-:Y:S02]  /*b0a0*/  IADD3 R68, P1, R56.reuse, R59, RZ ;  /* 0x0000003b38447210 */ /* 0x040fe40007f3e0ff */
[----:B------:R-:W-:Y:S02]  /*b0b0*/  CS2R R58, SRZ ;  /* 0x00000000003a7805 */ /* 0x000fe4000001ff00 */
[----:B------:R-:W-:-:S07]  /*b0c0*/  LEA.HI.X.SX32 R69, R56, R69, 0x1, P1 ;  /* 0x0000004538457211 */ /* 0x000fce00008f0eff */
[----:B------:R-:W-:Y:S05]  /*b0d0*/  @P0 BRA `(.L_x_46) ;  /* 0x0000001000000947 */ /* 0x000fea0003800000 */
[----:B------:R1:W5:Y:S02]  /*b0e0*/  LDG.E.64 R58, [R68.64] ;  /* 0x00000012443a7981 */ /* 0x000364000c1e1b00 */
.L_x_46:
[----:B------:R-:W-:Y:S05]  /*b0f0*/  BSYNC B0 ;  /* 0x0000000000007941 */ /* 0x000fea0003800000 */
.L_x_45:
[-C--:B-----5:R-:W-:Y:S02]  /*b100*/  F2FP.F16.E4M3.UNPACK_B R56, R58.reuse ;  /* 0x0000003aff38723e */ /* 0x0a0fe400020006ff */
        /* <DEDUP_REMOVED lines=11> */
.L_x_44:
[----:B------:R-:W-:Y:S01]  /*b1c0*/  FSETP.NEU.AND P0, PT, R88, RZ, PT ;  /* 0x000000ff5800720b */ /* 0x000fe20003f0d000 */
[----:B------:R-:W-:Y:S01]  /*b1d0*/  BSSY B0, `(.L_x_47) ;  /* 0x00005b0000007945 */ /* 0x000fe20003800000 */
[----:B------:R-:W-:Y:S01]  /*b1e0*/  LOP3.LUT R56, R78, 0x1, RZ, 0x3c, !PT ;  /* 0x000000014e387812 */ /* 0x000fe200078e3cff */
[----:B------:R-:W-:-:S04]  /*b1f0*/  IMAD R78, R77, 0x12, R78 ;  /* 0x000000124d4e7824 */ /* 0x000fc800078e024e */
[----:B------:R-:W-:-:S06]  /*b200*/  IMAD R77, R77, 0x12, R56 ;  /* 0x000000124d4d7824 */ /* 0x000fcc00078e0238 */
[----:B------:R-:W-:Y:S05]  /*b210*/  @!P0 BRA `(.L_x_48) ;  /* 0x0000360000008947 */ /* 0x000fea0003800000 */
[----:B------:R-:W-:Y:S01]  /*b220*/  ISETP.LT.AND P0, PT, R76, c[0x0][0x160], P6 ;  /* 0x000058004c007a0c */ /* 0x000fe20003701270 */
[----:B------:R-:W-:Y:S01]  /*b230*/  CS2R R74, SRZ ;  /* 0x00000000004a7805 */ /* 0x000fe2000001ff00 */
[----:B------:R-:W-:-:S11]  /*b240*/  ISETP.NE.AND P2, PT, R90, RZ, PT ;  /* 0x000000ff5a00720c */ /* 0x000fd60003f45270 */
[----:B------:R2:W3:Y:S01]  /*b250*/  @P0 LDG.E.LTC128B.64 R74, [R108.64] ;  /* 0x000000126c4a0981 */ /* 0x0004e2000c1e1b20 */
[C---:B------:R-:W-:Y:S02]  /*b260*/  IADD3 R114, R76.reuse, 0x8, RZ ;  /* 0x000000084c727810 */ /* 0x040fe40007ffe0ff */
[C---:B------:R-:W-:Y:S01]  /*b270*/  ISETP.LT.AND P4, PT, R76.reuse, c[0x0][0x160], P2 ;  /* 0x000058004c007a0c */ /* 0x040fe20001781270 */
[----:B------:R-:W-:Y:S01]  /*b280*/  BAR.SYNC.DEFER_BLOCKING 0x0 ;  /* 0x0000000000007b1d */ /* 0x000fe20000010000 */
[----:B------:R-:W-:Y:S02]  /*b290*/  ISETP.LT.AND P3, PT, R76, c[0x0][0x160], P3 ;  /* 0x000058004c007a0c */ /* 0x000fe40001f61270 */
[----:B------:R-:W-:Y:S02]  /*b2a0*/  ISETP.LT.AND P1, PT, R114, c[0x0][0x160], P6 ;  /* 0x0000580072007a0c */ /* 0x000fe40003721270 */
[----:B------:R-:W-:Y:S02]  /*b2b0*/  IADD3 R118, P0, R108, c[0x0][0x1f8], RZ ;  /* 0x00007e006c767a10 */ /* 0x000fe40007f1e0ff */
[----:B------:R-:W-:-:S02]  /*b2c0*/  IADD3 R126, R76, 0x10, RZ ;  /* 0x000000104c7e7810 */ /* 0x000fc40007ffe0ff */
[----:B------:R-:W-:Y:S02]  /*b2d0*/  IADD3.X R119, R109, c[0x0][0x1fc], RZ, P0, !PT ;  /* 0x00007f006d777a10 */ /* 0x000fe400007fe4ff */
[----:B------:R-:W-:Y:S02]  /*b2e0*/  P2R R107, PR, RZ, 0x8 ;  /* 0x00000008ff6b7803 */ /* 0x000fe40000000000 */
[----:B--2---:R-:W-:Y:S01]  /*b2f0*/  P2R R108, PR, RZ, 0x10 ;  /* 0x00000010ff6c7803 */ /* 0x004fe20000000000 */
[----:B------:R2:W-:Y:S04]  /*b300*/  STS.64 [R79.X8], R4 ;  /* 0x000000044f007388 */ /* 0x0005e80000008a00 */
[----:B------:R-:W-:Y:S04]  /*b310*/  STS.64 [R79.X8+0x20], R32 ;  /* 0x000020204f007388 */ /* 0x000fe80000008a00 */
[----:B------:R-:W-:Y:S04]  /*b320*/  STS.64 [R79.X8+0x40], R36 ;  /* 0x000040244f007388 */ /* 0x000fe80000008a00 */
[----:B------:R4:W-:Y:S04]  /*b330*/  STS.64 [R79.X8+0x60], R64 ;  /* 0x000060404f007388 */ /* 0x0009e80000008a00 */
[----:B------:R-:W-:Y:S06]  /*b340*/  BAR.SYNC.DEFER_BLOCKING 0x0 ;  /* 0x0000000000007b1d */ /* 0x000fec0000010000 */
[----:B-1----:R-:W1:Y:S04]  /*b350*/  LDS.128 R68, [R78.X16] ;  /* 0x000000004e447984 */ /* 0x002e68000000cc00 */
[----:B------:R-:W1:Y:S01]  /*b360*/  LDS.128 R56, [R77.X16] ;  /* 0x000000004d387984 */ /* 0x000e62000000cc00 */
[----:B---3--:R-:W-:-:S02]  /*b370*/  F2FP.F16.E4M3.UNPACK_B R94, R74.H1 ;  /* 0x0000004aff5e723e */ /* 0x008fc400030006ff */
[----:B------:R-:W-:Y:S02]  /*b380*/  F2FP.F16.E4M3.UNPACK_B R95, R74 ;  /* 0x0000004aff5f723e */ /* 0x000fe400020006ff */
[----:B--2---:R-:W-:Y:S01]  /*b390*/  F2FP.F16.E4M3.UNPACK_B R4, R75.H1 ;  /* 0x0000004bff04723e */ /* 0x004fe200030006ff */
[--C-:B------:R-:W-:Y:S02]  /*b3a0*/  HADD2.F32 R99, -RZ, R94.reuse.H0_H0 ;  /* 0x2000005eff637230 */ /* 0x100fe40000004100 */
[----:B------:R-:W-:Y:S02]  /*b3b0*/  HADD2.F32 R97, -RZ, R94.H1_H1 ;  /* 0x3000005eff617230 */ /* 0x000fe40000004100 */
[--C-:B------:R-:W-:Y:S01]  /*b3c0*/  HADD2.F32 R101, -RZ, R95.reuse.H0_H0 ;  /* 0x2000005fff657230 */ /* 0x100fe20000004100 */
[C---:B------:R-:W-:Y:S01]  /*b3d0*/  FMUL R5, R88.reuse, R99 ;  /* 0x0000006358057220 */ /* 0x040fe20000400000 */
[----:B----4-:R-:W-:Y:S01]  /*b3e0*/  HADD2.F32 R65, -RZ, R95.H1_H1 ;  /* 0x3000005fff417230 */ /* 0x010fe20000004100 */
[----:B------:R-:W-:Y:S01]  /*b3f0*/  FMUL R32, R88, R97 ;  /* 0x0000006158207220 */ /* 0x000fe20000400000 */
[--C-:B------:R-:W-:Y:S01]  /*b400*/  HADD2.F32 R37, -RZ, R4.reuse.H1_H1 ;  /* 0x30000004ff257230 */ /* 0x100fe20000004100 */
[----:B-1----:R-:W-:Y:S01]  /*b410*/  FFMA R70, R0, R70, R5 ;  /* 0x0000004600467223 */ /* 0x002fe20000000005 */
[----:B------:R-:W-:Y:S01]  /*b420*/  FMUL R33, R88, R101 ;  /* 0x0000006558217220 */ /* 0x000fe20000400000 */
[----:B------:R-:W-:Y:S01]  /*b430*/  FFMA R71, R0, R71, R32 ;  /* 0x0000004700477223 */ /* 0x000fe20000000020 */
[----:B------:R-:W-:Y:S01]  /*b440*/  HADD2.F32 R5, -RZ, R4.H0_H0 ;  /* 0x20000004ff057230 */ /* 0x000fe20000004100 */
[----:B------:R-:W-:Y:S01]  /*b450*/  FADD R94, R70, R83 ;  /* 0x00000053465e7221 */ /* 0x000fe20000000000 */
[----:B------:R-:W-:Y:S01]  /*b460*/  FMUL R65, R88, R65 ;  /* 0x0000004158417220 */ /* 0x000fe20000400000 */
[----:B------:R-:W-:Y:S01]  /*b470*/  FADD R64, R71, R82 ;  /* 0x0000005247407221 */ /* 0x000fe20000000000 */
[C---:B------:R-:W-:Y:S01]  /*b480*/  FFMA R68, R0.reuse, R68, R33 ;  /* 0x0000004400447223 */ /* 0x040fe20000000021 */
[C---:B-----5:R-:W-:Y:S01]  /*b490*/  FMUL R32, R73.reuse, R94 ;  /* 0x0000005e49207220 */ /* 0x060fe20000400000 */
[----:B------:R-:W-:Y:S01]  /*b4a0*/  F2FP.F16.E4M3.UNPACK_B R4, R75 ;  /* 0x0000004bff04723e */ /* 0x000fe200020006ff */
[----:B------:R-:W-:Y:S01]  /*b4b0*/  FMUL R33, R73, R64 ;  /* 0x0000004049217220 */ /* 0x000fe20000400000 */
[----:B------:R-:W-:Y:S01]  /*b4c0*/  FFMA R69, R0, R69, R65 ;  /* 0x0000004500457223 */ /* 0x000fe20000000041 */
[C---:B------:R-:W-:Y:S01]  /*b4d0*/  FMUL R65, R88.reuse, R5 ;  /* 0x0000000558417220 */ /* 0x040fe20000400000 */
[----:B------:R-:W-:Y:S01]  /*b4e0*/  FMUL R36, R88, R37 ;  /* 0x0000002558247220 */ /* 0x000fe20000400000 */
[--C-:B------:R-:W-:Y:S01]  /*b4f0*/  HADD2.F32 R71, -RZ, R4.reuse.H0_H0 ;  /* 0x20000004ff477230 */ /* 0x100fe20000004100 */
[----:B------:R-:W-:Y:S01]  /*b500*/  F2FP.SATFINITE.E4M3.F32.PACK_AB_MERGE_C R5, R33, R32, RZ ;  /* 0x000000202105723e */ /* 0x000fe200048070ff */
[C---:B------:R-:W-:Y:S01]  /*b510*/  FFMA R58, R0.reuse, R58, R65 ;  /* 0x0000003a003a7223 */ /* 0x040fe20000000041 */
[----:B------:R-:W-:Y:S01]  /*b520*/  HADD2.F32 R33, -RZ, R4.H1_H1 ;  /* 0x30000004ff217230 */ /* 0x000fe20000004100 */
[----:B------:R-:W-:Y:S01]  /*b530*/  FFMA R59, R0, R59, R36 ;  /* 0x0000003b003b7223 */ /* 0x000fe20000000024 */
[----:B------:R-:W-:Y:S01]  /*b540*/  FMUL R71, R88, R71 ;  /* 0x0000004758477220 */ /* 0x000fe20000400000 */
[----:B------:R-:W-:Y:S01]  /*b550*/  FADD R98, R58, R87 ;  /* 0x000000573a627221 */ /* 0x000fe20000000000 */
[----:B------:R-:W-:Y:S01]  /*b560*/  FMNMX.NAN R95, RZ, R64, !PT ;  /* 0x00000040ff5f7209 */ /* 0x000fe20007820000 */
[----:B------:R-:W-:Y:S01]  /*b570*/  FMUL R58, R88, R33 ;  /* 0x00000021583a7220 */ /* 0x000fe20000400000 */
[----:B------:R-:W-:Y:S01]  /*b580*/  FADD R96, R59, R86 ;  /* 0x000000563b607221 */ /* 0x000fe20000000000 */
[----:B------:R-:W-:Y:S01]  /*b590*/  FMNMX.NAN R97, RZ, R94, !PT ;  /* 0x0000005eff617209 */ /* 0x000fe20007820000 */
[C---:B------:R-:W-:Y:S01]  /*b5a0*/  FFMA R56, R0.reuse, R56, R71 ;  /* 0x0000003800387223 */ /* 0x040fe20000000047 */
[----:B------:R-:W-:Y:S01]  /*b5b0*/  FFMA R57, R0, R57, R58 ;  /* 0x0000003900397223 */ /* 0x000fe2000000003a */
[----:B------:R-:W-:Y:S01]  /*b5c0*/  FMNMX.NAN R65, RZ, R98, !PT ;  /* 0x00000062ff417209 */ /* 0x000fe20007820000 */
[C---:B------:R-:W-:Y:S01]  /*b5d0*/  FMUL R99, R72.reuse, R95 ;  /* 0x0000005f48637220 */ /* 0x040fe20000400000 */
[----:B------:R-:W-:Y:S01]  /*b5e0*/  FMNMX.NAN R37, RZ, R96, !PT ;  /* 0x00000060ff257209 */ /* 0x000fe20007820000 */
[----:B------:R-:W-:Y:S01]  /*b5f0*/  FMUL R32, R72, R97 ;  /* 0x0000006148207220 */ /* 0x000fe20000400000 */
[----:B------:R-:W-:Y:S01]  /*b600*/  FADD R104, R69, R80 ;  /* 0x0000005045687221 */ /* 0x000fe20000000000 */
[----:B------:R-:W-:Y:S01]  /*b610*/  FADD R106, R68, R81 ;  /* 0x00000051446a7221 */ /* 0x000fe20000000000 */
[----:B------:R-:W-:Y:S01]  /*b620*/  FADD R102, R56, R85 ;  /* 0x0000005538667221 */ /* 0x000fe20000000000 */
[----:B------:R-:W-:Y:S01]  /*b630*/  FADD R100, R57, R84 ;  /* 0x0000005439647221 */ /* 0x000fe20000000000 */
[C---:B------:R-:W-:Y:S01]  /*b640*/  FMUL R36, R73.reuse, R98 ;  /* 0x0000006249247220 */ /* 0x040fe20000400000 */
[----:B------:R-:W-:Y:S01]  /*b650*/  FMUL R59, R73, R96 ;  /* 0x00000060493b7220 */ /* 0x000fe20000400000 */
[C---:B------:R-:W-:Y:S01]  /*b660*/  FMUL R33, R72.reuse, R65 ;  /* 0x0000004148217220 */ /* 0x040fe20000400000 */
[C---:B------:R-:W-:Y:S01]  /*b670*/  FMUL R4, R72.reuse, R37 ;  /* 0x0000002548047220 */ /* 0x040fe20000400000 */
[----:B------:R-:W-:Y:S01]  /*b680*/  F2FP.SATFINITE.E4M3.F32.PACK_AB_MERGE_C R32, R99, R32, RZ ;  /* 0x000000206320723e */ /* 0x000fe200048070ff */
[CC--:B------:R-:W-:Y:S01]  /*b690*/  FMUL R58, R73.reuse, R104.reuse ;  /* 0x00000068493a7220 */ /* 0x0c0fe20000400000 */
[----:B------:R-:W-:Y:S01]  /*b6a0*/  FMNMX.NAN R103, RZ, R104, !PT ;  /* 0x00000068ff677209 */ /* 0x000fe20007820000 */
[C---:B------:R-:W-:Y:S01]  /*b6b0*/  FMUL R56, R73.reuse, R100 ;  /* 0x0000006449387220 */ /* 0x040fe20000400000 */
[----:B------:R-:W-:Y:S01]  /*b6c0*/  FMNMX.NAN R105, RZ, R106, !PT ;  /* 0x0000006aff697209 */ /* 0x000fe20007820000 */
[-C--:B------:R-:W-:Y:S01]  /*b6d0*/  FMUL R57, R73, R102.reuse ;  /* 0x0000006649397220 */ /* 0x080fe20000400000 */
[----:B------:R-:W-:Y:S01]  /*b6e0*/  FMNMX.NAN R101, RZ, R102, !PT ;  /* 0x00000066ff657209 */ /* 0x000fe20007820000 */
[C---:B------:R-:W-:Y:S01]  /*b6f0*/  FMUL R70, R72.reuse, R103 ;  /* 0x0000006748467220 */ /* 0x040fe20000400000 */
[----:B------:R-:W-:Y:S01]  /*b700*/  FMNMX.NAN R99, RZ, R100, !PT ;  /* 0x00000064ff637209 */ /* 0x000fe20007820000 */
[C---:B------:R-:W-:Y:S01]  /*b710*/  FMUL R69, R72.reuse, R105 ;  /* 0x0000006948457220 */ /* 0x040fe20000400000 */
[----:B------:R-:W-:Y:S01]  /*b720*/  F2FP.SATFINITE.E4M3.F32.PACK_AB_MERGE_C R36, R59, R36, RZ ;  /* 0x000000243b24723e */ /* 0x000fe200048070ff */
[----:B------:R-:W-:Y:S01]  /*b730*/  FMUL R68, R72, R101 ;  /* 0x0000006548447220 */ /* 0x000fe20000400000 */
[----:B------:R-:W-:Y:S01]  /*b740*/  F2FP.SATFINITE.E4M3.F32.PACK_AB_MERGE_C R33, R4, R33, RZ ;  /* 0x000000210421723e */ /* 0x000fe200048070ff */
[----:B------:R-:W-:Y:S01]  /*b750*/  FMUL R59, R72, R99 ;  /* 0x00000063483b7220 */ /* 0x000fe20000400000 */
[----:B------:R-:W-:Y:S01]  /*b760*/  FMUL R4, R73, R106 ;  /* 0x0000006a49047220 */ /* 0x000fe20000400000 */
[----:B------:R-:W-:-:S03]  /*b770*/  F2FP.SATFINITE.E4M3.F32.PACK_AB_MERGE_C R32, R70, R69, R32 ;  /* 0x000000454620723e */ /* 0x000fc60004807020 */
[----:B------:R-:W-:Y:S02]  /*b780*/  F2FP.SATFINITE.E4M3.F32.PACK_AB_MERGE_C R33, R59, R68, R33 ;  /* 0x000000443b21723e */ /* 0x000fe40004807021 */
[----:B------:R-:W-:Y:S02]  /*b790*/  F2FP.SATFINITE.E4M3.F32.PACK_AB_MERGE_C R4, R58, R4, R5 ;  /* 0x000000043a04723e */ /* 0x000fe40004807005 */
[----:B------:R-:W-:Y:S01]  /*b7a0*/  F2FP.SATFINITE.E4M3.F32.PACK_AB_MERGE_C R5, R56, R57, R36 ;  /* 0x000000393805723e */ /* 0x000fe20004807024 */
[----:B------:R-:W-:Y:S04]  /*b7b0*/  @P4 STG.E.64 [R110.64], R32 ;  /* 0x000000206e004986 */ /* 0x000fe8000c101b12 */
[----:B------:R-:W-:Y:S04]  /*b7c0*/  @P3 STG.E.64 [R112.64], R4 ;  /* 0x0000000470003986 */ /* 0x000fe8000c101b12 */
[----:B------:R-:W2:Y:S04]  /*b7d0*/  @P1 LDG.E.LTC128B.64 R74, [R118.64] ;  /* 0x00000012764a1981 */ /* 0x000ea8000c1e1b20 */
[----:B------:R-:W-:Y:S01]  /*b7e0*/  BAR.SYNC.DEFER_BLOCKING 0x0 ;  /* 0x0000000000007b1d */ /* 0x000fe20000010000 */
[----:B------:R-:W-:-:S02]  /*b7f0*/  IADD3 R116, P1, R112, c[0x0][0x278], RZ ;  /* 0x00009e0070747a10 */ /* 0x000fc40007f3e0ff */
[----:B------:R-:W-:Y:S02]  /*b800*/  ISETP.LT.AND P4, PT, R114, c[0x0][0x160], P2 ;  /* 0x0000580072007a0c */ /* 0x000fe40001781270 */
[----:B------:R-:W-:Y:S02]  /*b810*/  IADD3.X R117, R113, c[0x0][0x27c], RZ, P1, !PT ;  /* 0x00009f0071757a10 */ /* 0x000fe40000ffe4ff */
[----:B------:R-:W-:-:S04]  /*b820*/  ISETP.NE.AND P1, PT, R89, RZ, PT ;  /* 0x000000ff5900720c */ /* 0x000fc80003f25270 */
[----:B------:R-:W-:Y:S01]  /*b830*/  ISETP.LT.AND P3, PT, R114, c[0x0][0x160], P1 ;  /* 0x0000580072007a0c */ /* 0x000fe20000f61270 */
[----:B------:R-:W-:Y:S04]  /*b840*/  STS.64 [R79.X8], R6 ;  /* 0x000000064f007388 */ /* 0x000fe80000008a00 */
[----:B------:R1:W-:Y:S04]  /*b850*/  STS.64 [R79.X8+0x20], R34 ;  /* 0x000020224f007388 */ /* 0x0003e80000008a00 */
[----:B------:R3:W-:Y:S04]  /*b860*/  STS.64 [R79.X8+0x40], R38 ;  /* 0x000040264f007388 */ /* 0x0007e80000008a00 */
[----:B------:R-:W-:Y:S04]  /*b870*/  STS.64 [R79.X8+0x60], R66 ;  /* 0x000060424f007388 */ /* 0x000fe80000008a00 */
[----:B------:R-:W-:Y:S01]  /*b880*/  BAR.SYNC.DEFER_BLOCKING 0x0 ;  /* 0x0000000000007b1d */ /* 0x000fe20000010000 */
[----:B-1----:R-:W-:-:S04]  /*b890*/  IADD3 R34, P0, R110, c[0x0][0x238], RZ ;  /* 0x00008e006e227a10 */ /* 0x002fc80007f1e0ff */
[----:B------:R-:W-:Y:S02]  /*b8a0*/  IADD3.X R35, R111, c[0x0][0x23c], RZ, P0, !PT ;  /* 0x00008f006f237a10 */ /* 0x000fe400007fe4ff */
[----:B------:R-:W-:Y:S02]  /*b8b0*/  IADD3 R32, P0, R118, c[0x0][0x1f8], RZ ;  /* 0x00007e0076207a10 */ /* 0x000fe40007f1e0ff */
[C---:B------:R-:W-:Y:S01]  /*b8c0*/  IADD3 R135, R76.reuse, 0x20, RZ ;  /* 0x000000204c877810 */ /* 0x040fe20007ffe0ff */
[----:B------:R-:W1:Y:S01]  /*b8d0*/  LDS.128 R68, [R78.X16] ;  /* 0x000000004e447984 */ /* 0x000e62000000cc00 */
[----:B------:R-:W-:Y:S02]  /*b8e0*/  IADD3 R154, R76, 0x28, RZ ;  /* 0x000000284c9a7810 */ /* 0x000fe40007ffe0ff */
[----:B---3--:R-:W-:Y:S01]  /*b8f0*/  P2R R39, PR, RZ, 0x10 ;  /* 0x00000010ff277803 */ /* 0x008fe20000000000 */
[----:B------:R-:W3:Y:S01]  /*b900*/  LDS.128 R56, [R77.X16] ;  /* 0x000000004d387984 */ /* 0x000ee2000000cc00 */
[----:B--2---:R-:W-:-:S02]  /*b910*/  F2FP.F16.E4M3.UNPACK_B R36, R74.H1 ;  /* 0x0000004aff24723e */ /* 0x004fc400030006ff */
[----:B------:R-:W-:-:S03]  /*b920*/  F2FP.F16.E4M3.UNPACK_B R4, R74 ;  /* 0x0000004aff04723e */ /* 0x000fc600020006ff */
[--C-:B------:R-:W-:Y:S02]  /*b930*/  HADD2.F32 R109, -RZ, R36.reuse.H0_H0 ;  /* 0x20000024ff6d7230 */ /* 0x100fe40000004100 */
[----:B------:R-:W-:Y:S02]  /*b940*/  HADD2.F32 R33, -RZ, R36.H1_H1 ;  /* 0x30000024ff217230 */ /* 0x000fe40000004100 */
[--C-:B------:R-:W-:Y:S01]  /*b950*/  HADD2.F32 R7, -RZ, R4.reuse.H1_H1 ;  /* 0x30000004ff077230 */ /* 0x100fe20000004100 */
[C---:B------:R-:W-:Y:S02]  /*b960*/  FMUL R5, R88.reuse, R109 ;  /* 0x0000006d58057220 */ /* 0x040fe40000400000 */
[----:B------:R-:W-:Y:S01]  /*b970*/  FMUL R6, R88, R33 ;  /* 0x0000002158067220 */ /* 0x000fe20000400000 */
[----:B------:R-:W-:Y:S01]  /*b980*/  IADD3.X R33, R119, c[0x0][0x1fc], RZ, P0, !PT ;  /* 0x00007f0077217a10 */ /* 0x000fe200007fe4ff */
[C---:B-1----:R-:W-:Y:S01]  /*b990*/  FFMA R70, R0.reuse, R70, R5 ;  /* 0x0000004600467223 */ /* 0x042fe20000000005 */
[----:B------:R-:W-:Y:S01]  /*b9a0*/  HADD2.F32 R5, -RZ, R4.H0_H0 ;  /* 0x20000004ff057230 */ /* 0x000fe20000004100 */
[----:B------:R-:W-:Y:S01]  /*b9b0*/  F2FP.F16.E4M3.UNPACK_B R4, R75.H1 ;  /* 0x0000004bff04723e */ /* 0x000fe200030006ff */
[----:B------:R-:W-:Y:S01]  /*b9c0*/  FFMA R71, R0, R71, R6 ;  /* 0x0000004700477223 */ /* 0x000fe20000000006 */
[----:B------:R-:W-:Y:S01]  /*b9d0*/  FMUL R36, R88, R7 ;  /* 0x0000000758247220 */ /* 0x000fe20000400000 */
[----:B------:R-:W-:Y:S01]  /*b9e0*/  FADD R66, R70, R83 ;  /* 0x0000005346427221 */ /* 0x000fe20000000000 */
[----:B------:R-:W-:Y:S01]  /*b9f0*/  FMUL R67, R88, R5 ;  /* 0x0000000558437220 */ /* 0x000fe20000400000 */
[--C-:B------:R-:W-:Y:S01]  /*ba00*/  HADD2.F32 R111, -RZ, R4.reuse.H0_H0 ;  /* 0x20000004ff6f7230 */ /* 0x100fe20000004100 */
[----:B------:R-:W-:Y:S01]  /*ba10*/  FADD R38, R71, R82 ;  /* 0x0000005247267221 */ /* 0x000fe20000000000 */
[----:B------:R-:W-:Y:S01]  /*ba20*/  HADD2.F32 R109, -RZ, R4.H1_H1 ;  /* 0x30000004ff6d7230 */ /* 0x000fe20000004100 */
[----:B------:R-:W-:Y:S01]  /*ba30*/  FFMA R7, R0, R69, R36 ;  /* 0x0000004500077223 */ /* 0x000fe20000000024 */
[----:B------:R-:W-:Y:S01]  /*ba40*/  F2FP.F16.E4M3.UNPACK_B R4, R75 ;  /* 0x0000004bff04723e */ /* 0x000fe200020006ff */
[C---:B------:R-:W-:Y:S01]  /*ba50*/  FMUL R111, R88.reuse, R111 ;  /* 0x0000006f586f7220 */ /* 0x040fe20000400000 */
[C---:B------:R-:W-:Y:S01]  /*ba60*/  FMUL R6, R73.reuse, R38 ;  /* 0x0000002649067220 */ /* 0x040fe20000400000 */
[----:B------:R-:W-:Y:S01]  /*ba70*/  FMUL R36, R88, R109 ;  /* 0x0000006d58247220 */ /* 0x000fe20000400000 */
[----:B------:R-:W-:Y:S01]  /*ba80*/  FMUL R5, R73, R66 ;  /* 0x0000004249057220 */ /* 0x000fe20000400000 */
[----:B------:R-:W-:Y:S01]  /*ba90*/  FMNMX.NAN R69, RZ, R38, !PT ;  /* 0x00000026ff457209 */ /* 0x000fe20007820000 */
[C---:B------:R-:W-:Y:S01]  /*baa0*/  FFMA R112, R0.reuse, R68, R67 ;  /* 0x0000004400707223 */ /* 0x040fe20000000043 */
[----:B------:R-:W-:Y:S01]  /*bab0*/  FMNMX.NAN R71, RZ, R66, !PT ;  /* 0x00000042ff477209 */ /* 0x000fe20007820000 */
[C---:B---3--:R-:W-:Y:S01]  /*bac0*/  FFMA R68, R0.reuse, R58, R111 ;  /* 0x0000003a00447223 */ /* 0x048fe2000000006f */
[----:B------:R-:W-:Y:S01]  /*bad0*/  FFMA R113, R0, R59, R36 ;  /* 0x0000003b00717223 */ /* 0x000fe20000000024 */
[--C-:B------:R-:W-:Y:S01]  /*bae0*/  HADD2.F32 R111, -RZ, R4.reuse.H0_H0 ;  /* 0x20000004ff6f7230 */ /* 0x100fe20000004100 */
[----:B------:R-:W-:Y:S01]  /*baf0*/  F2FP.SATFINITE.E4M3.F32.PACK_AB_MERGE_C R5, R6, R5, RZ ;  /* 0x000000050605723e */ /* 0x000fe200048070ff */
[----:B------:R-:W-:Y:S01]  /*bb00*/  HADD2.F32 R59, -RZ, R4.H1_H1 ;  /* 0x30000004ff3b7230 */ /* 0x000fe20000004100 */
[C---:B------:R-:W-:Y:S01]  /*bb10*/  FMUL R109, R72.reuse, R69 ;  /* 0x00000045486d7220 */ /* 0x040fe20000400000 */
[----:B------:R-:W-:Y:S01]  /*bb20*/  FMUL R6, R72, R71 ;  /* 0x0000004748067220 */ /* 0x000fe20000400000 */
[----:B------:R-:W-:Y:S01]  /*bb30*/  FADD R58, R113, R86 ;  /* 0x00000056713a7221 */ /* 0x000fe20000000000 */
[----:B------:R-:W-:Y:S01]  /*bb40*/  FADD R68, R68, R87 ;  /* 0x0000005744447221 */ /* 0x000fe20000000000 */
[C---:B------:R-:W-:Y:S01]  /*bb50*/  FMUL R111, R88.reuse, R111 ;  /* 0x0000006f586f7220 */ /* 0x040fe20000400000 */
[----:B------:R-:W-:Y:S01]  /*bb60*/  FMUL R4, R88, R59 ;  /* 0x0000003b58047220 */ /* 0x000fe20000400000 */
[----:B------:R-:W-:Y:S01]  /*bb70*/  F2FP.SATFINITE.E4M3.F32.PACK_AB_MERGE_C R6, R109, R6, RZ ;  /* 0x000000066d06723e */ /* 0x000fe200048070ff */
[C---:B------:R-:W-:Y:S01]  /*bb80*/  FMUL R113, R73.reuse, R58 ;  /* 0x0000003a49717220 */ /* 0x040fe20000400000 */
[----:B------:R-:W-:Y:S01]  /*bb90*/  FMNMX.NAN R109, RZ, R68, !PT ;  /* 0x00000044ff6d7209 */ /* 0x000fe20007820000 */
[C---:B------:R-:W-:Y:S01]  /*bba0*/  FFMA R56, R0.reuse, R56, R111 ;  /* 0x0000003800387223 */ /* 0x040fe2000000006f */
[----:B------:R-:W-:Y:S01]  /*bbb0*/  FMNMX.NAN R59, RZ, R58, !PT ;  /* 0x0000003aff3b7209 */ /* 0x000fe20007820000 */
[----:B------:R-:W-:Y:S01]  /*bbc0*/  FFMA R111, R0, R57, R4 ;  /* 0x00000039006f7223 */ /* 0x000fe20000000004 */
[----:B------:R-:W-:Y:S01]  /*bbd0*/  FMUL R36, R73, R68 ;  /* 0x0000004449247220 */ /* 0x000fe20000400000 */
[----:B------:R-:W-:Y:S01]  /*bbe0*/  FMUL R4, R72, R109 ;  /* 0x0000006d48047220 */ /* 0x000fe20000400000 */
[----:B------:R-:W-:Y:S01]  /*bbf0*/  FADD R70, R56, R85 ;  /* 0x0000005538467221 */ /* 0x000fe20000000000 */
[----:B------:R-:W-:Y:S01]  /*bc00*/  FMUL R57, R72, R59 ;  /* 0x0000003b48397220 */ /* 0x000fe20000400000 */
[----:B------:R-:W-:Y:S01]  /*bc10*/  FADD R110, R7, R80 ;  /* 0x00000050076e7221 */ /* 0x000fe20000000000 */
[----:B------:R-:W-:Y:S01]  /*bc20*/  FADD R112, R112, R81 ;  /* 0x0000005170707221 */ /* 0x000fe20000000000 */
[----:B------:R-:W-:Y:S01]  /*bc30*/  FADD R56, R111, R84 ;  /* 0x000000546f387221 */ /* 0x000fe20000000000 */
[----:B------:R-:W-:Y:S01]  /*bc40*/  F2FP.SATFINITE.E4M3.F32.PACK_AB_MERGE_C R36, R113, R36, RZ ;  /* 0x000000247124723e */ /* 0x000fe200048070ff */
[----:B------:R-:W-:Y:S01]  /*bc50*/  FMUL R118, R73, R110 ;  /* 0x0000006e49767220 */ /* 0x000fe20000400000 */
[----:B------:R-:W-:Y:S01]  /*bc60*/  F2FP.SATFINITE.E4M3.F32.PACK_AB_MERGE_C R7, R57, R4, RZ ;  /* 0x000000043907723e */ /* 0x000fe200048070ff */
[C---:B------:R-:W-:Y:S01]  /*bc70*/  FMUL R4, R73.reuse, R112 ;  /* 0x0000007049047220 */ /* 0x040fe20000400000 */
[----:B------:R-:W-:Y:S01]  /*bc80*/  FMNMX.NAN R113, RZ, R110, !PT ;  /* 0x0000006eff717209 */ /* 0x000fe20007820000 */
[C---:B------:R-:W-:Y:S01]  /*bc90*/  FMUL R114, R73.reuse, R56 ;  /* 0x0000003849727220 */ /* 0x040fe20000400000 */
[----:B------:R-:W-:Y:S01]  /*bca0*/  FMNMX.NAN R115, RZ, R112, !PT ;  /* 0x00000070ff737209 */ /* 0x000fe20007820000 */
[-C--:B------:R-:W-:Y:S01]  /*bcb0*/  FMUL R119, R73, R70.reuse ;  /* 0x0000004649777220 */ /* 0x080fe20000400000 */
[----:B------:R-:W-:Y:S01]  /*bcc0*/  FMNMX.NAN R111, RZ, R70, !PT ;  /* 0x00000046ff6f7209 */ /* 0x000fe20007820000 */
[C---:B------:R-:W-:Y:S01]  /*bcd0*/  FMUL R122, R72.reuse, R113 ;  /* 0x00000071487a7220 */ /* 0x040fe20000400000 */
[----:B------:R-:W-:Y:S01]  /*bce0*/  FMNMX.NAN R57, RZ, R56, !PT ;  /* 0x00000038ff397209 */ /* 0x000fe20007820000 */
[----:B------:R-:W-:Y:S01]  /*bcf0*/  FMUL R123, R72, R115 ;  /* 0x00000073487b7220 */ /* 0x000fe20000400000 */
[----:B------:R-:W-:Y:S01]  /*bd00*/  ISETP.LT.AND P0, PT, R126, c[0x0][0x160], P6 ;  /* 0x000058007e007a0c */ /* 0x000fe20003701270 */
[----:B------:R-:W-:Y:S01]  /*bd10*/  FMUL R120, R72, R111 ;  /* 0x0000006f48787220 */ /* 0x000fe20000400000 */
[----:B------:R-:W-:Y:S01]  /*bd20*/  F2FP.SATFINITE.E4M3.F32.PACK_AB_MERGE_C R4, R118, R4, R5 ;  /* 0x000000047604723e */ /* 0x000fe20004807005 */
[----:B------:R-:W-:Y:S01]  /*bd30*/  FMUL R121, R72, R57 ;  /* 0x0000003948797220 */ /* 0x000fe20000400000 */
[----:B------:R-:W-:-:S02]  /*bd40*/  F2FP.SATFINITE.E4M3.F32.PACK_AB_MERGE_C R6, R122, R123, R6 ;  /* 0x0000007b7a06723e */ /* 0x000fc40004807006 */
[----:B------:R-:W-:Y:S02]  /*bd50*/  F2FP.SATFINITE.E4M3.F32.PACK_AB_MERGE_C R5, R114, R119, R36 ;  /* 0x000000777205723e */ /* 0x000fe40004807024 */
[----:B------:R-:W-:Y:S02]  /*bd60*/  F2FP.SATFINITE.E4M3.F32.PACK_AB_MERGE_C R7, R121, R120, R7 ;  /* 0x000000787907723e */ /* 0x000fe40004807007 */
[----:B------:R-:W-:-:S03]  /*bd70*/  P2R R67, PR, RZ, 0x8 ;  /* 0x00000008ff437803 */ /* 0x000fc60000000000 */
[----:B------:R-:W-:Y:S04]  /*bd80*/  @P4 STG.E.64 [R34.64], R6 ;  /* 0x0000000622004986 */ /* 0x000fe8000c101b12 */
[----:B------:R-:W-:Y:S04]  /*bd90*/  @P3 STG.E.64 [R116.64], R4 ;  /* 0x0000000474003986 */ /* 0x000fe8000c101b12 */
[----:B------:R1:W2:Y:S04]  /*bda0*/  @P0 LDG.E.LTC128B.64 R74, [R32.64] ;  /* 0x00000012204a0981 */ /* 0x0002a8000c1e1b20 */
[----:B------:R-:W-:Y:S01]  /*bdb0*/  BAR.SYNC.DEFER_BLOCKING 0x0 ;  /* 0x0000000000007b1d */ /* 0x000fe20000010000 */
[----:B------:R-:W-:-:S02]  /*bdc0*/  IADD3 R132, P0, R34, c[0x0][0x238], RZ ;  /* 0x00008e0022847a10 */ /* 0x000fc40007f1e0ff */
[----:B------:R-:W-:Y:S02]  /*bdd0*/  ISETP.LT.AND P3, PT, R126, c[0x0][0x160], P2 ;  /* 0x000058007e007a0c */ /* 0x000fe40001761270 */
[----:B------:R-:W-:Y:S02]  /*bde0*/  IADD3.X R133, R35, c[0x0][0x23c], RZ, P0, !PT ;  /* 0x00008f0023857a10 */ /* 0x000fe400007fe4ff */
[----:B------:R-:W-:Y:S02]  /*bdf0*/  IADD3 R130, P0, R116, c[0x0][0x278], RZ ;  /* 0x00009e0074827a10 */ /* 0x000fe40007f1e0ff */
[----:B------:R-:W-:Y:S02]  /*be00*/  P2R R124, PR, RZ, 0x8 ;  /* 0x00000008ff7c7803 */ /* 0x000fe40000000000 */
[----:B------:R-:W-:Y:S02]  /*be10*/  IADD3.X R131, R117, c[0x0][0x27c], RZ, P0, !PT ;  /* 0x00009f0075837a10 */ /* 0x000fe400007fe4ff */
[----:B------:R-:W-:-:S04]  /*be20*/  IADD3 R128, P0, R32, c[0x0][0x1f8], RZ ;  /* 0x00007e0020807a10 */ /* 0x000fc80007f1e0ff */
[----:B------:R-:W-:Y:S01]  /*be30*/  IADD3.X R129, R33, c[0x0][0x1fc], RZ, P0, !PT ;  /* 0x00007f0021817a10 */ /* 0x000fe200007fe4ff */
[----:B------:R3:W-:Y:S04]  /*be40*/  STS.64 [R79.X8], R8 ;  /* 0x000000084f007388 */ /* 0x0007e80000008a00 */
[----:B------:R-:W-:Y:S04]  /*be50*/  STS.64 [R79.X8+0x20], R28 ;  /* 0x0000201c4f007388 */ /* 0x000fe80000008a00 */
[----:B------:R-:W-:Y:S04]  /*be60*/  STS.64 [R79.X8+0x40], R40 ;  /* 0x000040284f007388 */ /* 0x000fe80000008a00 */
[----:B------:R4:W-:Y:S04]  /*be70*/  STS.64 [R79.X8+0x60], R60 ;  /* 0x0000603c4f007388 */ /* 0x0009e80000008a00 */
[----:B------:R-:W-:Y:S06]  /*be80*/  BAR.SYNC.DEFER_BLOCKING 0x0 ;  /* 0x0000000000007b1d */ /* 0x000fec0000010000 */
[----:B-1----:R-:W1:Y:S04]  /*be90*/  LDS.128 R32, [R78.X16] ;  /* 0x000000004e207984 */ /* 0x002e68000000cc00 */
[----:B------:R-:W1:Y:S01]  /*bea0*/  LDS.128 R4, [R77.X16] ;  /* 0x000000004d047984 */ /* 0x000e62000000cc00 */
[----:B--2---:R-:W-:-:S02]  /*beb0*/  F2FP.F16.E4M3.UNPACK_B R36, R74.H1 ;  /* 0x0000004aff24723e */ /* 0x004fc400030006ff */
[----:B---3--:R-:W-:-:S03]  /*bec0*/  F2FP.F16.E4M3.UNPACK_B R8, R75 ;  /* 0x0000004bff08723e */ /* 0x008fc600020006ff */
[--C-:B------:R-:W-:Y:S02]  /*bed0*/  HADD2.F32 R117, -RZ, R36.reuse.H1_H1 ;  /* 0x30000024ff757230 */ /* 0x100fe40000004100 */
[----:B------:R-:W-:Y:S01]  /*bee0*/  HADD2.F32 R119, -RZ, R36.H0_H0 ;  /* 0x20000024ff777230 */ /* 0x000fe20000004100 */
[----:B------:R-:W-:Y:S01]  /*bef0*/  F2FP.F16.E4M3.UNPACK_B R36, R74 ;  /* 0x0000004aff24723e */ /* 0x000fe200020006ff */
[----:B----4-:R-:W-:Y:S01]  /*bf00*/  HADD2.F32 R61, -RZ, R8.H0_H0 ;  /* 0x20000008ff3d7230 */ /* 0x010fe20000004100 */
[C---:B------:R-:W-:Y:S02]  /*bf10*/  FMUL R117, R88.reuse, R117 ;  /* 0x0000007558757220 */ /* 0x040fe40000400000 */
[----:B------:R-:W-:Y:S01]  /*bf20*/  FMUL R119, R88, R119 ;  /* 0x0000007758777220 */ /* 0x000fe20000400000 */
[--C-:B------:R-:W-:Y:S01]  /*bf30*/  HADD2.F32 R9, -RZ, R36.reuse.H0_H0 ;  /* 0x20000024ff097230 */ /* 0x100fe20000004100 */
[C---:B-1----:R-:W-:Y:S01]  /*bf40*/  FFMA R35, R0.reuse, R35, R117 ;  /* 0x0000002300237223 */ /* 0x042fe20000000075 */
[----:B------:R-:W-:Y:S01]  /*bf50*/  HADD2.F32 R29, -RZ, R36.H1_H1 ;  /* 0x30000024ff1d7230 */ /* 0x000fe20000004100 */
[----:B------:R-:W-:Y:S01]  /*bf60*/  FFMA R34, R0, R34, R119 ;  /* 0x0000002200227223 */ /* 0x000fe20000000077 */
[----:B------:R-:W-:Y:S01]  /*bf70*/  HADD2.F32 R117, -RZ, R8.H1_H1 ;  /* 0x30000008ff757230 */ /* 0x000fe20000004100 */
[----:B------:R-:W-:Y:S01]  /*bf80*/  FMUL R9, R88, R9 ;  /* 0x0000000958097220 */ /* 0x000fe20000400000 */
[----:B------:R-:W-:Y:S01]  /*bf90*/  FADD R36, R35, R82 ;  /* 0x0000005223247221 */ /* 0x000fe20000000000 */
[----:B------:R-:W-:Y:S01]  /*bfa0*/  FADD R40, R34, R83 ;  /* 0x0000005322287221 */ /* 0x000fe20000000000 */
[----:B------:R-:W-:Y:S01]  /*bfb0*/  FMUL R61, R88, R61 ;  /* 0x0000003d583d7220 */ /* 0x000fe20000400000 */
[----:B------:R-:W-:Y:S01]  /*bfc0*/  FFMA R32, R0, R32, R9 ;  /* 0x0000002000207223 */ /* 0x000fe20000000009 */
[----:B------:R-:W-:Y:S01]  /*bfd0*/  FMUL R9, R88, R29 ;  /* 0x0000001d58097220 */ /* 0x000fe20000400000 */
[----:B------:R-:W-:Y:S01]  /*bfe0*/  FMNMX.NAN R29, RZ, R36, !PT ;  /* 0x00000024ff1d7209 */ /* 0x000fe20007820000 */
[C---:B------:R-:W-:Y:S01]  /*bff0*/  FFMA R4, R0.reuse, R4, R61 ;  /* 0x0000000400047223 */ /* 0x040fe2000000003d */
[----:B------:R-:W-:Y:S01]  /*c000*/  FMNMX.NAN R41, RZ, R40, !PT ;  /* 0x00000028ff297209 */ /* 0x000fe20007820000 */
[----:B------:R-:W-:Y:S01]  /*c010*/  FFMA R33, R0, R33, R9 ;  /* 0x0000002100217223 */ /* 0x000fe20000000009 */
[----:B------:R-:W-:Y:S01]  /*c020*/  F2FP.F16.E4M3.UNPACK_B R9, R75.H1 ;  /* 0x0000004bff09723e */ /* 0x000fe200030006ff */
[----:B------:R-:W-:Y:S01]  /*c030*/  FMUL R35, R72, R29 ;  /* 0x0000001d48237220 */ /* 0x000fe20000400000 */
[----:B------:R-:W-:Y:S01]  /*c040*/  FADD R122, R32, R81 ;  /* 0x00000051207a7221 */ /* 0x000fe20000000000 */
[----:B------:R-:W-:Y:S01]  /*c050*/  FMUL R28, R72, R41 ;  /* 0x00000029481c7220 */ /* 0x000fe20000400000 */
[----:B------:R-:W-:Y:S01]  /*c060*/  FADD R120, R33, R80 ;  /* 0x0000005021787221 */ /* 0x000fe20000000000 */
[--C-:B------:R-:W-:Y:S01]  /*c070*/  HADD2.F32 R119, -RZ, R9.reuse.H0_H0 ;  /* 0x20000009ff777230 */ /* 0x100fe20000004100 */
[----:B------:R-:W-:Y:S01]  /*c080*/  FADD R118, R4, R85 ;  /* 0x0000005504767221 */ /* 0x000fe20000000000 */
[----:B------:R-:W-:Y:S01]  /*c090*/  HADD2.F32 R9, -RZ, R9.H1_H1 ;  /* 0x30000009ff097230 */ /* 0x000fe20000004100 */
[----:B------:R-:W-:Y:S01]  /*c0a0*/  F2FP.SATFINITE.E4M3.F32.PACK_AB_MERGE_C R8, R35, R28, RZ ;  /* 0x0000001c2308723e */ /* 0x000fe200048070ff */
[C---:B------:R-:W-:Y:S01]  /*c0b0*/  FMUL R28, R88.reuse, R117 ;  /* 0x00000075581c7220 */ /* 0x040fe20000400000 */
[C---:B------:R-:W-:Y:S01]  /*c0c0*/  FMUL R119, R88.reuse, R119 ;  /* 0x0000007758777220 */ /* 0x040fe20000400000 */
[----:B------:R-:W-:Y:S01]  /*c0d0*/  FMNMX.NAN R125, RZ, R122, !PT ;  /* 0x0000007aff7d7209 */ /* 0x000fe20007820000 */
[----:B------:R-:W-:Y:S01]  /*c0e0*/  FMUL R34, R88, R9 ;  /* 0x0000000958227220 */ /* 0x000fe20000400000 */
[C---:B------:R-:W-:Y:S01]  /*c0f0*/  FFMA R5, R0.reuse, R5, R28 ;  /* 0x0000000500057223 */ /* 0x040fe2000000001c */
[C---:B------:R-:W-:Y:S01]  /*c100*/  FFMA R6, R0.reuse, R6, R119 ;  /* 0x0000000600067223 */ /* 0x040fe20000000077 */
[----:B------:R-:W-:Y:S01]  /*c110*/  FMNMX.NAN R123, RZ, R120, !PT ;  /* 0x00000078ff7b7209 */ /* 0x000fe20007820000 */
[----:B------:R-:W-:Y:S01]  /*c120*/  FFMA R7, R0, R7, R34 ;  /* 0x0000000700077223 */ /* 0x000fe20000000022 */
[----:B------:R-:W-:Y:S01]  /*c130*/  FADD R116, R5, R84 ;  /* 0x0000005405747221 */ /* 0x000fe20000000000 */
[----:B------:R-:W-:Y:S01]  /*c140*/  FADD R114, R6, R87 ;  /* 0x0000005706727221 */ /* 0x000fe20000000000 */
[----:B------:R-:W-:Y:S01]  /*c150*/  FMNMX.NAN R121, RZ, R118, !PT ;  /* 0x00000076ff797209 */ /* 0x000fe20007820000 */
[----:B------:R-:W-:Y:S01]  /*c160*/  FADD R60, R7, R86 ;  /* 0x00000056073c7221 */ /* 0x000fe20000000000 */
[C---:B------:R-:W-:Y:S01]  /*c170*/  FMUL R6, R72.reuse, R123 ;  /* 0x0000007b48067220 */ /* 0x040fe20000400000 */
[----:B------:R-:W-:Y:S01]  /*c180*/  FMNMX.NAN R119, RZ, R116, !PT ;  /* 0x00000074ff777209 */ /* 0x000fe20007820000 */
[C---:B------:R-:W-:Y:S01]  /*c190*/  FMUL R33, R72.reuse, R125 ;  /* 0x0000007d48217220 */ /* 0x040fe20000400000 */
[----:B------:R-:W-:Y:S01]  /*c1a0*/  FMNMX.NAN R117, RZ, R114, !PT ;  /* 0x00000072ff757209 */ /* 0x000fe20007820000 */
[C---:B------:R-:W-:Y:S01]  /*c1b0*/  FMUL R28, R72.reuse, R121 ;  /* 0x00000079481c7220 */ /* 0x040fe20000400000 */
[----:B------:R-:W-:Y:S01]  /*c1c0*/  FMNMX.NAN R61, RZ, R60, !PT ;  /* 0x0000003cff3d7209 */ /* 0x000fe20007820000 */
[C---:B------:R-:W-:Y:S01]  /*c1d0*/  FMUL R9, R72.reuse, R119 ;  /* 0x0000007748097220 */ /* 0x040fe20000400000 */
[C---:B------:R-:W-:Y:S01]  /*c1e0*/  FMUL R35, R73.reuse, R36 ;  /* 0x0000002449237220 */ /* 0x040fe20000400000 */
[C---:B------:R-:W-:Y:S01]  /*c1f0*/  FMUL R7, R72.reuse, R117 ;  /* 0x0000007548077220 */ /* 0x040fe20000400000 */
[C---:B------:R-:W-:Y:S01]  /*c200*/  FMUL R4, R73.reuse, R40 ;  /* 0x0000002849047220 */ /* 0x040fe20000400000 */
[----:B------:R-:W-:Y:S01]  /*c210*/  FMUL R34, R72, R61 ;  /* 0x0000003d48227220 */ /* 0x000fe20000400000 */
[----:B------:R-:W-:Y:S01]  /*c220*/  F2FP.SATFINITE.E4M3.F32.PACK_AB_MERGE_C R6, R6, R33, R8 ;  /* 0x000000210606723e */ /* 0x000fe20004807008 */
[C---:B------:R-:W-:Y:S01]  /*c230*/  FMUL R33, R73.reuse, R122 ;  /* 0x0000007a49217220 */ /* 0x040fe20000400000 */
[----:B------:R-:W-:Y:S01]  /*c240*/  FMUL R32, R73, R60 ;  /* 0x0000003c49207220 */ /* 0x000fe20000400000 */
[----:B------:R-:W-:Y:S01]  /*c250*/  F2FP.SATFINITE.E4M3.F32.PACK_AB_MERGE_C R4, R35, R4, RZ ;  /* 0x000000042304723e */ /* 0x000fe200048070ff */
[C---:B------:R-:W-:Y:S01]  /*c260*/  FMUL R5, R73.reuse, R114 ;  /* 0x0000007249057220 */ /* 0x040fe20000400000 */
[----:B------:R-:W-:Y:S01]  /*c270*/  F2FP.SATFINITE.E4M3.F32.PACK_AB_MERGE_C R7, R34, R7, RZ ;  /* 0x000000072207723e */ /* 0x000fe200048070ff */
[----:B------:R-:W-:-:S03]  /*c280*/  FMUL R8, R73, R118 ;  /* 0x0000007649087220 */ /* 0x000fc60000400000 */
[----:B------:R-:W-:Y:S01]  /*c290*/  F2FP.SATFINITE.E4M3.F32.PACK_AB_MERGE_C R7, R9, R28, R7 ;  /* 0x0000001c0907723e */ /* 0x000fe20004807007 */
[C---:B------:R-:W-:Y:S01]  /*c2a0*/  FMUL R28, R73.reuse, R120 ;  /* 0x00000078491c7220 */ /* 0x040fe20000400000 */
[----:B------:R-:W-:Y:S01]  /*c2b0*/  FMUL R9, R73, R116 ;  /* 0x0000007449097220 */ /* 0x000fe20000400000 */
[----:B------:R-:W-:Y:S02]  /*c2c0*/  F2FP.SATFINITE.E4M3.F32.PACK_AB_MERGE_C R5, R32, R5, RZ ;  /* 0x000000052005723e */ /* 0x000fe400048070ff */
[----:B------:R-:W-:Y:S01]  /*c2d0*/  @P3 STG.E.64 [R132.64], R6 ;  /* 0x0000000684003986 */ /* 0x000fe2000c101b12 */
[----:B------:R-:W-:Y:S02]  /*c2e0*/  F2FP.SATFINITE.E4M3.F32.PACK_AB_MERGE_C R4, R28, R33, R4 ;  /* 0x000000211c04723e */ /* 0x000fe40004807004 */
[----:B------:R-:W-:Y:S02]  /*c2f0*/  IADD3 R28, R76, 0x18, RZ ;  /* 0x000000184c1c7810 */ /* 0x000fe40007ffe0ff */
[----:B------:R-:W-:-:S02]  /*c300*/  ISETP.LT.AND P3, PT, R126, c[0x0][0x160], P1 ;  /* 0x000058007e007a0c */ /* 0x000fc40000f61270 */
[C---:B------:R-:W-:Y:S02]  /*c310*/  ISETP.LT.AND P0, PT, R28.reuse, c[0x0][0x160], P6 ;  /* 0x000058001c007a0c */ /* 0x040fe40003701270 */
[----:B------:R-:W-:Y:S02]  /*c320*/  F2FP.SATFINITE.E4M3.F32.PACK_AB_MERGE_C R5, R9, R8, R5 ;  /* 0x000000080905723e */ /* 0x000fe40004807005 */
[----:B------:R-:W-:Y:S02]  /*c330*/  ISETP.LT.AND P5, PT, R28, c[0x0][0x160], P1 ;  /* 0x000058001c007a0c */ /* 0x000fe40000fa1270 */
[----:B------:R-:W-:-:S05]  /*c340*/  P2R R126, PR, RZ, 0x8 ;  /* 0x00000008ff7e7803 */ /* 0x000fca0000000000 */
[----:B------:R-:W-:Y:S04]  /*c350*/  @P3 STG.E.64 [R130.64], R4 ;  /* 0x0000000482003986 */ /* 0x000fe8000c101b12 */
[----:B------:R-:W2:Y:S04]  /*c360*/  @P0 LDG.E.LTC128B.64 R74, [R128.64] ;  /* 0x00000012804a0981 */ /* 0x000ea8000c1e1b20 */
[----:B------:R-:W-:Y:S01]  /*c370*/  BAR.SYNC.DEFER_BLOCKING 0x0 ;  /* 0x0000000000007b1d */ /* 0x000fe20000010000 */
[----:B------:R-:W-:Y:S02]  /*c380*/  IADD3 R140, P0, R132, c[0x0][0x238], RZ ;  /* 0x00008e00848c7a10 */ /* 0x000fe40007f1e0ff */
[----:B------:R-:W-:-:S02]  /*c390*/  ISETP.LT.AND P6, PT, R28, c[0x0][0x160], P2 ;  /* 0x000058001c007a0c */ /* 0x000fc400017c1270 */
[----:B------:R-:W-:Y:S02]  /*c3a0*/  IADD3.X R141, R133, c[0x0][0x23c], RZ, P0, !PT ;  /* 0x00008f00858d7a10 */ /* 0x000fe400007fe4ff */
[----:B------:R-:W-:-:S04]  /*c3b0*/  IADD3 R138, P0, R130, c[0x0][0x278], RZ ;  /* 0x00009e00828a7a10 */ /* 0x000fc80007f1e0ff */
[----:B------:R-:W-:Y:S02]  /*c3c0*/  IADD3.X R139, R131, c[0x0][0x27c], RZ, P0, !PT ;  /* 0x00009f00838b7a10 */ /* 0x000fe400007fe4ff */
[----:B------:R-:W-:-:S04]  /*c3d0*/  IADD3 R136, P0, R128, c[0x0][0x1f8], RZ ;  /* 0x00007e0080887a10 */ /* 0x000fc80007f1e0ff */
[----:B------:R-:W-:Y:S01]  /*c3e0*/  IADD3.X R137, R129, c[0x0][0x1fc], RZ, P0, !PT ;  /* 0x00007f0081897a10 */ /* 0x000fe200007fe4ff */
[----:B------:R-:W-:Y:S04]  /*c3f0*/  STS.64 [R79.X8], R10 ;  /* 0x0000000a4f007388 */ /* 0x000fe80000008a00 */
[----:B------:R1:W-:Y:S04]  /*c400*/  STS.64 [R79.X8+0x20], R30 ;  /* 0x0000201e4f007388 */ /* 0x0003e80000008a00 */
[----:B------:R-:W-:Y:S04]  /*c410*/  STS.64 [R79.X8+0x40], R42 ;  /* 0x0000402a4f007388 */ /* 0x000fe80000008a00 */
[----:B------:R-:W-:Y:S04]  /*c420*/  STS.64 [R79.X8+0x60], R62 ;  /* 0x0000603e4f007388 */ /* 0x000fe80000008a00 */
[----:B------:R-:W-:Y:S06]  /*c430*/  BAR.SYNC.DEFER_BLOCKING 0x0 ;  /* 0x0000000000007b1d */ /* 0x000fec0000010000 */
[----:B------:R-:W3:Y:S04]  /*c440*/  LDS.128 R32, [R78.X16] ;  /* 0x000000004e207984 */ /* 0x000ee8000000cc00 */
[----:B------:R-:W4:Y:S01]  /*c450*/  LDS.128 R4, [R77.X16] ;  /* 0x000000004d047984 */ /* 0x000f22000000cc00 */
[----:B--2---:R-:W-:-:S05]  /*c460*/  F2FP.F16.E4M3.UNPACK_B R8, R74.H1 ;  /* 0x0000004aff08723e */ /* 0x004fca00030006ff */
[--C-:B------:R-:W-:Y:S02]  /*c470*/  HADD2.F32 R9, -RZ, R8.reuse.H1_H1 ;  /* 0x30000008ff097230 */ /* 0x100fe40000004100 */
[----:B------:R-:W-:Y:S01]  /*c480*/  HADD2.F32 R127, -RZ, R8.H0_H0 ;  /* 0x20000008ff7f7230 */ /* 0x000fe20000004100 */
[----:B------:R-:W-:Y:S02]  /*c490*/  F2FP.F16.E4M3.UNPACK_B R8, R74 ;  /* 0x0000004aff08723e */ /* 0x000fe400020006ff */
[C---:B------:R-:W-:Y:S02]  /*c4a0*/  FMUL R9, R88.reuse, R9 ;  /* 0x0000000958097220 */ /* 0x040fe40000400000 */
[----:B------:R-:W-:Y:S01]  /*c4b0*/  FMUL R127, R88, R127 ;  /* 0x0000007f587f7220 */ /* 0x000fe20000400000 */
[--C-:B-1----:R-:W-:Y:S01]  /*c4c0*/  HADD2.F32 R31, -RZ, R8.reuse.H1_H1 ;  /* 0x30000008ff1f7230 */ /* 0x102fe20000004100 */
[C---:B---3--:R-:W-:Y:S01]  /*c4d0*/  FFMA R9, R0.reuse, R35, R9 ;  /* 0x0000002300097223 */ /* 0x048fe20000000009 */
[----:B------:R-:W-:Y:S01]  /*c4e0*/  HADD2.F32 R11, -RZ, R8.H0_H0 ;  /* 0x20000008ff0b7230 */ /* 0x000fe20000004100 */
[----:B------:R-:W-:Y:S01]  /*c4f0*/  FFMA R34, R0, R34, R127 ;  /* 0x0000002200227223 */ /* 0x000fe2000000007f */
[----:B------:R-:W-:Y:S01]  /*c500*/  F2FP.F16.E4M3.UNPACK_B R8, R75 ;  /* 0x0000004bff08723e */ /* 0x000fe200020006ff */
[----:B------:R-:W-:Y:S01]  /*c510*/  FADD R30, R9, R82 ;  /* 0x00000052091e7221 */ /* 0x000fe20000000000 */
[----:B------:R-:W-:Y:S01]  /*c520*/  FMUL R9, R88, R31 ;  /* 0x0000001f58097220 */ /* 0x000fe20000400000 */
[----:B------:R-:W-:Y:S01]  /*c530*/  FADD R34, R34, R83 ;  /* 0x0000005322227221 */ /* 0x000fe20000000000 */
[----:B------:R-:W-:Y:S01]  /*c540*/  FMUL R11, R88, R11 ;  /* 0x0000000b580b7220 */ /* 0x000fe20000400000 */
[--C-:B------:R-:W-:Y:S01]  /*c550*/  HADD2.F32 R43, -RZ, R8.reuse.H0_H0 ;  /* 0x20000008ff2b7230 */ /* 0x100fe20000004100 */
[C---:B------:R-:W-:Y:S01]  /*c560*/  FFMA R33, R0.reuse, R33, R9 ;  /* 0x0000002100217223 */ /* 0x040fe20000000009 */
[----:B------:R-:W-:Y:S01]  /*c570*/  F2FP.F16.E4M3.UNPACK_B R9, R75.H1 ;  /* 0x0000004bff09723e */ /* 0x000fe200030006ff */
[----:B------:R-:W-:Y:S01]  /*c580*/  FFMA R32, R0, R32, R11 ;  /* 0x0000002000207223 */ /* 0x000fe2000000000b */
[----:B------:R-:W-:Y:S01]  /*c590*/  FMNMX.NAN R31, RZ, R30, !PT ;  /* 0x0000001eff1f7209 */ /* 0x000fe20007820000 */
[----:B------:R-:W-:Y:S01]  /*c5a0*/  HADD2.F32 R63, -RZ, R8.H1_H1 ;  /* 0x30000008ff3f7230 */ /* 0x000fe20000004100 */
[----:B------:R-:W-:Y:S01]  /*c5b0*/  FMNMX.NAN R35, RZ, R34, !PT ;  /* 0x00000022ff237209 */ /* 0x000fe20007820000 */
[--C-:B------:R-:W-:Y:S01]  /*c5c0*/  HADD2.F32 R127, -RZ, R9.reuse.H0_H0 ;  /* 0x20000009ff7f7230 */ /* 0x100fe20000004100 */
[----:B------:R-:W-:Y:S01]  /*c5d0*/  FMUL R43, R88, R43 ;  /* 0x0000002b582b7220 */ /* 0x000fe20000400000 */
[----:B------:R-:W-:Y:S01]  /*c5e0*/  HADD2.F32 R9, -RZ, R9.H1_H1 ;  /* 0x30000009ff097230 */ /* 0x000fe20000004100 */
[C---:B------:R-:W-:Y:S01]  /*c5f0*/  FMUL R11, R72.reuse, R31 ;  /* 0x0000001f480b7220 */ /* 0x040fe20000400000 */
[----:B------:R-:W-:Y:S01]  /*c600*/  FMUL R10, R72, R35 ;  /* 0x00000023480a7220 */ /* 0x000fe20000400000 */
[----:B------:R-:W-:Y:S01]  /*c610*/  FMUL R127, R88, R127 ;  /* 0x0000007f587f7220 */ /* 0x000fe20000400000 */
[----:B------:R-:W-:Y:S01]  /*c620*/  FADD R132, R32, R81 ;  /* 0x0000005120847221 */ /* 0x000fe20000000000 */
[----:B------:R-:W-:Y:S01]  /*c630*/  FMUL R42, R88, R9 ;  /* 0x00000009582a7220 */ /* 0x000fe20000400000 */
[----:B----4-:R-:W-:Y:S01]  /*c640*/  FFMA R4, R0, R4, R43 ;  /* 0x0000000400047223 */ /* 0x010fe2000000002b */
[----:B------:R-:W-:Y:S01]  /*c650*/  F2FP.SATFINITE.E4M3.F32.PACK_AB_MERGE_C R8, R11, R10, RZ ;  /* 0x0000000a0b08723e */ /* 0x000fe200048070ff */
[----:B------:R-:W-:Y:S01]  /*c660*/  FMUL R10, R88, R63 ;  /* 0x0000003f580a7220 */ /* 0x000fe20000400000 */
[C---:B------:R-:W-:Y:S01]  /*c670*/  FFMA R6, R0.reuse, R6, R127 ;  /* 0x0000000600067223 */ /* 0x040fe2000000007f */
[C---:B------:R-:W-:Y:S01]  /*c680*/  FFMA R7, R0.reuse, R7, R42 ;  /* 0x0000000700077223 */ /* 0x040fe2000000002a */
[----:B------:R-:W-:Y:S01]  /*c690*/  FADD R130, R33, R80 ;  /* 0x0000005021827221 */ /* 0x000fe20000000000 */
[----:B------:R-:W-:Y:S01]  /*c6a0*/  FFMA R5, R0, R5, R10 ;  /* 0x0000000500057223 */ /* 0x000fe2000000000a */
[----:B------:R-:W-:Y:S01]  /*c6b0*/  FADD R42, R6, R87 ;  /* 0x00000057062a7221 */ /* 0x000fe20000000000 */
[----:B------:R-:W-:Y:S01]  /*c6c0*/  FADD R32, R7, R86 ;  /* 0x0000005607207221 */ /* 0x000fe20000000000 */
[----:B------:R-:W-:Y:S01]  /*c6d0*/  FADD R128, R4, R85 ;  /* 0x0000005504807221 */ /* 0x000fe20000000000 */
[----:B------:R-:W-:Y:S01]  /*c6e0*/  FADD R62, R5, R84 ;  /* 0x00000054053e7221 */ /* 0x000fe20000000000 */
[----:B------:R-:W-:Y:S01]  /*c6f0*/  FMNMX.NAN R131, RZ, R132, !PT ;  /* 0x00000084ff837209 */ /* 0x000fe20007820000 */
[C---:B------:R-:W-:Y:S01]  /*c700*/  FMUL R133, R73.reuse, R30 ;  /* 0x0000001e49857220 */ /* 0x040fe20000400000 */
[----:B------:R-:W-:Y:S01]  /*c710*/  FMNMX.NAN R43, RZ, R42, !PT ;  /* 0x0000002aff2b7209 */ /* 0x000fe20007820000 */
[----:B------:R-:W-:Y:S01]  /*c720*/  FMUL R4, R73, R34 ;  /* 0x0000002249047220 */ /* 0x000fe20000400000 */
[----:B------:R-:W-:Y:S01]  /*c730*/  FMNMX.NAN R33, RZ, R32, !PT ;  /* 0x00000020ff217209 */ /* 0x000fe20007820000 */
[C---:B------:R-:W-:Y:S01]  /*c740*/  FMUL R11, R72.reuse, R131 ;  /* 0x00000083480b7220 */ /* 0x040fe20000400000 */
[----:B------:R-:W-:Y:S01]  /*c750*/  FMNMX.NAN R129, RZ, R130, !PT ;  /* 0x00000082ff817209 */ /* 0x000fe20007820000 */
[C---:B------:R-:W-:Y:S01]  /*c760*/  FMUL R7, R72.reuse, R43 ;  /* 0x0000002b48077220 */ /* 0x040fe20000400000 */
        /* <DEDUP_REMOVED lines=8> */
[----:B------:R-:W-:Y:S01]  /*c7f0*/  F2FP.SATFINITE.E4M3.F32.PACK_AB_MERGE_C R6, R6, R11, R8 ;  /* 0x0000000b0606723e */ /* 0x000fe20004807008 */
[C---:B------:R-:W-:Y:S01]  /*c800*/  FMUL R134, R73.reuse, R32 ;  /* 0x0000002049867220 */ /* 0x040fe20000400000 */
[----:B------:R-:W-:Y:S01]  /*c810*/  P2R R133, PR, RZ, 0x40 ;  /* 0x00000040ff857803 */ /* 0x000fe20000000000 */
[----:B------:R-:W-:Y:S01]  /*c820*/  FMUL R5, R73, R42 ;  /* 0x0000002a49057220 */ /* 0x000fe20000400000 */
[----:B------:R-:W-:Y:S01]  /*c830*/  F2FP.SATFINITE.E4M3.F32.PACK_AB_MERGE_C R7, R9, R10, R7 ;  /* 0x0000000a0907723e */ /* 0x000fe20004807007 */
[C---:B------:R-:W-:Y:S01]  /*c840*/  FMUL R10, R73.reuse, R130 ;  /* 0x00000082490a7220 */ /* 0x040fe20000400000 */
[C---:B------:R-:W-:Y:S01]  /*c850*/  FMUL R11, R73.reuse, R132 ;  /* 0x00000084490b7220 */ /* 0x040fe20000400000 */
[C---:B------:R-:W-:Y:S01]  /*c860*/  FMUL R9, R73.reuse, R62 ;  /* 0x0000003e49097220 */ /* 0x040fe20000400000 */
[----:B------:R-:W-:Y:S01]  /*c870*/  FMUL R8, R73, R128 ;  /* 0x0000008049087220 */ /* 0x000fe20000400000 */
[----:B------:R-:W-:Y:S01]  /*c880*/  @P6 STG.E.64 [R140.64], R6 ;  /* 0x000000068c006986 */ /* 0x000fe2000c101b12 */
[----:B------:R-:W-:-:S02]  /*c890*/  ISETP.NE.AND P6, PT, R91, RZ, PT ;  /* 0x000000ff5b00720c */ /* 0x000fc40003fc5270 */
[----:B------:R-:W-:Y:S02]  /*c8a0*/  F2FP.SATFINITE.E4M3.F32.PACK_AB_MERGE_C R5, R134, R5, RZ ;  /* 0x000000058605723e */ /* 0x000fe400048070ff */
[----:B------:R-:W-:Y:S02]  /*c8b0*/  ISETP.LT.AND P0, PT, R135, c[0x0][0x160], P6 ;  /* 0x0000580087007a0c */ /* 0x000fe40003701270 */
[----:B------:R-:W-:Y:S02]  /*c8c0*/  F2FP.SATFINITE.E4M3.F32.PACK_AB_MERGE_C R4, R10, R11, R4 ;  /* 0x0000000b0a04723e */ /* 0x000fe40004807004 */
[----:B------:R-:W-:Y:S02]  /*c8d0*/  F2FP.SATFINITE.E4M3.F32.PACK_AB_MERGE_C R5, R9, R8, R5 ;  /* 0x000000080905723e */ /* 0x000fe40004807005 */
[C---:B------:R-:W-:Y:S02]  /*c8e0*/  ISETP.LT.AND P4, PT, R135.reuse, c[0x0][0x160], P2 ;  /* 0x0000580087007a0c */ /* 0x040fe40001781270 */
[----:B------:R-:W-:Y:S01]  /*c8f0*/  ISETP.LT.AND P3, PT, R135, c[0x0][0x160], P1 ;  /* 0x0000580087007a0c */ /* 0x000fe20000f61270 */
[----:B------:R-:W-:Y:S01]  /*c900*/  @P5 STG.E.64 [R138.64], R4 ;  /* 0x000000048a005986 */ /* 0x000fe2000c101b12 */
[----:B------:R-:W-:-:S03]  /*c910*/  P2R R134, PR, RZ, 0x20 ;  /* 0x00000020ff867803 */ /* 0x000fc60000000000 */
[----:B------:R-:W2:Y:S04]  /*c920*/  @P0 LDG.E.LTC128B.64 R74, [R136.64] ;  /* 0x00000012884a0981 */ /* 0x000ea8000c1e1b20 */
[----:B------:R-:W-:Y:S01]  /*c930*/  BAR.SYNC.DEFER_BLOCKING 0x0 ;  /* 0x0000000000007b1d */ /* 0x000fe20000010000 */
[----:B------:R-:W-:Y:S02]  /*c940*/  IADD3 R142, P0, R140, c[0x0][0x238], RZ ;  /* 0x00008e008c8e7a10 */ /* 0x000fe40007f1e0ff */
[----:B------:R-:W-:Y:S02]  /*c950*/  P2R R135, PR, RZ, 0x8 ;  /* 0x00000008ff877803 */ /* 0x000fe40000000000 */
[----:B------:R-:W-:Y:S02]  /*c960*/  IADD3.X R143, R141, c[0x0][0x23c], RZ, P0, !PT ;  /* 0x00008f008d8f7a10 */ /* 0x000fe400007fe4ff */
[----:B------:R-:W-:-:S04]  /*c970*/  IADD3 R156, P0, R138, c[0x0][0x278], RZ ;  /* 0x00009e008a9c7a10 */ /* 0x000fc80007f1e0ff */
[----:B------:R-:W-:Y:S02]  /*c980*/  IADD3.X R157, R139, c[0x0][0x27c], RZ, P0, !PT ;  /* 0x00009f008b9d7a10 */ /* 0x000fe400007fe4ff */
[----:B------:R-:W-:-:S04]  /*c990*/  IADD3 R152, P0, R136, c[0x0][0x1f8], RZ ;  /* 0x00007e0088987a10 */ /* 0x000fc80007f1e0ff */
[----:B------:R-:W-:Y:S02]  /*c9a0*/  IADD3.X R153, R137, c[0x0][0x1fc], RZ, P0, !PT ;  /* 0x00007f0089997a10 */ /* 0x000fe400007fe4ff */
[----:B------:R-:W-:Y:S01]  /*c9b0*/  ISETP.LT.AND P0, PT, R154, c[0x0][0x160], P6 ;  /* 0x000058009a007a0c */ /* 0x000fe20003701270 */
[----:B------:R-:W-:Y:S04]  /*c9c0*/  STS.64 [R79.X8], R12 ;  /* 0x0000000c4f007388 */ /* 0x000fe80000008a00 */
[----:B------:R-:W-:Y:S04]  /*c9d0*/  STS.64 [R79.X8+0x20], R24 ;  /* 0x000020184f007388 */ /* 0x000fe80000008a00 */
[----:B------:R-:W-:Y:S04]  /*c9e0*/  STS.64 [R79.X8+0x40], R44 ;  /* 0x0000402c4f007388 */ /* 0x000fe80000008a00 */
[----:B------:R1:W-:Y:S04]  /*c9f0*/  STS.64 [R79.X8+0x60], R2 ;  /* 0x000060024f007388 */ /* 0x0003e80000008a00 */
[----:B------:R-:W-:Y:S06]  /*ca00*/  BAR.SYNC.DEFER_BLOCKING 0x0 ;  /* 0x0000000000007b1d */ /* 0x000fec0000010000 */
[----:B------:R-:W3:Y:S04]  /*ca10*/  LDS.128 R8, [R78.X16] ;  /* 0x000000004e087984 */ /* 0x000ee8000000cc00 */
[----:B------:R-:W4:Y:S01]  /*ca20*/  LDS.128 R4, [R77.X16] ;  /* 0x000000004d047984 */ /* 0x000f22000000cc00 */
[----:B--2---:R-:W-:-:S02]  /*ca30*/  F2FP.F16.E4M3.UNPACK_B R28, R74.H1 ;  /* 0x0000004aff1c723e */ /* 0x004fc400030006ff */
[----:B-1----:R-:W-:-:S03]  /*ca40*/  F2FP.F16.E4M3.UNPACK_B R2, R75 ;  /* 0x0000004bff02723e */ /* 0x002fc600020006ff */
[--C-:B------:R-:W-:Y:S02]  /*ca50*/  HADD2.F32 R137, -RZ, R28.reuse.H1_H1 ;  /* 0x3000001cff897230 */ /* 0x100fe40000004100 */
[----:B------:R-:W-:Y:S01]  /*ca60*/  HADD2.F32 R139, -RZ, R28.H0_H0 ;  /* 0x2000001cff8b7230 */ /* 0x000fe20000004100 */
[----:B------:R-:W-:Y:S01]  /*ca70*/  F2FP.F16.E4M3.UNPACK_B R28, R74 ;  /* 0x0000004aff1c723e */ /* 0x000fe200020006ff */
[----:B------:R-:W-:Y:S01]  /*ca80*/  HADD2.F32 R45, -RZ, R2.H0_H0 ;  /* 0x20000002ff2d7230 */ /* 0x000fe20000004100 */
[C---:B------:R-:W-:Y:S02]  /*ca90*/  FMUL R137, R88.reuse, R137 ;  /* 0x0000008958897220 */ /* 0x040fe40000400000 */
[----:B------:R-:W-:Y:S01]  /*caa0*/  FMUL R139, R88, R139 ;  /* 0x0000008b588b7220 */ /* 0x000fe20000400000 */
[--C-:B------:R-:W-:Y:S01]  /*cab0*/  HADD2.F32 R3, -RZ, R28.reuse.H1_H1 ;  /* 0x3000001cff037230 */ /* 0x100fe20000004100 */
[C---:B---3--:R-:W-:Y:S01]  /*cac0*/  FFMA R11, R0.reuse, R11, R137 ;  /* 0x0000000b000b7223 */ /* 0x048fe20000000089 */
[----:B------:R-:W-:Y:S01]  /*cad0*/  HADD2.F32 R13, -RZ, R28.H0_H0 ;  /* 0x2000001cff0d7230 */ /* 0x000fe20000004100 */
[----:B------:R-:W-:Y:S01]  /*cae0*/  FFMA R10, R0, R10, R139 ;  /* 0x0000000a000a7223 */ /* 0x000fe2000000008b */
[----:B------:R-:W-:Y:S01]  /*caf0*/  HADD2.F32 R137, -RZ, R2.H1_H1 ;  /* 0x30000002ff897230 */ /* 0x000fe20000004100 */
[C---:B------:R-:W-:Y:S01]  /*cb00*/  FMUL R3, R88.reuse, R3 ;  /* 0x0000000358037220 */ /* 0x040fe20000400000 */
[----:B------:R-:W-:Y:S01]  /*cb10*/  FADD R12, R11, R82 ;  /* 0x000000520b0c7221 */ /* 0x000fe20000000000 */
[----:B------:R-:W-:Y:S01]  /*cb20*/  FMUL R13, R88, R13 ;  /* 0x0000000d580d7220 */ /* 0x000fe20000400000 */
[----:B------:R-:W-:Y:S01]  /*cb30*/  FADD R24, R10, R83 ;  /* 0x000000530a187221 */ /* 0x000fe20000000000 */
[C---:B------:R-:W-:Y:S01]  /*cb40*/  FFMA R9, R0.reuse, R9, R3 ;  /* 0x0000000900097223 */ /* 0x040fe20000000003 */
[----:B------:R-:W-:Y:S01]  /*cb50*/  F2FP.F16.E4M3.UNPACK_B R3, R75.H1 ;  /* 0x0000004bff03723e */ /* 0x000fe200030006ff */
[----:B------:R-:W-:Y:S01]  /*cb60*/  FFMA R8, R0, R8, R13 ;  /* 0x0000000800087223 */ /* 0x000fe2000000000d */
[----:B------:R-:W-:Y:S01]  /*cb70*/  FMNMX.NAN R13, RZ, R12, !PT ;  /* 0x0000000cff0d7209 */ /* 0x000fe20007820000 */
[----:B------:R-:W-:Y:S01]  /*cb80*/  FMUL R45, R88, R45 ;  /* 0x0000002d582d7220 */ /* 0x000fe20000400000 */
[----:B------:R-:W-:Y:S01]  /*cb90*/  FMNMX.NAN R25, RZ, R24, !PT ;  /* 0x00000018ff197209 */ /* 0x000fe20007820000 */
[--C-:B------:R-:W-:Y:S01]  /*cba0*/  HADD2.F32 R139, -RZ, R3.reuse.H0_H0 ;  /* 0x20000003ff8b7230 */ /* 0x100fe20000004100 */
[----:B------:R-:W-:Y:S01]  /*cbb0*/  FADD R144, R8, R81 ;  /* 0x0000005108907221 */ /* 0x000fe20000000000 */
[----:B------:R-:W-:Y:S01]  /*cbc0*/  HADD2.F32 R3, -RZ, R3.H1_H1 ;  /* 0x30000003ff037230 */ /* 0x000fe20000004100 */
[C---:B------:R-:W-:Y:S01]  /*cbd0*/  FMUL R11, R72.reuse, R13 ;  /* 0x0000000d480b7220 */ /* 0x040fe20000400000 */
[----:B------:R-:W-:Y:S01]  /*cbe0*/  FMUL R10, R72, R25 ;  /* 0x00000019480a7220 */ /* 0x000fe20000400000 */
[----:B------:R-:W-:Y:S01]  /*cbf0*/  FMUL R139, R88, R139 ;  /* 0x0000008b588b7220 */ /* 0x000fe20000400000 */
[----:B----4-:R-:W-:Y:S01]  /*cc00*/  FFMA R4, R0, R4, R45 ;  /* 0x0000000400047223 */ /* 0x010fe2000000002d */
[C---:B------:R-:W-:Y:S01]  /*cc10*/  FMUL R28, R88.reuse, R3 ;  /* 0x00000003581c7220 */ /* 0x040fe20000400000 */
[----:B------:R-:W-:Y:S01]  /*cc20*/  FADD R140, R9, R80 ;  /* 0x00000050098c7221 */ /* 0x000fe20000000000 */
[----:B------:R-:W-:Y:S01]  /*cc30*/  F2FP.SATFINITE.E4M3.F32.PACK_AB_MERGE_C R2, R11, R10, RZ ;  /* 0x0000000a0b02723e */ /* 0x000fe200048070ff */
[----:B------:R-:W-:Y:S01]  /*cc40*/  FMUL R10, R88, R137 ;  /* 0x00000089580a7220 */ /* 0x000fe20000400000 */
[C---:B------:R-:W-:Y:S01]  /*cc50*/  FFMA R6, R0.reuse, R6, R139 ;  /* 0x0000000600067223 */ /* 0x040fe2000000008b */
[----:B------:R-:W-:Y:S01]  /*cc60*/  FFMA R7, R0, R7, R28 ;  /* 0x0000000700077223 */ /* 0x000fe2000000001c */
[----:B------:R-:W-:Y:S01]  /*cc70*/  FADD R138, R4, R85 ;  /* 0x00000055048a7221 */ /* 0x000fe20000000000 */
[----:B------:R-:W-:Y:S01]  /*cc80*/  FFMA R5, R0, R5, R10 ;  /* 0x0000000500057223 */ /* 0x000fe2000000000a */
[----:B------:R-:W-:Y:S01]  /*cc90*/  FADD R44, R6, R87 ;  /* 0x00000057062c7221 */ /* 0x000fe20000000000 */
[----:B------:R-:W-:Y:S01]  /*cca0*/  FADD R28, R7, R86 ;  /* 0x00000056071c7221 */ /* 0x000fe20000000000 */
[----:B------:R-:W-:Y:S01]  /*ccb0*/  FMNMX.NAN R147, RZ, R144, !PT ;  /* 0x00000090ff937209 */ /* 0x000fe20007820000 */
[----:B------:R-:W-:Y:S01]  /*ccc0*/  FADD R136, R5, R84 ;  /* 0x0000005405887221 */ /* 0x000fe20000000000 */
        /* <DEDUP_REMOVED lines=14> */
[----:B------:R-:W-:Y:S01]  /*cdb0*/  F2FP.SATFINITE.E4M3.F32.PACK_AB_MERGE_C R5, R146, R5, RZ ;  /* 0x000000059205723e */ /* 0x000fe200048070ff */
[C---:B------:R-:W-:Y:S01]  /*cdc0*/  FMUL R3, R73.reuse, R44 ;  /* 0x0000002c49037220 */ /* 0x040fe20000400000 */
[----:B------:R-:W-:Y:S01]  /*cdd0*/  F2FP.SATFINITE.E4M3.F32.PACK_AB_MERGE_C R4, R4, R9, R2 ;  /* 0x000000090404723e */ /* 0x000fe20004807002 */
[----:B------:R-:W-:Y:S01]  /*cde0*/  FMUL R2, R73, R140 ;  /* 0x0000008c49027220 */ /* 0x000fe20000400000 */
[----:B------:R-:W-:Y:S01]  /*cdf0*/  F2FP.SATFINITE.E4M3.F32.PACK_AB_MERGE_C R5, R7, R8, R5 ;  /* 0x000000080705723e */ /* 0x000fe20004807005 */
[C---:B------:R-:W-:Y:S01]  /*ce00*/  FMUL R9, R73.reuse, R144 ;  /* 0x0000009049097220 */ /* 0x040fe20000400000 */
[C---:B------:R-:W-:Y:S01]  /*ce10*/  FMUL R7, R73.reuse, R136 ;  /* 0x0000008849077220 */ /* 0x040fe20000400000 */
[----:B------:R-:W-:Y:S01]  /*ce20*/  FMUL R8, R73, R138 ;  /* 0x0000008a49087220 */ /* 0x000fe20000400000 */
[----:B------:R-:W-:Y:S01]  /*ce30*/  F2FP.SATFINITE.E4M3.F32.PACK_AB_MERGE_C R6, R11, R6, RZ ;  /* 0x000000060b06723e */ /* 0x000fe200048070ff */
[----:B------:R1:W-:Y:S01]  /*ce40*/  @P4 STG.E.64 [R142.64], R4 ;  /* 0x000000048e004986 */ /* 0x0003e2000c101b12 */
[----:B------:R-:W-:-:S02]  /*ce50*/  F2FP.SATFINITE.E4M3.F32.PACK_AB_MERGE_C R3, R10, R3, RZ ;  /* 0x000000030a03723e */ /* 0x000fc400048070ff */
[----:B------:R-:W-:Y:S02]  /*ce60*/  F2FP.SATFINITE.E4M3.F32.PACK_AB_MERGE_C R2, R2, R9, R6 ;  /* 0x000000090202723e */ /* 0x000fe40004807006 */
[----:B------:R-:W-:Y:S02]  /*ce70*/  F2FP.SATFINITE.E4M3.F32.PACK_AB_MERGE_C R3, R7, R8, R3 ;  /* 0x000000080703723e */ /* 0x000fe40004807003 */
[----:B------:R-:W-:-:S03]  /*ce80*/  P2R R146, PR, RZ, 0x10 ;  /* 0x00000010ff927803 */ /* 0x000fc60000000000 */
[----:B------:R2:W-:Y:S01]  /*ce90*/  @P3 STG.E.64 [R156.64], R2 ;  /* 0x000000029c003986 */ /* 0x0005e2000c101b12 */
[----:B------:R-:W-:-:S03]  /*cea0*/  ISETP.NE.AND P3, PT, R108, RZ, PT ;  /* 0x000000ff6c00720c */ /* 0x000fc60003f65270 */
[----:B------:R-:W2:Y:S04]  /*ceb0*/  @P0 LDG.E.LTC128B.64 R74, [R152.64] ;  /* 0x00000012984a0981 */ /* 0x000ea8000c1e1b20 */
[----:B------:R-:W-:Y:S01]  /*cec0*/  BAR.SYNC.DEFER_BLOCKING 0x0 ;  /* 0x0000000000007b1d */ /* 0x000fe20000010000 */
[----:B------:R-:W-:Y:S02]  /*ced0*/  IADD3 R150, P0, R142, c[0x0][0x238], RZ ;  /* 0x00008e008e967a10 */ /* 0x000fe40007f1e0ff */
[----:B------:R-:W-:Y:S02]  /*cee0*/  ISETP.NE.AND P4, PT, R67, RZ, PT ;  /* 0x000000ff4300720c */ /* 0x000fe40003f85270 */
[----:B------:R-:W-:Y:S02]  /*cef0*/  IADD3.X R151, R143, c[0x0][0x23c], RZ, P0, !PT ;  /* 0x00008f008f977a10 */ /* 0x000fe400007fe4ff */
[----:B------:R-:W-:-:S02]  /*cf00*/  IADD3 R148, P0, R156, c[0x0][0x278], RZ ;  /* 0x00009e009c947a10 */ /* 0x000fc40007f1e0ff */
[----:B------:R-:W-:Y:S02]  /*cf10*/  IADD3 R67, R76, 0x30, RZ ;  /* 0x000000304c437810 */ /* 0x000fe40007ffe0ff */
[----:B------:R-:W-:Y:S02]  /*cf20*/  IADD3.X R149, R157, c[0x0][0x27c], RZ, P0, !PT ;  /* 0x00009f009d957a10 */ /* 0x000fe400007fe4ff */
[----:B-1----:R-:W-:Y:S02]  /*cf30*/  IADD3 R142, P0, R152, c[0x0][0x1f8], RZ ;  /* 0x00007e00988e7a10 */ /* 0x002fe40007f1e0ff */
[C---:B------:R-:W-:Y:S02]  /*cf40*/  ISETP.LT.AND P2, PT, R154.reuse, c[0x0][0x160], P2 ;  /* 0x000058009a007a0c */ /* 0x040fe40001741270 */
[----:B------:R-:W-:Y:S02]  /*cf50*/  IADD3.X R143, R153, c[0x0][0x1fc], RZ, P0, !PT ;  /* 0x00007f00998f7a10 */ /* 0x000fe400007fe4ff */
[----:B------:R-:W-:-:S02]  /*cf60*/  ISETP.LT.AND P1, PT, R154, c[0x0][0x160], P1 ;  /* 0x000058009a007a0c */ /* 0x000fc40000f21270 */
[----:B------:R-:W-:Y:S02]  /*cf70*/  ISETP.LT.AND P0, PT, R67, c[0x0][0x160], P6 ;  /* 0x0000580043007a0c */ /* 0x000fe40003701270 */
[----:B------:R-:W-:Y:S01]  /*cf80*/  ISETP.NE.AND P5, PT, R39, RZ, PT ;  /* 0x000000ff2700720c */ /* 0x000fe20003fa5270 */
[----:B------:R1:W-:Y:S04]  /*cf90*/  STS.64 [R79.X8], R14 ;  /* 0x0000000e4f007388 */ /* 0x0003e80000008a00 */
[----:B------:R-:W-:Y:S04]  /*cfa0*/  STS.64 [R79.X8+0x20], R26 ;  /* 0x0000201a4f007388 */ /* 0x000fe80000008a00 */
[----:B------:R-:W-:Y:S04]  /*cfb0*/  STS.64 [R79.X8+0x40], R46 ;  /* 0x0000402e4f007388 */ /* 0x000fe80000008a00 */
[----:B------:R-:W-:Y:S04]  /*cfc0*/  STS.64 [R79.X8+0x60], R92 ;  /* 0x0000605c4f007388 */ /* 0x000fe80000008a00 */
[----:B------:R-:W-:Y:S01]  /*cfd0*/  BAR.SYNC.DEFER_BLOCKING 0x0 ;  /* 0x0000000000007b1d */ /* 0x000fe20000010000 */
[----:B------:R-:W-:-:S05]  /*cfe0*/  ISETP.NE.AND P6, PT, R126, RZ, PT ;  /* 0x000000ff7e00720c */ /* 0x000fca0003fc5270 */
        /* <DEDUP_REMOVED lines=8> */
[--C-:B-1----:R-:W-:Y:S01]  /*d070*/  HADD2.F32 R15, -RZ, R2.reuse.H0_H0 ;  /* 0x20000002ff0f7230 */ /* 0x102fe20000004100 */
[C---:B---3--:R-:W-:Y:S01]  /*d080*/  FFMA R3, R0.reuse, R11, R3 ;  /* 0x0000000b00037223 */ /* 0x048fe20000000003 */
[----:B------:R-:W-:Y:S01]  /*d090*/  HADD2.F32 R11, -RZ, R2.H1_H1 ;  /* 0x30000002ff0b7230 */ /* 0x000fe20000004100 */
[----:B------:R-:W-:Y:S01]  /*d0a0*/  FFMA R10, R0, R10, R153 ;  /* 0x0000000a000a7223 */ /* 0x000fe20000000099 */
[----:B------:R-:W-:Y:S01]  /*d0b0*/  F2FP.F16.E4M3.UNPACK_B R2, R75 ;  /* 0x0000004bff02723e */ /* 0x000fe200020006ff */
[----:B------:R-:W-:Y:S01]  /*d0c0*/  FADD R14, R3, R82 ;  /* 0x00000052030e7221 */ /* 0x000fe20000000000 */
[C---:B------:R-:W-:Y:S01]  /*d0d0*/  FMUL R15, R88.reuse, R15 ;  /* 0x0000000f580f7220 */ /* 0x040fe20000400000 */
[----:B------:R-:W-:Y:S01]  /*d0e0*/  FMUL R3, R88, R11 ;  /* 0x0000000b58037220 */ /* 0x000fe20000400000 */
[----:B------:R-:W-:Y:S01]  /*d0f0*/  FADD R26, R10, R83 ;  /* 0x000000530a1a7221 */ /* 0x000fe20000000000 */
[--C-:B------:R-:W-:Y:S01]  /*d100*/  HADD2.F32 R47, -RZ, R2.reuse.H0_H0 ;  /* 0x20000002ff2f7230 */ /* 0x100fe20000004100 */
[C---:B------:R-:W-:Y:S01]  /*d110*/  FFMA R8, R0.reuse, R8, R15 ;  /* 0x0000000800087223 */ /* 0x040fe2000000000f */
[----:B------:R-:W-:Y:S01]  /*d120*/  FFMA R9, R0, R9, R3 ;  /* 0x0000000900097223 */ /* 0x000fe20000000003 */
[----:B------:R-:W-:Y:S01]  /*d130*/  F2FP.F16.E4M3.UNPACK_B R3, R75.H1 ;  /* 0x0000004bff03723e */ /* 0x000fe200030006ff */
[----:B------:R-:W-:Y:S01]  /*d140*/  HADD2.F32 R93, -RZ, R2.H1_H1 ;  /* 0x30000002ff5d7230 */ /* 0x000fe20000004100 */
        /* <DEDUP_REMOVED lines=48> */
[----:B------:R-:W-:-:S05]  /*d450*/  F2FP.SATFINITE.E4M3.F32.PACK_AB_MERGE_C R5, R7, R6, R5 ;  /* 0x000000060705723e */ /* 0x000fca0004807005 */
[----:B------:R-:W-:Y:S04]  /*d460*/  @P1 STG.E.64 [R148.64], R4 ;  /* 0x0000000494001986 */ /* 0x000fe8000c101b12 */
[----:B------:R-:W2:Y:S04]  /*d470*/  @P0 LDG.E.LTC128B.64 R74, [R142.64] ;  /* 0x000000128e4a0981 */ /* 0x000ea8000c1e1b20 */
[----:B------:R-:W-:Y:S01]  /*d480*/  BAR.SYNC.DEFER_BLOCKING 0x0 ;  /* 0x0000000000007b1d */ /* 0x000fe20000010000 */
[----:B------:R-:W-:Y:S01]  /*d490*/  ISETP.NE.AND P0, PT, R107, RZ, PT ;  /* 0x000000ff6b00720c */ /* 0x000fe20003f05270 */
[----:B------:R-:W-:Y:S01]  /*d4a0*/  IMAD.MOV.U32 R39, RZ, RZ, RZ ;  /* 0x000000ffff277224 */ /* 0x000fe200078e00ff */
[----:B-1----:R-:W-:-:S11]  /*d4b0*/  @P3 FMNMX.NAN R2, RZ, |R105|, !PT ;  /* 0x40000069ff023209 */ /* 0x002fd60007820000 */
[----:B------:R-:W-:Y:S02]  /*d4c0*/  @P0 FMNMX.NAN R7, RZ, |R106|, !PT ;  /* 0x4000006aff070209 */ /* 0x000fe40007820000 */
[----:B------:R-:W-:Y:S02]  /*d4d0*/  @P3 FMNMX.NAN R2, |R103|, R2, !PT ;  /* 0x0000000267023209 */ /* 0x000fe40007820200 */
[----:B------:R-:W-:Y:S02]  /*d4e0*/  @P0 FMNMX.NAN R7, |R104|, R7, !PT ;  /* 0x0000000768070209 */ /* 0x000fe40007820200 */
[----:B------:R-:W-:Y:S02]  /*d4f0*/  @P3 FMNMX.NAN R2, |R97|, R2, !PT ;  /* 0x0000000261023209 */ /* 0x000fe40007820200 */
[----:B------:R-:W-:Y:S02]  /*d500*/  @P0 FMNMX.NAN R7, |R94|, R7, !PT ;  /* 0x000000075e070209 */ /* 0x000fe40007820200 */
[----:B------:R-:W-:Y:S01]  /*d510*/  @P3 FMNMX.NAN R2, |R95|, R2, !PT ;  /* 0x000000025f023209 */ /* 0x000fe20007820200 */
[----:B------:R1:W-:Y:S01]  /*d520*/  STS.64 [R79.X8], R16 ;  /* 0x000000104f007388 */ /* 0x0003e20000008a00 */
[----:B------:R-:W-:Y:S01]  /*d530*/  @P0 FMNMX.NAN R7, |R64|, R7, !PT ;  /* 0x0000000740070209 */ /* 0x000fe20007820200 */
[----:B------:R-:W-:Y:S01]  /*d540*/  IMAD.MOV.U32 R64, RZ, RZ, RZ ;  /* 0x000000ffff407224 */ /* 0x000fe200078e00ff */
[----:B------:R-:W-:Y:S01]  /*d550*/  @P3 FMNMX.NAN R2, |R101|, R2, !PT ;  /* 0x0000000265023209 */ /* 0x000fe20007820200 */
[----:B------:R3:W-:Y:S01]  /*d560*/  STS.64 [R79.X8+0x20], R20 ;  /* 0x000020144f007388 */ /* 0x0007e20000008a00 */
[----:B------:R-:W-:-:S02]  /*d570*/  @P0 FMNMX.NAN R3, |R102|, R7, !PT ;  /* 0x0000000766030209 */ /* 0x000fc40007820200 */
[----:B------:R-:W-:Y:S01]  /*d580*/  @P3 FMNMX.NAN R2, |R99|, R2, !PT ;  /* 0x0000000263023209 */ /* 0x000fe20007820200 */
[----:B------:R-:W-:Y:S01]  /*d590*/  STS.64 [R79.X8+0x40], R48 ;  /* 0x000040304f007388 */ /* 0x000fe20000008a00 */
[----:B------:R-:W-:Y:S02]  /*d5a0*/  @P0 FMNMX.NAN R3, |R100|, R3, !PT ;  /* 0x0000000364030209 */ /* 0x000fe40007820200 */
[----:B------:R-:W-:Y:S01]  /*d5b0*/  @P3 FMNMX.NAN R2, |R65|, R2, !PT ;  /* 0x0000000241023209 */ /* 0x000fe20007820200 */
[----:B------:R-:W-:Y:S01]  /*d5c0*/  STS.64 [R79.X8+0x60], R52 ;  /* 0x000060344f007388 */ /* 0x000fe20000008a00 */
[----:B------:R-:W-:Y:S02]  /*d5d0*/  @P0 FMNMX.NAN R3, |R98|, R3, !PT ;  /* 0x0000000362030209 */ /* 0x000fe40007820200 */
[----:B------:R-:W-:Y:S01]  /*d5e0*/  @P3 FMNMX.NAN R64, |R37|, R2, !PT ;  /* 0x0000000225403209 */ /* 0x000fe20007820200 */
[----:B------:R-:W-:Y:S01]  /*d5f0*/  BAR.SYNC.DEFER_BLOCKING 0x0 ;  /* 0x0000000000007b1d */ /* 0x000fe20000010000 */
[----:B------:R-:W-:-:S02]  /*d600*/  @P0 FMNMX.NAN R39, |R96|, R3, !PT ;  /* 0x0000000360270209 */ /* 0x000fc40007820200 */
[----:B------:R-:W-:Y:S02]  /*d610*/  @P5 FMNMX.NAN R2, R64, |R115|, !PT ;  /* 0x4000007340025209 */ /* 0x000fe40007820000 */
[----:B------:R-:W-:Y:S02]  /*d620*/  @P4 FMNMX.NAN R3, R39, |R112|, !PT ;  /* 0x4000007027034209 */ /* 0x000fe40007820000 */
[----:B------:R-:W-:Y:S02]  /*d630*/  @P5 FMNMX.NAN R2, |R113|, R2, !PT ;  /* 0x0000000271025209 */ /* 0x000fe40007820200 */
[----:B------:R-:W-:Y:S02]  /*d640*/  @P4 FMNMX.NAN R3, |R110|, R3, !PT ;  /* 0x000000036e034209 */ /* 0x000fe40007820200 */
[----:B------:R-:W-:Y:S02]  /*d650*/  @P5 FMNMX.NAN R2, |R71|, R2, !PT ;  /* 0x0000000247025209 */ /* 0x000fe40007820200 */
[----:B------:R-:W-:-:S02]  /*d660*/  @P4 FMNMX.NAN R3, |R66|, R3, !PT ;  /* 0x0000000342034209 */ /* 0x000fc40007820200 */
[----:B------:R-:W-:Y:S02]  /*d670*/  @P5 FMNMX.NAN R2, |R69|, R2, !PT ;  /* 0x0000000245025209 */ /* 0x000fe40007820200 */
[----:B------:R-:W-:Y:S02]  /*d680*/  @P4 FMNMX.NAN R3, |R38|, R3, !PT ;  /* 0x0000000326034209 */ /* 0x000fe40007820200 */
[----:B------:R-:W-:Y:S02]  /*d690*/  @P5 FMNMX.NAN R2, |R111|, R2, !PT ;  /* 0x000000026f025209 */ /* 0x000fe40007820200 */
[----:B------:R-:W-:Y:S02]  /*d6a0*/  @P4 FMNMX.NAN R3, |R70|, R3, !PT ;  /* 0x0000000346034209 */ /* 0x000fe40007820200 */
[----:B------:R-:W-:Y:S01]  /*d6b0*/  ISETP.NE.AND P0, PT, R124, RZ, PT ;  /* 0x000000ff7c00720c */ /* 0x000fe20003f05270 */
[----:B------:R-:W4:Y:S01]  /*d6c0*/  LDS.128 R4, [R78.X16] ;  /* 0x000000004e047984 */ /* 0x000f22000000cc00 */
[----:B------:R-:W-:-:S02]  /*d6d0*/  @P4 FMNMX.NAN R3, |R56|, R3, !PT ;  /* 0x0000000338034209 */ /* 0x000fc40007820200 */
[----:B------:R-:W-:Y:S01]  /*d6e0*/  @P5 FMNMX.NAN R2, |R57|, R2, !PT ;  /* 0x0000000239025209 */ /* 0x000fe20007820200 */
[----:B------:R-:W1:Y:S01]  /*d6f0*/  LDS.128 R8, [R77.X16] ;  /* 0x000000004d087984 */ /* 0x000e62000000cc00 */
[----:B------:R-:W-:Y:S02]  /*d700*/  @P4 FMNMX.NAN R3, |R68|, R3, !PT ;  /* 0x0000000344034209 */ /* 0x000fe40007820200 */
[----:B------:R-:W-:Y:S02]  /*d710*/  @P5 FMNMX.NAN R2, |R109|, R2, !PT ;  /* 0x000000026d025209 */ /* 0x000fe40007820200 */
[----:B------:R-:W-:Y:S02]  /*d720*/  @P4 FMNMX.NAN R39, |R58|, R3, !PT ;  /* 0x000000033a274209 */ /* 0x000fe40007820200 */
[----:B------:R-:W-:Y:S02]  /*d730*/  @P5 FMNMX.NAN R64, |R59|, R2, !PT ;  /* 0x000000023b405209 */ /* 0x000fe40007820200 */
[----:B------:R-:W-:-:S02]  /*d740*/  @P6 FMNMX.NAN R3, R39, |R122|, !PT ;  /* 0x4000007a27036209 */ /* 0x000fc40007820000 */
[----:B------:R-:W-:Y:S02]  /*d750*/  @P0 FMNMX.NAN R2, R64, |R125|, !PT ;  /* 0x4000007d40020209 */ /* 0x000fe40007820000 */
[----:B------:R-:W-:Y:S02]  /*d760*/  @P6 FMNMX.NAN R3, |R120|, R3, !PT ;  /* 0x0000000378036209 */ /* 0x000fe40007820200 */
[----:B------:R-:W-:Y:S02]  /*d770*/  @P0 FMNMX.NAN R2, |R123|, R2, !PT ;  /* 0x000000027b020209 */ /* 0x000fe40007820200 */
[----:B------:R-:W-:Y:S02]  /*d780*/  @P6 FMNMX.NAN R3, |R40|, R3, !PT ;  /* 0x0000000328036209 */ /* 0x000fe40007820200 */
[----:B------:R-:W-:Y:S02]  /*d790*/  @P0 FMNMX.NAN R2, |R41|, R2, !PT ;  /* 0x0000000229020209 */ /* 0x000fe40007820200 */
[----:B------:R-:W-:-:S02]  /*d7a0*/  @P6 FMNMX.NAN R3, |R36|, R3, !PT ;  /* 0x0000000324036209 */ /* 0x000fc40007820200 */
[----:B------:R-:W-:Y:S02]  /*d7b0*/  @P0 FMNMX.NAN R2, |R29|, R2, !PT ;  /* 0x000000021d020209 */ /* 0x000fe40007820200 */
[----:B------:R-:W-:Y:S02]  /*d7c0*/  @P6 FMNMX.NAN R3, |R118|, R3, !PT ;  /* 0x0000000376036209 */ /* 0x000fe40007820200 */
[----:B------:R-:W-:Y:S02]  /*d7d0*/  ISETP.NE.AND P5, PT, R134, RZ, PT ;  /* 0x000000ff8600720c */ /* 0x000fe40003fa5270 */
[----:B------:R-:W-:Y:S02]  /*d7e0*/  @P6 FMNMX.NAN R3, |R116|, R3, !PT ;  /* 0x0000000374036209 */ /* 0x000fe40007820200 */
[----:B------:R-:W-:Y:S02]  /*d7f0*/  @P0 FMNMX.NAN R2, |R121|, R2, !PT ;  /* 0x0000000279020209 */ /* 0x000fe40007820200 */
[----:B------:R-:W-:-:S02]  /*d800*/  @P6 FMNMX.NAN R3, |R114|, R3, !PT ;  /* 0x0000000372036209 */ /* 0x000fc40007820200 */
[----:B------:R-:W-:Y:S02]  /*d810*/  @P0 FMNMX.NAN R2, |R119|, R2, !PT ;  /* 0x0000000277020209 */ /* 0x000fe40007820200 */
[----:B------:R-:W-:Y:S02]  /*d820*/  @P6 FMNMX.NAN R39, |R60|, R3, !PT ;  /* 0x000000033c276209 */ /* 0x000fe40007820200 */
[----:B------:R-:W-:Y:S02]  /*d830*/  ISETP.NE.AND P6, PT, R133, RZ, PT ;  /* 0x000000ff8500720c */ /* 0x000fe40003fc5270 */
[----:B------:R-:W-:Y:S02]  /*d840*/  @P0 FMNMX.NAN R2, |R117|, R2, !PT ;  /* 0x0000000275020209 */ /* 0x000fe40007820200 */
[----:B------:R-:W-:Y:S02]  /*d850*/  @P5 FMNMX.NAN R3, R39, |R132|, !PT ;  /* 0x4000008427035209 */ /* 0x000fe40007820000 */
[----:B------:R-:W-:-:S02]  /*d860*/  @P0 FMNMX.NAN R64, |R61|, R2, !PT ;  /* 0x000000023d400209 */ /* 0x000fc40007820200 */
[----:B------:R-:W-:Y:S02]  /*d870*/  @P5 FMNMX.NAN R3, |R130|, R3, !PT ;  /* 0x0000000382035209 */ /* 0x000fe40007820200 */
[----:B------:R-:W-:Y:S02]  /*d880*/  ISETP.NE.AND P3, PT, R135, RZ, PT ;  /* 0x000000ff8700720c */ /* 0x000fe40003f65270 */
[----:B------:R-:W-:Y:S02]  /*d890*/  @P5 FMNMX.NAN R3, |R34|, R3, !PT ;  /* 0x0000000322035209 */ /* 0x000fe40007820200 */
[----:B------:R-:W-:Y:S02]  /*d8a0*/  @P6 FMNMX.NAN R2, R64, |R131|, !PT ;  /* 0x4000008340026209 */ /* 0x000fe40007820000 */
[----:B------:R-:W-:Y:S02]  /*d8b0*/  @P5 FMNMX.NAN R3, |R30|, R3, !PT ;  /* 0x000000031e035209 */ /* 0x000fe40007820200 */
[----:B------:R-:W-:-:S02]  /*d8c0*/  @P6 FMNMX.NAN R2, |R129|, R2, !PT ;  /* 0x0000000281026209 */ /* 0x000fc40007820200 */
[----:B------:R-:W-:Y:S02]  /*d8d0*/  @P5 FMNMX.NAN R3, |R128|, R3, !PT ;  /* 0x0000000380035209 */ /* 0x000fe40007820200 */
[----:B------:R-:W-:Y:S02]  /*d8e0*/  @P6 FMNMX.NAN R2, |R35|, R2, !PT ;  /* 0x0000000223026209 */ /* 0x000fe40007820200 */
[----:B------:R-:W-:Y:S02]  /*d8f0*/  @P5 FMNMX.NAN R3, |R62|, R3, !PT ;  /* 0x000000033e035209 */ /* 0x000fe40007820200 */
[----:B------:R-:W-:Y:S02]  /*d900*/  @P6 FMNMX.NAN R2, |R31|, R2, !PT ;  /* 0x000000021f026209 */ /* 0x000fe40007820200 */
[----:B------:R-:W-:Y:S02]  /*d910*/  ISETP.NE.AND P4, PT, R146, RZ, PT ;  /* 0x000000ff9200720c */ /* 0x000fe40003f85270 */
[----:B------:R-:W-:-:S02]  /*d920*/  @P6 FMNMX.NAN R2, |R127|, R2, !PT ;  /* 0x000000027f026209 */ /* 0x000fc40007820200 */
[----:B------:R-:W-:Y:S02]  /*d930*/  @P5 FMNMX.NAN R3, |R42|, R3, !PT ;  /* 0x000000032a035209 */ /* 0x000fe40007820200 */
[----:B------:R-:W-:Y:S02]  /*d940*/  @P6 FMNMX.NAN R2, |R63|, R2, !PT ;  /* 0x000000023f026209 */ /* 0x000fe40007820200 */
[----:B------:R-:W-:Y:S02]  /*d950*/  @P5 FMNMX.NAN R39, |R32|, R3, !PT ;  /* 0x0000000320275209 */ /* 0x000fe40007820200 */
[----:B------:R-:W-:Y:S02]  /*d960*/  @P6 FMNMX.NAN R2, |R43|, R2, !PT ;  /* 0x000000022b026209 */ /* 0x000fe40007820200 */
[----:B------:R-:W-:Y:S02]  /*d970*/  @P3 FMNMX.NAN R3, R39, |R144|, !PT ;  /* 0x4000009027033209 */ /* 0x000fe40007820000 */
[----:B------:R-:W-:-:S02]  /*d980*/  @P6 FMNMX.NAN R64, |R33|, R2, !PT ;  /* 0x0000000221406209 */ /* 0x000fc40007820200 */
[----:B------:R-:W-:Y:S02]  /*d990*/  @P3 FMNMX.NAN R3, |R140|, R3, !PT ;  /* 0x000000038c033209 */ /* 0x000fe40007820200 */
        /* <DEDUP_REMOVED lines=9> */
[----:B------:R-:W-:Y:S02]  /*da30*/  @P3 FMNMX.NAN R3, |R44|, R3, !PT ;  /* 0x000000032c033209 */ /* 0x000fe40007820200 */
[----:B------:R-:W-:-:S02]  /*da40*/  @P4 FMNMX.NAN R2, |R139|, R2, !PT ;  /* 0x000000028b024209 */ /* 0x000fc40007820200 */
[----:B------:R-:W-:Y:S02]  /*da50*/  @P3 FMNMX.NAN R39, |R28|, R3, !PT ;  /* 0x000000031c273209 */ /* 0x000fe40007820200 */
[----:B------:R-:W-:Y:S02]  /*da60*/  @P4 FMNMX.NAN R12, |R137|, R2, !PT ;  /* 0x00000002890c4209 */ /* 0x000fe40007820200 */
[----:B-1----:R-:W-:Y:S02]  /*da70*/  IADD3 R16, P3, R148, c[0x0][0x278], RZ ;  /* 0x00009e0094107a10 */ /* 0x002fe40007f7e0ff */
[----:B------:R-:W-:Y:S02]  /*da80*/  @P4 FMNMX.NAN R64, |R45|, R12, !PT ;  /* 0x0000000c2d404209 */ /* 0x000fe40007820200 */
[----:B------:R-:W-:Y:S02]  /*da90*/  IADD3 R12, P0, R150, c[0x0][0x238], RZ ;  /* 0x00008e00960c7a10 */ /* 0x000fe40007f1e0ff */
[----:B------:R-:W-:-:S02]  /*daa0*/  ISETP.NE.AND P6, PT, R90, RZ, PT ;  /* 0x000000ff5a00720c */ /* 0x000fc40003fc5270 */
[----:B------:R-:W-:Y:S02]  /*dab0*/  IADD3.X R13, R151, c[0x0][0x23c], RZ, P0, !PT ;  /* 0x00008f00970d7a10 */ /* 0x000fe400007fe4ff */
[----:B---3--:R-:W-:Y:S02]  /*dac0*/  IADD3 R20, P0, R142, c[0x0][0x1f8], RZ ;  /* 0x00007e008e147a10 */ /* 0x008fe40007f1e0ff */
[----:B------:R-:W-:Y:S02]  /*dad0*/  ISETP.NE.AND P5, PT, R89, RZ, PT ;  /* 0x000000ff5900720c */ /* 0x000fe40003fa5270 */
[----:B------:R-:W-:Y:S02]  /*dae0*/  ISETP.NE.AND P4, PT, R91, RZ, PT ;  /* 0x000000ff5b00720c */ /* 0x000fe40003f85270 */
[----:B------:R-:W-:Y:S02]  /*daf0*/  IADD3.X R17, R149, c[0x0][0x27c], RZ, P3, !PT ;  /* 0x00009f0095117a10 */ /* 0x000fe40001ffe4ff */
[----:B------:R-:W-:-:S02]  /*db00*/  ISETP.LT.AND P3, PT, R67, c[0x0][0x160], P6 ;  /* 0x0000580043007a0c */ /* 0x000fc40003761270 */
[----:B------:R-:W-:Y:S02]  /*db10*/  IADD3.X R21, R143, c[0x0][0x1fc], RZ, P0, !PT ;  /* 0x00007f008f157a10 */ /* 0x000fe400007fe4ff */
[----:B------:R-:W-:Y:S02]  /*db20*/  ISETP.LT.AND P0, PT, R67, c[0x0][0x160], P5 ;  /* 0x0000580043007a0c */ /* 0x000fe40002f01270 */
[-C--:B--2---:R-:W-:Y:S02]  /*db30*/  F2FP.F16.E4M3.UNPACK_B R2, R74.reuse.H1 ;  /* 0x0000004aff02723e */ /* 0x084fe400030006ff */
[----:B------:R-:W-:-:S03]  /*db40*/  F2FP.F16.E4M3.UNPACK_B R3, R74 ;  /* 0x0000004aff03723e */ /* 0x000fc600020006ff */
[--C-:B------:R-:W-:Y:S02]  /*db50*/  HADD2.F32 R25, -RZ, R2.reuse.H0_H0 ;  /* 0x20000002ff197230 */ /* 0x100fe40000004100 */
[--C-:B------:R-:W-:Y:S02]  /*db60*/  HADD2.F32 R31, -RZ, R3.reuse.H0_H0 ;  /* 0x20000003ff1f7230 */ /* 0x100fe40000004100 */
[----:B------:R-:W-:Y:S01]  /*db70*/  HADD2.F32 R29, -RZ, R2.H1_H1 ;  /* 0x30000002ff1d7230 */ /* 0x000fe20000004100 */
[----:B------:R-:W-:Y:S01]  /*db80*/  F2FP.F16.E4M3.UNPACK_B R2, R75.H1 ;  /* 0x0000004bff02723e */ /* 0x000fe200030006ff */
[C---:B------:R-:W-:Y:S01]  /*db90*/  FMUL R25, R88.reuse, R25 ;  /* 0x0000001958197220 */ /* 0x040fe20000400000 */
[C---:B------:R-:W-:Y:S01]  /*dba0*/  FMUL R31, R88.reuse, R31 ;  /* 0x0000001f581f7220 */ /* 0x040fe20000400000 */
[----:B------:R-:W-:Y:S01]  /*dbb0*/  HADD2.F32 R3, -RZ, R3.H1_H1 ;  /* 0x30000003ff037230 */ /* 0x000fe20000004100 */
[----:B------:R-:W-:Y:S01]  /*dbc0*/  FMUL R24, R88, R29 ;  /* 0x0000001d58187220 */ /* 0x000fe20000400000 */
[C---:B----4-:R-:W-:Y:S01]  /*dbd0*/  FFMA R6, R0.reuse, R6, R25 ;  /* 0x0000000600067223 */ /* 0x050fe20000000019 */
[C---:B------:R-:W-:Y:S01]  /*dbe0*/  FFMA R38, R0.reuse, R4, R31 ;  /* 0x0000000400267223 */ /* 0x040fe2000000001f */
[--C-:B------:R-:W-:Y:S01]  /*dbf0*/  HADD2.F32 R25, -RZ, R2.reuse.H0_H0 ;  /* 0x20000002ff197230 */ /* 0x100fe20000004100 */
[----:B------:R-:W-:Y:S01]  /*dc00*/  FFMA R31, R0, R7, R24 ;  /* 0x00000007001f7223 */ /* 0x000fe20000000018 */
[----:B------:R-:W-:Y:S01]  /*dc10*/  HADD2.F32 R29, -RZ, R2.H1_H1 ;  /* 0x30000002ff1d7230 */ /* 0x000fe20000004100 */
[----:B------:R-:W-:Y:S01]  /*dc20*/  FMUL R7, R88, R3 ;  /* 0x0000000358077220 */ /* 0x000fe20000400000 */
[----:B------:R-:W-:Y:S01]  /*dc30*/  F2FP.F16.E4M3.UNPACK_B R2, R75 ;  /* 0x0000004bff02723e */ /* 0x000fe200020006ff */
[----:B------:R-:W-:Y:S01]  /*dc40*/  FADD R30, R6, R83 ;  /* 0x00000053061e7221 */ /* 0x000fe20000000000 */
[C---:B------:R-:W-:Y:S01]  /*dc50*/  FMUL R25, R88.reuse, R25 ;  /* 0x0000001958197220 */ /* 0x040fe20000400000 */
[----:B------:R-:W-:Y:S01]  /*dc60*/  FMUL R6, R88, R29 ;  /* 0x0000001d58067220 */ /* 0x000fe20000400000 */
[C---:B------:R-:W-:Y:S01]  /*dc70*/  FFMA R7, R0.reuse, R5, R7 ;  /* 0x0000000500077223 */ /* 0x040fe20000000007 */
[--C-:B------:R-:W-:Y:S01]  /*dc80*/  HADD2.F32 R33, -RZ, R2.reuse.H0_H0 ;  /* 0x20000002ff217230 */ /* 0x100fe20000004100 */
[----:B------:R-:W-:Y:S01]  /*dc90*/  FADD R28, R31, R82 ;  /* 0x000000521f1c7221 */ /* 0x000fe20000000000 */
[----:B------:R-:W-:Y:S01]  /*dca0*/  HADD2.F32 R5, -RZ, R2.H1_H1 ;  /* 0x30000002ff057230 */ /* 0x000fe20000004100 */
[C---:B------:R-:W-:Y:S01]  /*dcb0*/  FFMA R10, R0.reuse, R10, R25 ;  /* 0x0000000a000a7223 */ /* 0x040fe20000000019 */
[----:B------:R-:W-:Y:S01]  /*dcc0*/  FFMA R11, R0, R11, R6 ;  /* 0x0000000b000b7223 */ /* 0x000fe20000000006 */
[C---:B------:R-:W-:Y:S01]  /*dcd0*/  FMUL R33, R88.reuse, R33 ;  /* 0x0000002158217220 */ /* 0x040fe20000400000 */
[C---:B------:R-:W-:Y:S01]  /*dce0*/  FMUL R4, R73.reuse, R28 ;  /* 0x0000001c49047220 */ /* 0x040fe20000400000 */
[----:B------:R-:W-:Y:S01]  /*dcf0*/  FMUL R6, R88, R5 ;  /* 0x0000000558067220 */ /* 0x000fe20000400000 */
[----:B------:R-:W-:Y:S01]  /*dd00*/  FMUL R3, R73, R30 ;  /* 0x0000001e49037220 */ /* 0x000fe20000400000 */
[----:B------:R-:W-:Y:S01]  /*dd10*/  FADD R24, R10, R87 ;  /* 0x000000570a187221 */ /* 0x000fe20000000000 */
[----:B------:R-:W-:Y:S01]  /*dd20*/  FADD R10, R11, R86 ;  /* 0x000000560b0a7221 */ /* 0x000fe20000000000 */
[----:B------:R-:W-:Y:S01]  /*dd30*/  FMNMX.NAN R29, RZ, R28, !PT ;  /* 0x0000001cff1d7209 */ /* 0x000fe20007820000 */
[C---:B------:R-:W-:Y:S01]  /*dd40*/  FFMA R34, R0.reuse, R8, R33 ;  /* 0x0000000800227223 */ /* 0x040fe20000000021 */
[----:B------:R-:W-:Y:S01]  /*dd50*/  FMNMX.NAN R31, RZ, R30, !PT ;  /* 0x0000001eff1f7209 */ /* 0x000fe20007820000 */
[----:B------:R-:W-:Y:S01]  /*dd60*/  FFMA R9, R0, R9, R6 ;  /* 0x0000000900097223 */ /* 0x000fe20000000006 */
[----:B------:R-:W-:Y:S01]  /*dd70*/  F2FP.SATFINITE.E4M3.F32.PACK_AB_MERGE_C R3, R4, R3, RZ ;  /* 0x000000030403723e */ /* 0x000fe200048070ff */
[C---:B------:R-:W-:Y:S01]  /*dd80*/  FMUL R35, R72.reuse, R29 ;  /* 0x0000001d48237220 */ /* 0x040fe20000400000 */
[----:B------:R-:W-:Y:S01]  /*dd90*/  FMNMX.NAN R25, RZ, R24, !PT ;  /* 0x00000018ff197209 */ /* 0x000fe20007820000 */
[----:B------:R-:W-:Y:S01]  /*dda0*/  FMUL R4, R72, R31 ;  /* 0x0000001f48047220 */ /* 0x000fe20000400000 */
[----:B------:R-:W-:Y:S01]  /*ddb0*/  FMNMX.NAN R11, RZ, R10, !PT ;  /* 0x0000000aff0b7209 */ /* 0x000fe20007820000 */
[----:B------:R-:W-:Y:S01]  /*ddc0*/  FADD R38, R38, R81 ;  /* 0x0000005126267221 */ /* 0x000fe20000000000 */
[----:B------:R-:W-:Y:S01]  /*ddd0*/  FADD R36, R7, R80 ;  /* 0x0000005007247221 */ /* 0x000fe20000000000 */
[----:B------:R-:W-:Y:S01]  /*dde0*/  FADD R34, R34, R85 ;  /* 0x0000005522227221 */ /* 0x000fe20000000000 */
[----:B------:R-:W-:Y:S01]  /*ddf0*/  FADD R32, R9, R84 ;  /* 0x0000005409207221 */ /* 0x000fe20000000000 */
[C---:B------:R-:W-:Y:S01]  /*de00*/  FMUL R5, R72.reuse, R25 ;  /* 0x0000001948057220 */ /* 0x040fe20000400000 */
[----:B------:R-:W-:Y:S01]  /*de10*/  FMUL R2, R72, R11 ;  /* 0x0000000b48027220 */ /* 0x000fe20000400000 */
[----:B------:R-:W-:Y:S01]  /*de20*/  F2FP.SATFINITE.E4M3.F32.PACK_AB_MERGE_C R4, R35, R4, RZ ;  /* 0x000000042304723e */ /* 0x000fe200048070ff */
[C---:B------:R-:W-:Y:S01]  /*de30*/  FMUL R49, R73.reuse, R10 ;  /* 0x0000000a49317220 */ /* 0x040fe20000400000 */
[----:B------:R-:W-:Y:S01]  /*de40*/  IADD3 R8, R76, 0x38, RZ ;  /* 0x000000384c087810 */ /* 0x000fe20007ffe0ff */
[C---:B------:R-:W-:Y:S01]  /*de50*/  FMUL R6, R73.reuse, R24 ;  /* 0x0000001849067220 */ /* 0x040fe20000400000 */
[----:B------:R-:W-:Y:S01]  /*de60*/  FMNMX.NAN R37, RZ, R38, !PT ;  /* 0x00000026ff257209 */ /* 0x000fe20007820000 */
[CC--:B------:R-:W-:Y:S01]  /*de70*/  FMUL R41, R73.reuse, R36.reuse ;  /* 0x0000002449297220 */ /* 0x0c0fe20000400000 */
[----:B------:R-:W-:Y:S01]  /*de80*/  FMNMX.NAN R35, RZ, R36, !PT ;  /* 0x00000024ff237209 */ /* 0x000fe20007820000 */
[C---:B------:R-:W-:Y:S01]  /*de90*/  FMUL R40, R73.reuse, R32 ;  /* 0x0000002049287220 */ /* 0x040fe20000400000 */
[----:B------:R-:W-:Y:S01]  /*dea0*/  FMNMX.NAN R33, RZ, R34, !PT ;  /* 0x00000022ff217209 */ /* 0x000fe20007820000 */
[C---:B------:R-:W-:Y:S01]  /*deb0*/  FMUL R45, R72.reuse, R37 ;  /* 0x00000025482d7220 */ /* 0x040fe20000400000 */
[----:B------:R-:W-:Y:S01]  /*dec0*/  FMNMX.NAN R9, RZ, R32, !PT ;  /* 0x00000020ff097209 */ /* 0x000fe20007820000 */
[----:B------:R-:W-:Y:S01]  /*ded0*/  FMUL R44, R72, R35 ;  /* 0x00000023482c7220 */ /* 0x000fe20000400000 */
[----:B------:R-:W-:Y:S01]  /*dee0*/  F2FP.SATFINITE.E4M3.F32.PACK_AB_MERGE_C R5, R2, R5, RZ ;  /* 0x000000050205723e */ /* 0x000fe200048070ff */
[C---:B------:R-:W-:Y:S01]  /*def0*/  FMUL R2, R73.reuse, R38 ;  /* 0x0000002649027220 */ /* 0x040fe20000400000 */
[----:B------:R-:W-:Y:S01]  /*df00*/  ISETP.LT.AND P4, PT, R8, c[0x0][0x160], P4 ;  /* 0x0000580008007a0c */ /* 0x000fe20002781270 */
[C---:B------:R-:W-:Y:S01]  /*df10*/  FMUL R42, R72.reuse, R33 ;  /* 0x00000021482a7220 */ /* 0x040fe20000400000 */
[----:B------:R-:W-:Y:S01]  /*df20*/  FMUL R43, R72, R9 ;  /* 0x00000009482b7220 */ /* 0x000fe20000400000 */
        /* <DEDUP_REMOVED lines=12> */
[----:B------:R-:W-:Y:S02]  /*dff0*/  @P2 FMNMX.NAN R6, |R157|, R6, !PT ;  /* 0x000000069d062209 */ /* 0x000fe40007820200 */
[----:B------:R-:W-:Y:S02]  /*e000*/  @P1 FMNMX.NAN R7, |R156|, R7, !PT ;  /* 0x000000079c071209 */ /* 0x000fe40007820200 */
[----:B------:R-:W-:Y:S02]  /*e010*/  @P2 FMNMX.NAN R6, |R27|, R6, !PT ;  /* 0x000000061b062209 */ /* 0x000fe40007820200 */
[----:B------:R-:W-:Y:S02]  /*e020*/  @P1 FMNMX.NAN R7, |R26|, R7, !PT ;  /* 0x000000071a071209 */ /* 0x000fe40007820200 */
[----:B------:R-:W-:-:S02]  /*e030*/  @P2 FMNMX.NAN R6, |R15|, R6, !PT ;  /* 0x000000060f062209 */ /* 0x000fc40007820200 */
[----:B------:R-:W-:Y:S02]  /*e040*/  @P1 FMNMX.NAN R7, |R14|, R7, !PT ;  /* 0x000000070e071209 */ /* 0x000fe40007820200 */
[----:B------:R-:W-:Y:S02]  /*e050*/  @P2 FMNMX.NAN R6, |R155|, R6, !PT ;  /* 0x000000069b062209 */ /* 0x000fe40007820200 */
[----:B------:R-:W-:Y:S02]  /*e060*/  @P1 FMNMX.NAN R7, |R152|, R7, !PT ;  /* 0x0000000798071209 */ /* 0x000fe40007820200 */
[----:B-1----:R-:W-:Y:S02]  /*e070*/  @P2 FMNMX.NAN R2, |R153|, R6, !PT ;  /* 0x0000000699022209 */ /* 0x002fe40007820200 */
[----:B------:R-:W-:Y:S01]  /*e080*/  @P1 FMNMX.NAN R3, |R108|, R7, !PT ;  /* 0x000000076c031209 */ /* 0x000fe20007820200 */
[----:B------:R-:W-:Y:S01]  /*e090*/  STS.64 [R79.X8], R18 ;  /* 0x000000124f007388 */ /* 0x000fe20000008a00 */
[----:B------:R-:W-:-:S02]  /*e0a0*/  @P2 FMNMX.NAN R2, |R93|, R2, !PT ;  /* 0x000000025d022209 */ /* 0x000fc40007820200 */
[----:B------:R-:W-:Y:S01]  /*e0b0*/  @P1 FMNMX.NAN R3, |R92|, R3, !PT ;  /* 0x000000035c031209 */ /* 0x000fe20007820200 */
[----:B------:R-:W-:Y:S01]  /*e0c0*/  STS.64 [R79.X8+0x20], R22 ;  /* 0x000020164f007388 */ /* 0x000fe20000008a00 */
[----:B------:R-:W-:Y:S02]  /*e0d0*/  @P2 FMNMX.NAN R64, |R47|, R2, !PT ;  /* 0x000000022f402209 */ /* 0x000fe40007820200 */
[----:B------:R-:W-:Y:S01]  /*e0e0*/  @P1 FMNMX.NAN R39, |R46|, R3, !PT ;  /* 0x000000032e271209 */ /* 0x000fe20007820200 */
[----:B------:R-:W-:Y:S01]  /*e0f0*/  STS.64 [R79.X8+0x40], R50 ;  /* 0x000040324f007388 */ /* 0x000fe20000008a00 */
[----:B------:R-:W-:Y:S02]  /*e100*/  @P3 FMNMX.NAN R2, R64, |R37|, !PT ;  /* 0x4000002540023209 */ /* 0x000fe40007820000 */
[----:B------:R-:W-:Y:S01]  /*e110*/  @P0 FMNMX.NAN R3, R39, |R38|, !PT ;  /* 0x4000002627030209 */ /* 0x000fe20007820000 */
[----:B------:R-:W-:Y:S01]  /*e120*/  STS.64 [R79.X8+0x60], R54 ;  /* 0x000060364f007388 */ /* 0x000fe20000008a00 */
[----:B------:R-:W-:-:S02]  /*e130*/  @P3 FMNMX.NAN R2, |R35|, R2, !PT ;  /* 0x0000000223023209 */ /* 0x000fc40007820200 */
[----:B------:R-:W-:Y:S01]  /*e140*/  @P0 FMNMX.NAN R3, |R36|, R3, !PT ;  /* 0x0000000324030209 */ /* 0x000fe20007820200 */
        /* <DEDUP_REMOVED lines=9> */
[----:B------:R-:W-:Y:S02]  /*e1e0*/  ISETP.LT.AND P1, PT, R8, c[0x0][0x160], P6 ;  /* 0x0000580008007a0c */ /* 0x000fe40003721270 */
[----:B------:R-:W-:Y:S02]  /*e1f0*/  @P0 FMNMX.NAN R3, |R24|, R3, !PT ;  /* 0x0000000318030209 */ /* 0x000fe40007820200 */
[----:B------:R-:W-:-:S02]  /*e200*/  ISETP.LT.AND P2, PT, R8, c[0x0][0x160], P5 ;  /* 0x0000580008007a0c */ /* 0x000fc40002f41270 */
[----:B------:R-:W-:Y:S01]  /*e210*/  @P0 FMNMX.NAN R39, |R10|, R3, !PT ;  /* 0x000000030a270209 */ /* 0x000fe20007820200 */
[----:B------:R-:W1:Y:S01]  /*e220*/  LDS.128 R4, [R78.X16] ;  /* 0x000000004e047984 */ /* 0x000e62000000cc00 */
[----:B------:R-:W-:-:S03]  /*e230*/  @P3 FMNMX.NAN R14, |R25|, R14, !PT ;  /* 0x0000000e190e3209 */ /* 0x000fc60007820200 */
[----:B------:R-:W3:Y:S01]  /*e240*/  LDS.128 R76, [R77.X16] ;  /* 0x000000004d4c7984 */ /* 0x000ee2000000cc00 */
[----:B------:R-:W-:Y:S02]  /*e250*/  @P3 FMNMX.NAN R64, |R11|, R14, !PT ;  /* 0x0000000e0b403209 */ /* 0x000fe40007820200 */
[-C--:B--2---:R-:W-:Y:S02]  /*e260*/  F2FP.F16.E4M3.UNPACK_B R2, R74.reuse.H1 ;  /* 0x0000004aff02723e */ /* 0x084fe400030006ff */
[----:B------:R-:W-:-:S03]  /*e270*/  F2FP.F16.E4M3.UNPACK_B R74, R74 ;  /* 0x0000004aff4a723e */ /* 0x000fc600020006ff */
[--C-:B------:R-:W-:Y:S02]  /*e280*/  HADD2.F32 R15, -RZ, R2.reuse.H1_H1 ;  /* 0x30000002ff0f7230 */ /* 0x100fe40000004100 */
[----:B------:R-:W-:Y:S02]  /*e290*/  HADD2.F32 R9, -RZ, R2.H0_H0 ;  /* 0x20000002ff097230 */ /* 0x000fe40000004100 */
[--C-:B------:R-:W-:Y:S01]  /*e2a0*/  HADD2.F32 R3, -RZ, R74.reuse.H0_H0 ;  /* 0x2000004aff037230 */ /* 0x100fe20000004100 */
[C---:B------:R-:W-:Y:S02]  /*e2b0*/  FMUL R2, R88.reuse, R15 ;  /* 0x0000000f58027220 */ /* 0x040fe40000400000 */
[----:B------:R-:W-:Y:S02]  /*e2c0*/  FMUL R9, R88, R9 ;  /* 0x0000000958097220 */ /* 0x000fe40000400000 */
[C---:B-1----:R-:W-:Y:S01]  /*e2d0*/  FFMA R7, R0.reuse, R7, R2 ;  /* 0x0000000700077223 */ /* 0x042fe20000000002 */
[----:B------:R-:W-:Y:S01]  /*e2e0*/  F2FP.F16.E4M3.UNPACK_B R2, R75.H1 ;  /* 0x0000004bff02723e */ /* 0x000fe200030006ff */
[----:B------:R-:W-:Y:S01]  /*e2f0*/  FFMA R6, R0, R6, R9 ;  /* 0x0000000600067223 */ /* 0x000fe20000000009 */
[----:B------:R-:W-:Y:S01]  /*e300*/  FMUL R3, R88, R3 ;  /* 0x0000000358037220 */ /* 0x000fe20000400000 */
[----:B------:R-:W-:Y:S01]  /*e310*/  FADD R82, R7, R82 ;  /* 0x0000005207527221 */ /* 0x000fe20000000000 */
[----:B------:R-:W-:Y:S01]  /*e320*/  HADD2.F32 R7, -RZ, R74.H1_H1 ;  /* 0x3000004aff077230 */ /* 0x000fe20000004100 */
[----:B------:R-:W-:Y:S01]  /*e330*/  FADD R6, R6, R83 ;  /* 0x0000005306067221 */ /* 0x000fe20000000000 */
[--C-:B------:R-:W-:Y:S01]  /*e340*/  HADD2.F32 R9, -RZ, R2.reuse.H1_H1 ;  /* 0x30000002ff097230 */ /* 0x100fe20000004100 */
[----:B------:R-:W-:Y:S01]  /*e350*/  FFMA R4, R0, R4, R3 ;  /* 0x0000000400047223 */ /* 0x000fe20000000003 */
[----:B------:R-:W-:Y:S01]  /*e360*/  HADD2.F32 R15, -RZ, R2.H0_H0 ;  /* 0x20000002ff0f7230 */ /* 0x000fe20000004100 */
[C---:B------:R-:W-:Y:S01]  /*e370*/  FMUL R2, R88.reuse, R7 ;  /* 0x0000000758027220 */ /* 0x040fe20000400000 */
[----:B------:R-:W-:Y:S01]  /*e380*/  F2FP.F16.E4M3.UNPACK_B R75, R75 ;  /* 0x0000004bff4b723e */ /* 0x000fe200020006ff */
[C---:B------:R-:W-:Y:S01]  /*e390*/  FMUL R8, R88.reuse, R9 ;  /* 0x0000000958087220 */ /* 0x040fe20000400000 */
[----:B------:R-:W-:Y:S01]  /*e3a0*/  FMNMX.NAN R3, RZ, R82, !PT ;  /* 0x00000052ff037209 */ /* 0x000fe20007820000 */
[----:B------:R-:W-:Y:S01]  /*e3b0*/  FMUL R15, R88, R15 ;  /* 0x0000000f580f7220 */ /* 0x000fe20000400000 */
[----:B------:R-:W-:Y:S01]  /*e3c0*/  FFMA R7, R0, R5, R2 ;  /* 0x0000000500077223 */ /* 0x000fe20000000002 */
[----:B------:R-:W-:Y:S01]  /*e3d0*/  FADD R2, R4, R81 ;  /* 0x0000005104027221 */ /* 0x000fe20000000000 */
[----:B------:R-:W-:Y:S01]  /*e3e0*/  FMNMX.NAN R5, RZ, R6, !PT ;  /* 0x00000006ff057209 */ /* 0x000fe20007820000 */
[C---:B---3--:R-:W-:Y:S01]  /*e3f0*/  FFMA R4, R0.reuse, R78, R15 ;  /* 0x0000004e00047223 */ /* 0x048fe2000000000f */
[----:B------:R-:W-:Y:S01]  /*e400*/  FFMA R79, R0, R79, R8 ;  /* 0x0000004f004f7223 */ /* 0x000fe20000000008 */
[----:B------:R-:W-:Y:S01]  /*e410*/  FADD R80, R7, R80 ;  /* 0x0000005007507221 */ /* 0x000fe20000000000 */
[--C-:B------:R-:W-:Y:S01]  /*e420*/  HADD2.F32 R11, -RZ, R75.reuse.H0_H0 ;  /* 0x2000004bff0b7230 */ /* 0x100fe20000004100 */
[----:B------:R-:W-:Y:S01]  /*e430*/  FMNMX.NAN R7, RZ, R2, !PT ;  /* 0x00000002ff077209 */ /* 0x000fe20007820000 */
[----:B------:R-:W-:Y:S01]  /*e440*/  HADD2.F32 R75, -RZ, R75.H1_H1 ;  /* 0x3000004bff4b7230 */ /* 0x000fe20000004100 */
[C---:B------:R-:W-:Y:S01]  /*e450*/  FMUL R9, R72.reuse, R3 ;  /* 0x0000000348097220 */ /* 0x040fe20000400000 */
[----:B------:R-:W-:Y:S01]  /*e460*/  FMUL R8, R72, R5 ;  /* 0x0000000548087220 */ /* 0x000fe20000400000 */
[----:B------:R-:W-:Y:S01]  /*e470*/  FADD R4, R4, R87 ;  /* 0x0000005704047221 */ /* 0x000fe20000000000 */
[----:B------:R-:W-:Y:S01]  /*e480*/  FADD R86, R79, R86 ;  /* 0x000000564f567221 */ /* 0x000fe20000000000 */
[----:B------:R-:W-:Y:S01]  /*e490*/  FMNMX.NAN R19, RZ, R80, !PT ;  /* 0x00000050ff137209 */ /* 0x000fe20007820000 */
[----:B------:R-:W-:Y:S01]  /*e4a0*/  FMUL R11, R88, R11 ;  /* 0x0000000b580b7220 */ /* 0x000fe20000400000 */
[----:B------:R-:W-:Y:S01]  /*e4b0*/  @P1 FMNMX.NAN R18, R64, |R7|, !PT ;  /* 0x4000000740121209 */ /* 0x000fe20007820000 */
[----:B------:R-:W-:Y:S01]  /*e4c0*/  FMUL R10, R88, R75 ;  /* 0x0000004b580a7220 */ /* 0x000fe20000400000 */
[----:B------:R-:W-:Y:S01]  /*e4d0*/  F2FP.SATFINITE.E4M3.F32.PACK_AB_MERGE_C R8, R9, R8, RZ ;  /* 0x000000080908723e */ /* 0x000fe200048070ff */
[C---:B------:R-:W-:Y:S01]  /*e4e0*/  FFMA R76, R0.reuse, R76, R11 ;  /* 0x0000004c004c7223 */ /* 0x040fe2000000000b */
[----:B------:R-:W-:Y:S01]  /*e4f0*/  FMNMX.NAN R15, RZ, R4, !PT ;  /* 0x00000004ff0f7209 */ /* 0x000fe20007820000 */
[----:B------:R-:W-:Y:S01]  /*e500*/  FFMA R77, R0, R77, R10 ;  /* 0x0000004d004d7223 */ /* 0x000fe2000000000a */
[----:B------:R-:W-:Y:S01]  /*e510*/  FMNMX.NAN R9, RZ, R86, !PT ;  /* 0x00000056ff097209 */ /* 0x000fe20007820000 */
[----:B------:R-:W-:Y:S01]  /*e520*/  FADD R0, R76, R85 ;  /* 0x000000554c007221 */ /* 0x000fe20000000000 */
[----:B------:R-:W-:Y:S01]  /*e530*/  @P1 FMNMX.NAN R18, |R19|, R18, !PT ;  /* 0x0000001213121209 */ /* 0x000fe20007820200 */
[C---:B------:R-:W-:Y:S01]  /*e540*/  FMUL R14, R72.reuse, R15 ;  /* 0x0000000f480e7220 */ /* 0x040fe20000400000 */
[----:B------:R-:W-:Y:S01]  /*e550*/  FADD R84, R77, R84 ;  /* 0x000000544d547221 */ /* 0x000fe20000000000 */
[C---:B------:R-:W-:Y:S01]  /*e560*/  FMUL R11, R72.reuse, R9 ;  /* 0x00000009480b7220 */ /* 0x040fe20000400000 */
[----:B------:R-:W-:Y:S01]  /*e570*/  @P1 FMNMX.NAN R10, |R5|, R18, !PT ;  /* 0x00000012050a1209 */ /* 0x000fe20007820200 */
[----:B------:R-:W-:Y:S01]  /*e580*/  FMUL R19, R72, R19 ;  /* 0x0000001348137220 */ /* 0x000fe20000400000 */
[----:B------:R-:W-:Y:S01]  /*e590*/  @P2 FMNMX.NAN R5, R39, |R2|, !PT ;  /* 0x4000000227052209 */ /* 0x000fe20007820000 */
[----:B------:R-:W-:Y:S01]  /*e5a0*/  FMUL R23, R73, R82 ;  /* 0x0000005249177220 */ /* 0x000fe20000400000 */
[----:B------:R-:W-:Y:S01]  /*e5b0*/  F2FP.SATFINITE.E4M3.F32.PACK_AB_MERGE_C R14, R11, R14, RZ ;  /* 0x0000000e0b0e723e */ /* 0x000fe200048070ff */
[----:B------:R-:W-:Y:S01]  /*e5c0*/  FMUL R2, R73, R2 ;  /* 0x0000000249027220 */ /* 0x000fe20000400000 */
[----:B------:R-:W-:-:S02]  /*e5d0*/  @P2 FMNMX.NAN R21, |R80|, R5, !PT ;  /* 0x0000000550152209 */ /* 0x000fc40007820200 */
[----:B------:R-:W-:Y:S02]  /*e5e0*/  FMNMX.NAN R11, RZ, R0, !PT ;  /* 0x00000000ff0b7209 */ /* 0x000fe40007820000 */
[----:B------:R-:W-:Y:S02]  /*e5f0*/  FMNMX.NAN R5, RZ, R84, !PT ;  /* 0x00000054ff057209 */ /* 0x000fe40007820000 */
[----:B------:R-:W-:Y:S01]  /*e600*/  IADD3 R18, P0, R12, c[0x0][0x238], RZ ;  /* 0x00008e000c127a10 */ /* 0x000fe20007f1e0ff */
[----:B------:R-:W-:Y:S01]  /*e610*/  FMUL R12, R73, R6 ;  /* 0x00000006490c7220 */ /* 0x000fe20000400000 */
[----:B------:R-:W-:Y:S01]  /*e620*/  @P2 FMNMX.NAN R21, |R6|, R21, !PT ;  /* 0x0000001506152209 */ /* 0x000fe20007820200 */
[C---:B------:R-:W-:Y:S01]  /*e630*/  FMUL R6, R72.reuse, R7 ;  /* 0x0000000748067220 */ /* 0x040fe20000400000 */
[C---:B------:R-:W-:Y:S01]  /*e640*/  FMUL R7, R72.reuse, R11 ;  /* 0x0000000b48077220 */ /* 0x040fe20000400000 */
[----:B------:R-:W-:Y:S01]  /*e650*/  FMUL R72, R72, R5 ;  /* 0x0000000548487220 */ /* 0x000fe20000400000 */
[----:B------:R-:W-:Y:S01]  /*e660*/  @P1 FMNMX.NAN R10, |R3|, R10, !PT ;  /* 0x0000000a030a1209 */ /* 0x000fe20007820200 */
[----:B------:R-:W-:Y:S01]  /*e670*/  FMUL R3, R73, R80 ;  /* 0x0000005049037220 */ /* 0x000fe20000400000 */
[----:B------:R-:W-:Y:S01]  /*e680*/  F2FP.SATFINITE.E4M3.F32.PACK_AB_MERGE_C R6, R19, R6, R8 ;  /* 0x000000061306723e */ /* 0x000fe20004807008 */
[----:B------:R-:W-:Y:S01]  /*e690*/  FMUL R8, R73, R86 ;  /* 0x0000005649087220 */ /* 0x000fe20000400000 */
[----:B------:R-:W-:-:S02]  /*e6a0*/  IADD3.X R19, R13, c[0x0][0x23c], RZ, P0, !PT ;  /* 0x00008f000d137a10 */ /* 0x000fc400007fe4ff */
[----:B------:R-:W-:Y:S02]  /*e6b0*/  F2FP.SATFINITE.E4M3.F32.PACK_AB_MERGE_C R7, R72, R7, R14 ;  /* 0x000000074807723e */ /* 0x000fe4000480700e */
[----:B------:R-:W-:Y:S02]  /*e6c0*/  @P2 FMNMX.NAN R21, |R82|, R21, !PT ;  /* 0x0000001552152209 */ /* 0x000fe40007820200 */
[----:B------:R-:W-:Y:S01]  /*e6d0*/  @P1 FMNMX.NAN R10, |R11|, R10, !PT ;  /* 0x0000000a0b0a1209 */ /* 0x000fe20007820200 */
[----:B------:R1:W-:Y:S01]  /*e6e0*/  @P1 STG.E.64 [R18.64], R6 ;  /* 0x0000000612001986 */ /* 0x0003e2000c101b12 */
[----:B------:R-:W-:Y:S02]  /*e6f0*/  @P2 FMNMX.NAN R21, |R0|, R21, !PT ;  /* 0x0000001500152209 */ /* 0x000fe40007820200 */
[----:B------:R-:W-:Y:S01]  /*e700*/  @P1 FMNMX.NAN R10, |R5|, R10, !PT ;  /* 0x0000000a050a1209 */ /* 0x000fe20007820200 */
[C---:B------:R-:W-:Y:S01]  /*e710*/  FMUL R5, R73.reuse, R4 ;  /* 0x0000000449057220 */ /* 0x040fe20000400000 */
[----:B------:R-:W-:Y:S01]  /*e720*/  @P2 FMNMX.NAN R21, |R84|, R21, !PT ;  /* 0x0000001554152209 */ /* 0x000fe20007820200 */
[----:B------:R-:W-:Y:S01]  /*e730*/  FMUL R84, R73, R84 ;  /* 0x0000005449547220 */ /* 0x000fe20000400000 */
[----:B------:R-:W-:Y:S01]  /*e740*/  F2FP.SATFINITE.E4M3.F32.PACK_AB_MERGE_C R12, R23, R12, RZ ;  /* 0x0000000c170c723e */ /* 0x000fe200048070ff */
[----:B------:R-:W-:Y:S01]  /*e750*/  FMUL R73, R73, R0 ;  /* 0x0000000049497220 */ /* 0x000fe20000400000 */
[----:B------:R-:W-:-:S02]  /*e760*/  @P2 FMNMX.NAN R21, |R4|, R21, !PT ;  /* 0x0000001504152209 */ /* 0x000fc40007820200 */
[----:B------:R-:W-:Y:S02]  /*e770*/  F2FP.SATFINITE.E4M3.F32.PACK_AB_MERGE_C R5, R8, R5, RZ ;  /* 0x000000050805723e */ /* 0x000fe400048070ff */
[----:B------:R-:W-:Y:S02]  /*e780*/  @P1 FMNMX.NAN R10, |R15|, R10, !PT ;  /* 0x0000000a0f0a1209 */ /* 0x000fe40007820200 */
[----:B------:R-:W-:Y:S02]  /*e790*/  IADD3 R4, P0, R16, c[0x0][0x278], RZ ;  /* 0x00009e0010047a10 */ /* 0x000fe40007f1e0ff */
[----:B------:R-:W-:Y:S02]  /*e7a0*/  F2FP.SATFINITE.E4M3.F32.PACK_AB_MERGE_C R2, R3, R2, R12 ;  /* 0x000000020302723e */ /* 0x000fe4000480700c */
[----:B------:R-:W-:Y:S02]  /*e7b0*/  F2FP.SATFINITE.E4M3.F32.PACK_AB_MERGE_C R3, R84, R73, R5 ;  /* 0x000000495403723e */ /* 0x000fe40004807005 */
[----:B------:R-:W-:-:S02]  /*e7c0*/  @P2 FMNMX.NAN R39, |R86|, R21, !PT ;  /* 0x0000001556272209 */ /* 0x000fc40007820200 */
[----:B------:R-:W-:Y:S02]  /*e7d0*/  @P1 FMNMX.NAN R64, |R9|, R10, !PT ;  /* 0x0000000a09401209 */ /* 0x000fe40007820200 */
[----:B------:R-:W-:Y:S01]  /*e7e0*/  IADD3.X R5, R17, c[0x0][0x27c], RZ, P0, !PT ;  /* 0x00009f0011057a10 */ /* 0x000fe200007fe4ff */
[----:B------:R-:W-:Y:S05]  /*e7f0*/  @!P2 BRA `(.L_x_49) ;  /* 0x000024d00000a947 */ /* 0x000fea0003800000 */
[----:B------:R2:W-:Y:S01]  /*e800*/  STG.E.64 [R4.64], R2 ;  /* 0x0000000204007986 */ /* 0x0005e2000c101b12 */
[----:B------:R-:W-:Y:S05]  /*e810*/  BRA `(.L_x_49) ;  /* 0x000024b000007947 */ /* 0x000fea0003800000 */
.L_x_48:
[----:B------:R-:W-:Y:S01]  /*e820*/  BAR.SYNC.DEFER_BLOCKING 0x0 ;  /* 0x0000000000007b1d */ /* 0x000fe20000010000 */
[----:B------:R-:W-:Y:S02]  /*e830*/  ISETP.NE.AND P6, PT, R90, RZ, PT ;  /* 0x000000ff5a00720c */ /* 0x000fe40003fc5270 */
[----:B------:R-:W-:Y:S02]  /*e840*/  ISETP.NE.AND P5, PT, R89, RZ, PT ;  /* 0x000000ff5900720c */ /* 0x000fe40003fa5270 */
[C---:B------:R-:W-:Y:S02]  /*e850*/  ISETP.LT.AND P4, PT, R76.reuse, c[0x0][0x160], P6 ;  /* 0x000058004c007a0c */ /* 0x040fe40003781270 */
[----:B------:R-:W-:Y:S01]  /*e860*/  ISETP.LT.AND P3, PT, R76, c[0x0][0x160], P5 ;  /* 0x000058004c007a0c */ /* 0x000fe20002f61270 */
[----:B------:R-:W-:Y:S04]  /*e870*/  STS.64 [R79.X8], R4 ;  /* 0x000000044f007388 */ /* 0x000fe80000008a00 */
[----:B------:R-:W-:Y:S04]  /*e880*/  STS.64 [R79.X8+0x20], R32 ;  /* 0x000020204f007388 */ /* 0x000fe80000008a00 */
[----:B------:R-:W-:Y:S04]  /*e890*/  STS.64 [R79.X8+0x40], R36 ;  /* 0x000040244f007388 */ /* 0x000fe80000008a00 */
[----:B------:R-:W-:Y:S04]  /*e8a0*/  STS.64 [R79.X8+0x60], R64 ;  /* 0x000060404f007388 */ /* 0x000fe80000008a00 */
[----:B------:R-:W-:Y:S06]  /*e8b0*/  BAR.SYNC.DEFER_BLOCKING 0x0 ;  /* 0x0000000000007b1d */ /* 0x000fec0000010000 */
[----:B-1----:R-:W1:Y:S04]  /*e8c0*/  LDS.128 R68, [R78.X16] ;  /* 0x000000004e447984 */ /* 0x002e68000000cc00 */
[----:B------:R-:W2:Y:S01]  /*e8d0*/  LDS.128 R56, [R77.X16] ;  /* 0x000000004d387984 */ /* 0x000ea2000000cc00 */
[C---:B-1----:R-:W-:Y:S01]  /*e8e0*/  FFMA R74, R0.reuse, R70, R83 ;  /* 0x00000046004a7223 */ /* 0x042fe20000000053 */
[C---:B------:R-:W-:Y:S01]  /*e8f0*/  FFMA R88, R0.reuse, R71, R82 ;  /* 0x0000004700587223 */ /* 0x040fe20000000052 */
[C---:B------:R-:W-:Y:S01]  /*e900*/  FFMA R102, R0.reuse, R68, R81 ;  /* 0x0000004400667223 */ /* 0x040fe20000000051 */
[C---:B------:R-:W-:Y:S01]  /*e910*/  FFMA R96, R0.reuse, R69, R80 ;  /* 0x0000004500607223 */ /* 0x040fe20000000050 */
[C---:B--2---:R-:W-:Y:S01]  /*e920*/  FFMA R94, R0.reuse, R58, R87 ;  /* 0x0000003a005e7223 */ /* 0x044fe20000000057 */
[C---:B------:R-:W-:Y:S01]  /*e930*/  FFMA R90, R0.reuse, R59, R86 ;  /* 0x0000003b005a7223 */ /* 0x040fe20000000056 */
[----:B------:R-:W-:Y:S01]  /*e940*/  FMNMX.NAN R91, RZ, R74, !PT ;  /* 0x0000004aff5b7209 */ /* 0x000fe20007820000 */
[C---:B------:R-:W-:Y:S01]  /*e950*/  FFMA R98, R0.reuse, R56, R85 ;  /* 0x0000003800627223 */ /* 0x040fe20000000055 */
[----:B------:R-:W-:Y:S01]  /*e960*/  FMNMX.NAN R89, RZ, R88, !PT ;  /* 0x00000058ff597209 */ /* 0x000fe20007820000 */
[----:B------:R-:W-:Y:S01]  /*e970*/  FFMA R100, R0, R57, R84 ;  /* 0x0000003900647223 */ /* 0x000fe20000000054 */
[----:B------:R-:W-:Y:S01]  /*e980*/  FMNMX.NAN R75, RZ, R94, !PT ;  /* 0x0000005eff4b7209 */ /* 0x000fe20007820000 */
[C---:B-----5:R-:W-:Y:S01]  /*e990*/  FMUL R32, R72.reuse, R91 ;  /* 0x0000005b48207220 */ /* 0x060fe20000400000 */
[----:B------:R-:W-:Y:S01]  /*e9a0*/  FMNMX.NAN R65, RZ, R90, !PT ;  /* 0x0000005aff417209 */ /* 0x000fe20007820000 */
[C---:B------:R-:W-:Y:S01]  /*e9b0*/  FMUL R5, R72.reuse, R89 ;  /* 0x0000005948057220 */ /* 0x040fe20000400000 */
[C---:B------:R-:W-:Y:S01]  /*e9c0*/  FMUL R37, R73.reuse, R88 ;  /* 0x0000005849257220 */ /* 0x040fe20000400000 */
[----:B------:R-:W-:Y:S01]  /*e9d0*/  FMUL R4, R73, R74 ;  /* 0x0000004a49047220 */ /* 0x000fe20000400000 */
[C---:B------:R-:W-:Y:S01]  /*e9e0*/  FMUL R33, R72.reuse, R75 ;  /* 0x0000004b48217220 */ /* 0x040fe20000400000 */
[C---:B------:R-:W-:Y:S01]  /*e9f0*/  FMUL R36, R72.reuse, R65 ;  /* 0x0000004148247220 */ /* 0x040fe20000400000 */
[----:B------:R-:W-:Y:S01]  /*ea00*/  F2FP.SATFINITE.E4M3.F32.PACK_AB_MERGE_C R32, R5, R32, RZ ;  /* 0x000000200520723e */ /* 0x000fe200048070ff */
[C---:B------:R-:W-:Y:S01]  /*ea10*/  FMUL R5, R73.reuse, R94 ;  /* 0x0000005e49057220 */ /* 0x040fe20000400000 */
[----:B------:R-:W-:Y:S01]  /*ea20*/  FMNMX.NAN R101, RZ, R102, !PT ;  /* 0x00000066ff657209 */ /* 0x000fe20007820000 */
[C---:B------:R-:W-:Y:S01]  /*ea30*/  FMUL R68, R73.reuse, R90 ;  /* 0x0000005a49447220 */ /* 0x040fe20000400000 */
[-C--:B------:R-:W-:Y:S01]  /*ea40*/  FMNMX.NAN R99, RZ, R96.reuse, !PT ;  /* 0x00000060ff637209 */ /* 0x080fe20007820000 */
[----:B------:R-:W-:Y:S01]  /*ea50*/  FMUL R56, R73, R96 ;  /* 0x0000006049387220 */ /* 0x000fe20000400000 */
[----:B------:R-:W-:Y:S01]  /*ea60*/  FMNMX.NAN R97, RZ, R98, !PT ;  /* 0x00000062ff617209 */ /* 0x000fe20007820000 */
[C---:B------:R-:W-:Y:S01]  /*ea70*/  FMUL R69, R72.reuse, R101 ;  /* 0x0000006548457220 */ /* 0x040fe20000400000 */
[----:B------:R-:W-:Y:S01]  /*ea80*/  FMNMX.NAN R95, RZ, R100, !PT ;  /* 0x00000064ff5f7209 */ /* 0x000fe20007820000 */
[----:B------:R-:W-:Y:S01]  /*ea90*/  FMUL R64, R72, R99 ;  /* 0x0000006348407220 */ /* 0x000fe20000400000 */
[----:B------:R-:W-:Y:S01]  /*eaa0*/  F2FP.SATFINITE.E4M3.F32.PACK_AB_MERGE_C R4, R37, R4, RZ ;  /* 0x000000042504723e */ /* 0x000fe200048070ff */
[C---:B------:R-:W-:Y:S01]  /*eab0*/  FMUL R37, R73.reuse, R100 ;  /* 0x0000006449257220 */ /* 0x040fe20000400000 */
[----:B------:R-:W-:Y:S01]  /*eac0*/  F2FP.SATFINITE.E4M3.F32.PACK_AB_MERGE_C R33, R36, R33, RZ ;  /* 0x000000212421723e */ /* 0x000fe200048070ff */
[C---:B------:R-:W-:Y:S01]  /*ead0*/  FMUL R36, R73.reuse, R98 ;  /* 0x0000006249247220 */ /* 0x040fe20000400000 */
[C---:B------:R-:W-:Y:S01]  /*eae0*/  FMUL R58, R72.reuse, R97 ;  /* 0x00000061483a7220 */ /* 0x040fe20000400000 */
[----:B------:R-:W-:Y:S01]  /*eaf0*/  FMUL R59, R72, R95 ;  /* 0x0000005f483b7220 */ /* 0x000fe20000400000 */
[----:B------:R-:W-:Y:S01]  /*eb00*/  F2FP.SATFINITE.E4M3.F32.PACK_AB_MERGE_C R5, R68, R5, RZ ;  /* 0x000000054405723e */ /* 0x000fe200048070ff */
[----:B------:R-:W-:Y:S01]  /*eb10*/  FMUL R57, R73, R102 ;  /* 0x0000006649397220 */ /* 0x000fe20000400000 */
[----:B------:R-:W-:-:S02]  /*eb20*/  F2FP.SATFINITE.E4M3.F32.PACK_AB_MERGE_C R32, R64, R69, R32 ;  /* 0x000000454020723e */ /* 0x000fc40004807020 */
[----:B------:R-:W-:Y:S01]  /*eb30*/  F2FP.SATFINITE.E4M3.F32.PACK_AB_MERGE_C R5, R37, R36, R5 ;  /* 0x000000242505723e */ /* 0x000fe20004807005 */
[----:B------:R-:W-:Y:S01]  /*eb40*/  @P4 IMAD.MOV.U32 R36, RZ, RZ, R110 ;  /* 0x000000ffff244224 */ /* 0x000fe200078e006e */
[----:B------:R-:W-:Y:S01]  /*eb50*/  F2FP.SATFINITE.E4M3.F32.PACK_AB_MERGE_C R33, R59, R58, R33 ;  /* 0x0000003a3b21723e */ /* 0x000fe20004807021 */
[----:B------:R-:W-:Y:S01]  /*eb60*/  @P4 IMAD.MOV.U32 R37, RZ, RZ, R111 ;  /* 0x000000ffff254224 */ /* 0x000fe200078e006f */
[----:B------:R-:W-:Y:S02]  /*eb70*/  F2FP.SATFINITE.E4M3.F32.PACK_AB_MERGE_C R4, R56, R57, R4 ;  /* 0x000000393804723e */ /* 0x000fe40004807004 */
[----:B------:R-:W-:Y:S02]  /*eb80*/  IADD3 R110, P1, R110, c[0x0][0x238], RZ ;  /* 0x00008e006e6e7a10 */ /* 0x000fe40007f3e0ff */
[----:B------:R1:W-:Y:S01]  /*eb90*/  @P4 STG.E.64 [R36.64], R32 ;  /* 0x0000002024004986 */ /* 0x0003e2000c101b12 */
[----:B------:R-:W-:Y:S02]  /*eba0*/  @P4 FMNMX.NAN R64, RZ, |R101|, !PT ;  /* 0x40000065ff404209 */ /* 0x000fe40007820000 */
[----:B------:R-:W-:-:S02]  /*ebb0*/  IADD3.X R111, R111, c[0x0][0x23c], RZ, P1, !PT ;  /* 0x00008f006f6f7a10 */ /* 0x000fc40000ffe4ff */
[----:B------:R-:W-:-:S04]  /*ebc0*/  @P4 FMNMX.NAN R64, |R99|, R64, !PT ;  /* 0x0000004063404209 */ /* 0x000fc80007820200 */
[----:B------:R-:W-:-:S04]  /*ebd0*/  @P4 FMNMX.NAN R64, |R91|, R64, !PT ;  /* 0x000000405b404209 */ /* 0x000fc80007820200 */
[----:B------:R-:W-:-:S04]  /*ebe0*/  @P4 FMNMX.NAN R64, |R89|, R64, !PT ;  /* 0x0000004059404209 */ /* 0x000fc80007820200 */
[----:B------:R-:W-:Y:S01]  /*ebf0*/  @P4 FMNMX.NAN R64, |R97|, R64, !PT ;  /* 0x0000004061404209 */ /* 0x000fe20007820200 */
[----:B-1----:R-:W-:Y:S01]  /*ec00*/  @P3 IMAD.MOV.U32 R36, RZ, RZ, R112 ;  /* 0x000000ffff243224 */ /* 0x002fe200078e0070 */
[----:B------:R-:W-:Y:S01]  /*ec10*/  IADD3 R32, R76, 0x8, RZ ;  /* 0x000000084c207810 */ /* 0x000fe20007ffe0ff */
[----:B------:R-:W-:Y:S01]  /*ec20*/  @P3 IMAD.MOV.U32 R37, RZ, RZ, R113 ;  /* 0x000000ffff253224 */ /* 0x000fe200078e0071 */
[----:B------:R-:W-:Y:S02]  /*ec30*/  IADD3 R112, P1, R112, c[0x0][0x278], RZ ;  /* 0x00009e0070707a10 */ /* 0x000fe40007f3e0ff */
[C---:B------:R-:W-:Y:S02]  /*ec40*/  ISETP.LT.AND P0, PT, R32.reuse, c[0x0][0x160], P6 ;  /* 0x0000580020007a0c */ /* 0x040fe40003701270 */
[----:B------:R-:W-:Y:S04]  /*ec50*/  @P3 STG.E.64 [R36.64], R4 ;  /* 0x0000000424003986 */ /* 0x000fe8000c101b12 */
[----:B------:R-:W-:Y:S01]  /*ec60*/  BAR.SYNC.DEFER_BLOCKING 0x0 ;  /* 0x0000000000007b1d */ /* 0x000fe20000010000 */
[----:B------:R-:W-:-:S02]  /*ec70*/  ISETP.LT.AND P2, PT, R32, c[0x0][0x160], P5 ;  /* 0x0000580020007a0c */ /* 0x000fc40002f41270 */
[----:B------:R-:W-:Y:S02]  /*ec80*/  IADD3.X R113, R113, c[0x0][0x27c], RZ, P1, !PT ;  /* 0x00009f0071717a10 */ /* 0x000fe40000ffe4ff */
[----:B------:R-:W-:-:S04]  /*ec90*/  IADD3 R118, P1, R110, c[0x0][0x238], RZ ;  /* 0x00008e006e767a10 */ /* 0x000fc80007f3e0ff */
[----:B------:R-:W-:Y:S01]  /*eca0*/  IADD3.X R119, R111, c[0x0][0x23c], RZ, P1, !PT ;  /* 0x00008f006f777a10 */ /* 0x000fe20000ffe4ff */
        /* <DEDUP_REMOVED lines=18> */
[C---:B------:R-:W-:Y:S01]  /*edd0*/  FMUL R7, R73.reuse, R104 ;  /* 0x0000006849077220 */ /* 0x040fe20000400000 */
[----:B------:R-:W-:Y:S01]  /*ede0*/  FMNMX.NAN R59, RZ, R66, !PT ;  /* 0x00000042ff3b7209 */ /* 0x000fe20007820000 */
[C---:B------:R-:W-:Y:S01]  /*edf0*/  FMUL R38, R73.reuse, R70 ;  /* 0x0000004649267220 */ /* 0x040fe20000400000 */
[C---:B------:R-:W-:Y:S01]  /*ee00*/  FMUL R6, R73.reuse, R66 ;  /* 0x0000004249067220 */ /* 0x040fe20000400000 */
[C---:B------:R-:W-:Y:S01]  /*ee10*/  FMUL R39, R73.reuse, R58 ;  /* 0x0000003a49277220 */ /* 0x040fe20000400000 */
[C---:B------:R-:W-:Y:S01]  /*ee20*/  FMUL R5, R72.reuse, R67 ;  /* 0x0000004348057220 */ /* 0x040fe20000400000 */
[C---:B------:R-:W-:Y:S01]  /*ee30*/  FMUL R36, R72.reuse, R71 ;  /* 0x0000004748247220 */ /* 0x040fe20000400000 */
[C---:B------:R-:W-:Y:S01]  /*ee40*/  FMUL R37, R72.reuse, R69 ;  /* 0x0000004548257220 */ /* 0x040fe20000400000 */
[C---:B------:R-:W-:Y:S01]  /*ee50*/  FMUL R4, R72.reuse, R59 ;  /* 0x0000003b48047220 */ /* 0x040fe20000400000 */
[----:B------:R-:W-:Y:S01]  /*ee60*/  FMNMX.NAN R107, RZ, R106, !PT ;  /* 0x0000006aff6b7209 */ /* 0x000fe20007820000 */
[CC--:B------:R-:W-:Y:S01]  /*ee70*/  FMUL R34, R73.reuse, R108.reuse ;  /* 0x0000006c49227220 */ /* 0x0c0fe20000400000 */
[----:B------:R-:W-:Y:S01]  /*ee80*/  FMNMX.NAN R105, RZ, R108, !PT ;  /* 0x0000006cff697209 */ /* 0x000fe20007820000 */
[----:B------:R-:W-:Y:S01]  /*ee90*/  FMUL R35, R73, R106 ;  /* 0x0000006a49237220 */ /* 0x000fe20000400000 */
[----:B------:R-:W-:Y:S01]  /*eea0*/  FMNMX.NAN R103, RZ, R56, !PT ;  /* 0x00000038ff677209 */ /* 0x000fe20007820000 */
[C---:B------:R-:W-:Y:S01]  /*eeb0*/  FMUL R33, R72.reuse, R107 ;  /* 0x0000006b48217220 */ /* 0x040fe20000400000 */
[----:B------:R-:W-:Y:S01]  /*eec0*/  FMNMX.NAN R57, RZ, R68, !PT ;  /* 0x00000044ff397209 */ /* 0x000fe20007820000 */
[----:B------:R-:W-:Y:S01]  /*eed0*/  FMUL R32, R72, R105 ;  /* 0x0000006948207220 */ /* 0x000fe20000400000 */
[----:B------:R-:W-:-:S02]  /*eee0*/  F2FP.SATFINITE.E4M3.F32.PACK_AB_MERGE_C R38, R7, R38, RZ ;  /* 0x000000260726723e */ /* 0x000fc400048070ff */
[----:B------:R-:W-:Y:S01]  /*eef0*/  F2FP.SATFINITE.E4M3.F32.PACK_AB_MERGE_C R39, R6, R39, RZ ;  /* 0x000000270627723e */ /* 0x000fe200048070ff */
[C---:B------:R-:W-:Y:S01]  /*ef00*/  FMUL R6, R72.reuse, R103 ;  /* 0x0000006748067220 */ /* 0x040fe20000400000 */
[----:B------:R-:W-:Y:S01]  /*ef10*/  F2FP.SATFINITE.E4M3.F32.PACK_AB_MERGE_C R36, R5, R36, RZ ;  /* 0x000000240524723e */ /* 0x000fe200048070ff */
[----:B------:R-:W-:Y:S01]  /*ef20*/  FMUL R7, R72, R57 ;  /* 0x0000003948077220 */ /* 0x000fe20000400000 */
[----:B------:R-:W-:Y:S01]  /*ef30*/  F2FP.SATFINITE.E4M3.F32.PACK_AB_MERGE_C R37, R4, R37, RZ ;  /* 0x000000250425723e */ /* 0x000fe200048070ff */
[C---:B------:R-:W-:Y:S01]  /*ef40*/  FMUL R5, R73.reuse, R68 ;  /* 0x0000004449057220 */ /* 0x040fe20000400000 */
[----:B------:R-:W-:Y:S01]  /*ef50*/  FMUL R4, R73, R56 ;  /* 0x0000003849047220 */ /* 0x000fe20000400000 */
[----:B------:R-:W-:Y:S02]  /*ef60*/  F2FP.SATFINITE.E4M3.F32.PACK_AB_MERGE_C R36, R32, R33, R36 ;  /* 0x000000212024723e */ /* 0x000fe40004807024 */
[----:B------:R-:W-:Y:S02]  /*ef70*/  F2FP.SATFINITE.E4M3.F32.PACK_AB_MERGE_C R37, R7, R6, R37 ;  /* 0x000000060725723e */ /* 0x000fe40004807025 */
[----:B------:R-:W-:-:S02]  /*ef80*/  F2FP.SATFINITE.E4M3.F32.PACK_AB_MERGE_C R38, R34, R35, R38 ;  /* 0x000000232226723e */ /* 0x000fc40004807026 */
[----:B------:R-:W-:Y:S01]  /*ef90*/  F2FP.SATFINITE.E4M3.F32.PACK_AB_MERGE_C R39, R5, R4, R39 ;  /* 0x000000040527723e */ /* 0x000fe20004807027 */
[----:B------:R-:W-:Y:S04]  /*efa0*/  @P0 STG.E.64 [R110.64], R36 ;  /* 0x000000246e000986 */ /* 0x000fe8000c101b12 */
[----:B------:R-:W-:Y:S04]  /*efb0*/  @P2 STG.E.64 [R112.64], R38 ;  /* 0x0000002670002986 */ /* 0x000fe8000c101b12 */
[----:B------:R-:W-:Y:S06]  /*efc0*/  BAR.SYNC.DEFER_BLOCKING 0x0 ;  /* 0x0000000000007b1d */ /* 0x000fec0000010000 */
[----:B------:R1:W-:Y:S04]  /*efd0*/  STS.64 [R79.X8], R8 ;  /* 0x000000084f007388 */ /* 0x0003e80000008a00 */
[----:B------:R2:W-:Y:S04]  /*efe0*/  STS.64 [R79.X8+0x20], R28 ;  /* 0x0000201c4f007388 */ /* 0x0005e80000008a00 */
[----:B------:R-:W-:Y:S04]  /*eff0*/  STS.64 [R79.X8+0x40], R40 ;  /* 0x000040284f007388 */ /* 0x000fe80000008a00 */
[----:B------:R-:W-:Y:S04]  /*f000*/  STS.64 [R79.X8+0x60], R60 ;  /* 0x0000603c4f007388 */ /* 0x000fe80000008a00 */
[----:B------:R-:W-:Y:S01]  /*f010*/  BAR.SYNC.DEFER_BLOCKING 0x0 ;  /* 0x0000000000007b1d */ /* 0x000fe20000010000 */
[----:B-1----:R-:W-:Y:S01]  /*f020*/  @P4 FMNMX.NAN R8, |R95|, R64, !PT ;  /* 0x000000405f084209 */ /* 0x002fe20007820200 */
[----:B------:R-:W-:-:S03]  /*f030*/  IMAD.MOV.U32 R64, RZ, RZ, RZ ;  /* 0x000000ffff407224 */ /* 0x000fc600078e00ff */
[----:B------:R-:W-:-:S04]  /*f040*/  @P4 FMNMX.NAN R8, |R75|, R8, !PT ;  /* 0x000000084b084209 */ /* 0x000fc80007820200 */
[----:B------:R-:W-:Y:S02]  /*f050*/  @P4 FMNMX.NAN R64, |R65|, R8, !PT ;  /* 0x0000000841404209 */ /* 0x000fe40007820200 */
[----:B--2---:R-:W-:Y:S02]  /*f060*/  IADD3 R28, P4, R112, c[0x0][0x278], RZ ;  /* 0x00009e00701c7a10 */ /* 0x004fe40007f9e0ff */
[----:B------:R-:W-:Y:S01]  /*f070*/  IADD3 R8, R76, 0x10, RZ ;  /* 0x000000104c087810 */ /* 0x000fe20007ffe0ff */
[----:B------:R-:W1:Y:S01]  /*f080*/  LDS.128 R32, [R78.X16] ;  /* 0x000000004e207984 */ /* 0x000e62000000cc00 */
[----:B------:R-:W-:Y:S02]  /*f090*/  IADD3.X R29, R113, c[0x0][0x27c], RZ, P4, !PT ;  /* 0x00009f00711d7a10 */ /* 0x000fe400027fe4ff */
[C---:B------:R-:W-:Y:S01]  /*f0a0*/  ISETP.LT.AND P1, PT, R8.reuse, c[0x0][0x160], P6 ;  /* 0x0000580008007a0c */ /* 0x040fe20003721270 */
[----:B------:R-:W2:Y:S01]  /*f0b0*/  LDS.128 R4, [R77.X16] ;  /* 0x000000004d047984 */ /* 0x000ea2000000cc00 */
[----:B------:R-:W-:Y:S01]  /*f0c0*/  ISETP.LT.AND P4, PT, R8, c[0x0][0x160], P5 ;  /* 0x0000580008007a0c */ /* 0x000fe20002f81270 */
        /* <DEDUP_REMOVED lines=25> */
[C---:B------:R-:W-:Y:S01]  /*f260*/  FMUL R4, R72.reuse, R91 ;  /* 0x0000005b48047220 */ /* 0x040fe20000400000 */
[----:B------:R-:W-:Y:S01]  /*f270*/  F2FP.SATFINITE.E4M3.F32.PACK_AB_MERGE_C R34, R9, R34, RZ ;  /* 0x000000220922723e */ /* 0x000fe200048070ff */
[----:B------:R-:W-:Y:S01]  /*f280*/  FMUL R9, R73, R38 ;  /* 0x0000002649097220 */ /* 0x000fe20000400000 */
[----:B------:R-:W-:Y:S01]  /*f290*/  F2FP.SATFINITE.E4M3.F32.PACK_AB_MERGE_C R8, R35, R8, RZ ;  /* 0x000000082308723e */ /* 0x000fe200048070ff */
[C---:B------:R-:W-:Y:S01]  /*f2a0*/  FMUL R120, R72.reuse, R89 ;  /* 0x0000005948787220 */ /* 0x040fe20000400000 */
[----:B------:R-:W-:Y:S01]  /*f2b0*/  F2FP.SATFINITE.E4M3.F32.PACK_AB_MERGE_C R5, R7, R6, RZ ;  /* 0x000000060705723e */ /* 0x000fe200048070ff */
[----:B------:R-:W-:Y:S01]  /*f2c0*/  FMUL R35, R72, R75 ;  /* 0x0000004b48237220 */ /* 0x000fe20000400000 */
[C---:B------:R-:W-:Y:S01]  /*f2d0*/  FMUL R33, R73.reuse, R110 ;  /* 0x0000006e49217220 */ /* 0x040fe20000400000 */
[C---:B------:R-:W-:Y:S01]  /*f2e0*/  FMUL R7, R73.reuse, R116 ;  /* 0x0000007449077220 */ /* 0x040fe20000400000 */
[----:B------:R-:W-:Y:S01]  /*f2f0*/  FMUL R6, R73, R114 ;  /* 0x0000007249067220 */ /* 0x000fe20000400000 */
[----:B------:R-:W-:-:S02]  /*f300*/  F2FP.SATFINITE.E4M3.F32.PACK_AB_MERGE_C R9, R122, R9, RZ ;  /* 0x000000097a09723e */ /* 0x000fc400048070ff */
[----:B------:R-:W-:Y:S02]  /*f310*/  F2FP.SATFINITE.E4M3.F32.PACK_AB_MERGE_C R4, R4, R39, R34 ;  /* 0x000000270404723e */ /* 0x000fe40004807022 */
[----:B------:R-:W-:Y:S02]  /*f320*/  F2FP.SATFINITE.E4M3.F32.PACK_AB_MERGE_C R5, R35, R120, R5 ;  /* 0x000000782305723e */ /* 0x000fe40004807005 */
[----:B------:R-:W-:Y:S02]  /*f330*/  F2FP.SATFINITE.E4M3.F32.PACK_AB_MERGE_C R8, R32, R33, R8 ;  /* 0x000000212008723e */ /* 0x000fe40004807008 */
[----:B------:R-:W-:Y:S01]  /*f340*/  F2FP.SATFINITE.E4M3.F32.PACK_AB_MERGE_C R9, R7, R6, R9 ;  /* 0x000000060709723e */ /* 0x000fe20004807009 */
[----:B------:R-:W-:Y:S01]  /*f350*/  @P1 STG.E.64 [R118.64], R4 ;  /* 0x0000000476001986 */ /* 0x000fe2000c101b12 */
[----:B------:R-:W-:Y:S02]  /*f360*/  @P3 FMNMX.NAN R39, RZ, |R102|, !PT ;  /* 0x40000066ff273209 */ /* 0x000fe40007820000 */
[----:B------:R-:W-:Y:S01]  /*f370*/  @P0 FMNMX.NAN R102, R64, |R107|, !PT ;  /* 0x4000006b40660209 */ /* 0x000fe20007820000 */
[----:B------:R1:W-:Y:S01]  /*f380*/  @P4 STG.E.64 [R28.64], R8 ;  /* 0x000000081c004986 */ /* 0x0003e2000c101b12 */
        /* <DEDUP_REMOVED lines=10> */
[----:B------:R-:W-:-:S04]  /*f430*/  @P0 FMNMX.NAN R102, |R57|, R102, !PT ;  /* 0x0000006639660209 */ /* 0x000fc80007820200 */
[----:B------:R-:W-:-:S04]  /*f440*/  @P0 FMNMX.NAN R102, |R69|, R102, !PT ;  /* 0x0000006645660209 */ /* 0x000fc80007820200 */
[----:B------:R-:W-:Y:S01]  /*f450*/  @P0 FMNMX.NAN R64, |R59|, R102, !PT ;  /* 0x000000663b400209 */ /* 0x000fe20007820200 */
[----:B------:R-:W-:Y:S01]  /*f460*/  STS.64 [R79.X8], R10 ;  /* 0x0000000a4f007388 */ /* 0x000fe20000008a00 */
[----:B-1----:R-:W-:Y:S01]  /*f470*/  @P3 FMNMX.NAN R9, |R94|, R39, !PT ;  /* 0x000000275e093209 */ /* 0x002fe20007820200 */
[----:B------:R-:W-:Y:S01]  /*f480*/  IMAD.MOV.U32 R39, RZ, RZ, RZ ;  /* 0x000000ffff277224 */ /* 0x000fe200078e00ff */
[----:B------:R-:W-:Y:S01]  /*f490*/  IADD3 R98, P0, R28, c[0x0][0x278], RZ ;  /* 0x00009e001c627a10 */ /* 0x000fe20007f1e0ff */
[----:B------:R-:W-:Y:S01]  /*f4a0*/  STS.64 [R79.X8+0x20], R30 ;  /* 0x0000201e4f007388 */ /* 0x000fe20000008a00 */
[----:B------:R-:W-:Y:S02]  /*f4b0*/  @P3 FMNMX.NAN R39, |R90|, R9, !PT ;  /* 0x000000095a273209 */ /* 0x000fe40007820200 */
[----:B------:R-:W-:Y:S01]  /*f4c0*/  IADD3.X R99, R29, c[0x0][0x27c], RZ, P0, !PT ;  /* 0x00009f001d637a10 */ /* 0x000fe200007fe4ff */
[----:B------:R-:W-:Y:S01]  /*f4d0*/  STS.64 [R79.X8+0x40], R42 ;  /* 0x0000402a4f007388 */ /* 0x000fe20000008a00 */
[----:B------:R-:W-:-:S02]  /*f4e0*/  IADD3 R96, P3, R118, c[0x0][0x238], RZ ;  /* 0x00008e0076607a10 */ /* 0x000fc40007f7e0ff */
[----:B------:R-:W-:Y:S01]  /*f4f0*/  IADD3 R8, R76, 0x18, RZ ;  /* 0x000000184c087810 */ /* 0x000fe20007ffe0ff */
[----:B------:R-:W-:Y:S01]  /*f500*/  STS.64 [R79.X8+0x60], R62 ;  /* 0x0000603e4f007388 */ /* 0x000fe20000008a00 */
[----:B------:R-:W-:-:S03]  /*f510*/  IADD3.X R97, R119, c[0x0][0x23c], RZ, P3, !PT ;  /* 0x00008f0077617a10 */ /* 0x000fc60001ffe4ff */
[----:B------:R-:W-:Y:S01]  /*f520*/  BAR.SYNC.DEFER_BLOCKING 0x0 ;  /* 0x0000000000007b1d */ /* 0x000fe20000010000 */
[C---:B------:R-:W-:Y:S02]  /*f530*/  ISETP.LT.AND P3, PT, R8.reuse, c[0x0][0x160], P6 ;  /* 0x0000580008007a0c */ /* 0x040fe40003761270 */
[----:B------:R-:W-:Y:S02]  /*f540*/  ISETP.LT.AND P0, PT, R8, c[0x0][0x160], P5 ;  /* 0x0000580008007a0c */ /* 0x000fe40002f01270 */
[----:B------:R-:W-:-:S04]  /*f550*/  @P2 FMNMX.NAN R9, R39, |R106|, !PT ;  /* 0x4000006a27092209 */ /* 0x000fc80007820000 */
        /* <DEDUP_REMOVED lines=44> */
[----:B------:R-:W-:Y:S02]  /*f820*/  @P2 FMNMX.NAN R7, |R70|, R9, !PT ;  /* 0x0000000946072209 */ /* 0x000fe40007820200 */
[----:B------:R-:W-:Y:S01]  /*f830*/  @P1 FMNMX.NAN R70, R64, |R95|, !PT ;  /* 0x4000005f40461209 */ /* 0x000fe20007820000 */
[----:B------:R-:W-:Y:S01]  /*f840*/  @P0 STG.E.64 [R98.64], R28 ;  /* 0x0000001c62000986 */ /* 0x000fe2000c101b12 */
        /* <DEDUP_REMOVED lines=14> */
[----:B------:R-:W-:Y:S02]  /*f930*/  IADD3 R70, P2, R96, c[0x0][0x238], RZ ;  /* 0x00008e0060467a10 */ /* 0x000fe40007f5e0ff */
[----:B------:R-:W-:Y:S01]  /*f940*/  IADD3 R68, P1, R98, c[0x0][0x278], RZ ;  /* 0x00009e0062447a10 */ /* 0x000fe20007f3e0ff */
[----:B------:R-:W-:Y:S01]  /*f950*/  STS.64 [R79.X8+0x20], R24 ;  /* 0x000020184f007388 */ /* 0x000fe20000008a00 */
[----:B------:R-:W-:Y:S02]  /*f960*/  IADD3.X R71, R97, c[0x0][0x23c], RZ, P2, !PT ;  /* 0x00008f0061477a10 */ /* 0x000fe400017fe4ff */
[----:B------:R-:W-:Y:S01]  /*f970*/  IADD3.X R69, R99, c[0x0][0x27c], RZ, P1, !PT ;  /* 0x00009f0063457a10 */ /* 0x000fe20000ffe4ff */
[----:B------:R-:W-:Y:S04]  /*f980*/  STS.64 [R79.X8+0x40], R44 ;  /* 0x0000402c4f007388 */ /* 0x000fe80000008a00 */
[----:B------:R1:W-:Y:S04]  /*f990*/  STS.64 [R79.X8+0x60], R2 ;  /* 0x000060024f007388 */ /* 0x0003e80000008a00 */
[----:B------:R-:W-:Y:S01]  /*f9a0*/  BAR.SYNC.DEFER_BLOCKING 0x0 ;  /* 0x0000000000007b1d */ /* 0x000fe20000010000 */
[----:B-1----:R-:W-:-:S05]  /*f9b0*/  @P4 FMNMX.NAN R3, R39, |R110|, !PT ;  /* 0x4000006e27034209 */ /* 0x002fca0007820000 */
[----:B------:R-:W1:Y:S01]  /*f9c0*/  LDS.128 R8, [R78.X16] ;  /* 0x000000004e087984 */ /* 0x000e62000000cc00 */
[----:B------:R-:W-:Y:S02]  /*f9d0*/  IADD3 R2, R76, 0x20, RZ ;  /* 0x000000204c027810 */ /* 0x000fe40007ffe0ff */
[----:B------:R-:W-:Y:S01]  /*f9e0*/  @P4 FMNMX.NAN R3, |R112|, R3, !PT ;  /* 0x0000000370034209 */ /* 0x000fe20007820200 */
[----:B------:R-:W2:Y:S01]  /*f9f0*/  LDS.128 R4, [R77.X16] ;  /* 0x000000004d047984 */ /* 0x000ea2000000cc00 */
[----:B------:R-:W-:Y:S02]  /*fa00*/  ISETP.LT.AND P2, PT, R2, c[0x0][0x160], P6 ;  /* 0x0000580002007a0c */ /* 0x000fe40003741270 */
[----:B------:R-:W-:Y:S02]  /*fa10*/  @P4 FMNMX.NAN R3, |R40|, R3, !PT ;  /* 0x0000000328034209 */ /* 0x000fe40007820200 */
[----:B------:R-:W-:Y:S02]  /*fa20*/  ISETP.LT.AND P1, PT, R2, c[0x0][0x160], P5 ;  /* 0x0000580002007a0c */ /* 0x000fe40002f21270 */
[----:B------:R-:W-:-:S04]  /*fa30*/  @P4 FMNMX.NAN R3, |R60|, R3, !PT ;  /* 0x000000033c034209 */ /* 0x000fc80007820200 */
[----:B------:R-:W-:-:S04]  /*fa40*/  @P4 FMNMX.NAN R89, |R114|, R3, !PT ;  /* 0x0000000372594209 */ /* 0x000fc80007820200 */
[----:B------:R-:W-:-:S04]  /*fa50*/  @P4 FMNMX.NAN R89, |R116|, R89, !PT ;  /* 0x0000005974594209 */ /* 0x000fc80007820200 */
[----:B------:R-:W-:-:S04]  /*fa60*/  @P4 FMNMX.NAN R89, |R38|, R89, !PT ;  /* 0x0000005926594209 */ /* 0x000fc80007820200 */
[----:B------:R-:W-:Y:S01]  /*fa70*/  @P4 FMNMX.NAN R39, |R36|, R89, !PT ;  /* 0x0000005924274209 */ /* 0x000fe20007820200 */
        /* <DEDUP_REMOVED lines=42> */
[----:B------:R-:W-:Y:S06]  /*fd20*/  BAR.SYNC.DEFER_BLOCKING 0x0 ;  /* 0x0000000000007b1d */ /* 0x000fec0000010000 */
[----:B------:R-:W-:Y:S01]  /*fd30*/  STS.64 [R79.X8], R14 ;  /* 0x0000000e4f007388 */ /* 0x000fe20000008a00 */
[----:B-1----:R-:W-:-:S02]  /*fd40*/  @P3 FMNMX.NAN R2, R64, |R67|, !PT ;  /* 0x4000004340023209 */ /* 0x002fc40007820000 */
[----:B------:R-:W-:Y:S01]  /*fd50*/  @P0 FMNMX.NAN R3, R39, |R32|, !PT ;  /* 0x4000002027030209 */ /* 0x000fe20007820000 */
[----:B------:R-:W-:Y:S01]  /*fd60*/  STS.64 [R79.X8+0x20], R26 ;  /* 0x0000201a4f007388 */ /* 0x000fe20000008a00 */
[----:B------:R-:W-:Y:S02]  /*fd70*/  @P3 FMNMX.NAN R2, |R63|, R2, !PT ;  /* 0x000000023f023209 */ /* 0x000fe40007820200 */
[----:B------:R-:W-:Y:S01]  /*fd80*/  @P0 FMNMX.NAN R3, |R74|, R3, !PT ;  /* 0x000000034a030209 */ /* 0x000fe20007820200 */
[----:B------:R-:W-:Y:S01]  /*fd90*/  STS.64 [R79.X8+0x40], R46 ;  /* 0x0000402e4f007388 */ /* 0x000fe20000008a00 */
[----:B------:R-:W-:Y:S02]  /*fda0*/  @P3 FMNMX.NAN R2, |R57|, R2, !PT ;  /* 0x0000000239023209 */ /* 0x000fe40007820200 */
[----:B------:R-:W-:Y:S01]  /*fdb0*/  @P0 FMNMX.NAN R3, |R34|, R3, !PT ;  /* 0x0000000322030209 */ /* 0x000fe20007820200 */
        /* <DEDUP_REMOVED lines=9> */
[----:B------:R-:W-:Y:S02]  /*fe50*/  IADD3 R2, R76, 0x28, RZ ;  /* 0x000000284c027810 */ /* 0x000fe40007ffe0ff */
[----:B------:R-:W-:Y:S02]  /*fe60*/  @P3 FMNMX.NAN R64, |R31|, R12, !PT ;  /* 0x0000000c1f403209 */ /* 0x000fe40007820200 */
[----:B------:R-:W-:Y:S02]  /*fe70*/  @P0 FMNMX.NAN R3, |R42|, R3, !PT ;  /* 0x000000032a030209 */ /* 0x000fe40007820200 */
[C---:B------:R-:W-:Y:S02]  /*fe80*/  ISETP.LT.AND P4, PT, R2.reuse, c[0x0][0x160], P6 ;  /* 0x0000580002007a0c */ /* 0x040fe40003781270 */
[----:B------:R-:W-:Y:S02]  /*fe90*/  ISETP.LT.AND P3, PT, R2, c[0x0][0x160], P5 ;  /* 0x0000580002007a0c */ /* 0x000fe40002f61270 */
[----:B------:R-:W-:-:S02]  /*fea0*/  @P0 FMNMX.NAN R39, |R62|, R3, !PT ;  /* 0x000000033e270209 */ /* 0x000fc40007820200 */
[----:B------:R-:W-:Y:S01]  /*feb0*/  IADD3 R42, P0, R70, c[0x0][0x238], RZ ;  /* 0x00008e00462a7a10 */ /* 0x000fe20007f1e0ff */
[----:B------:R-:W1:Y:S03]  /*fec0*/  LDS.128 R8, [R78.X16] ;  /* 0x000000004e087984 */ /* 0x000e66000000cc00 */
[----:B------:R-:W-:Y:S01]  /*fed0*/  IADD3.X R43, R71, c[0x0][0x23c], RZ, P0, !PT ;  /* 0x00008f00472b7a10 */ /* 0x000fe200007fe4ff */
[----:B------:R-:W2:Y:S01]  /*fee0*/  LDS.128 R4, [R77.X16] ;  /* 0x000000004d047984 */ /* 0x000ea2000000cc00 */
[----:B------:R-:W-:-:S04]  /*fef0*/  IADD3 R62, P0, R68, c[0x0][0x278], RZ ;  /* 0x00009e00443e7a10 */ /* 0x000fc80007f1e0ff */
[----:B------:R-:W-:Y:S01]  /*ff00*/  IADD3.X R63, R69, c[0x0][0x27c], RZ, P0, !PT ;  /* 0x00009f00453f7a10 */ /* 0x000fe200007fe4ff */
[C---:B-1----:R-:W-:Y:S01]  /*ff10*/  FFMA R14, R0.reuse, R11, R82 ;  /* 0x0000000b000e7223 */ /* 0x042fe20000000052 */
[C---:B------:R-:W-:Y:S01]  /*ff20*/  FFMA R30, R0.reuse, R10, R83 ;  /* 0x0000000a001e7223 */ /* 0x040fe20000000053 */
[C---:B------:R-:W-:Y:S01]  /*ff30*/  FFMA R34, R0.reuse, R8, R81 ;  /* 0x0000000800227223 */ /* 0x040fe20000000051 */
[C---:B------:R-:W-:Y:S01]  /*ff40*/  FFMA R38, R0.reuse, R9, R80 ;  /* 0x0000000900267223 */ /* 0x040fe20000000050 */
[C---:B--2---:R-:W-:Y:S01]  /*ff50*/  FFMA R12, R0.reuse, R6, R87 ;  /* 0x00000006000c7223 */ /* 0x044fe20000000057 */
[----:B------:R-:W-:Y:S01]  /*ff60*/  FMNMX.NAN R27, RZ, R14, !PT ;  /* 0x0000000eff1b7209 */ /* 0x000fe20007820000 */
[----:B------:R-:W-:Y:S01]  /*ff70*/  FFMA R26, R0, R7, R86 ;  /* 0x00000007001a7223 */ /* 0x000fe20000000056 */
[----:B------:R-:W-:Y:S01]  /*ff80*/  FMNMX.NAN R31, RZ, R30, !PT ;  /* 0x0000001eff1f7209 */ /* 0x000fe20007820000 */
[C---:B------:R-:W-:Y:S01]  /*ff90*/  FMUL R6, R73.reuse, R14 ;  /* 0x0000000e49067220 */ /* 0x040fe20000400000 */
[C---:B------:R-:W-:Y:S01]  /*ffa0*/  FMUL R3, R73.reuse, R30 ;  /* 0x0000001e49037220 */ /* 0x040fe20000400000 */
[C---:B------:R-:W-:Y:S01]  /*ffb0*/  FMUL R7, R72.reuse, R27 ;  /* 0x0000001b48077220 */ /* 0x040fe20000400000 */
[----:B------:R-:W-:Y:S01]  /*ffc0*/  FMNMX.NAN R15, RZ, R12, !PT ;  /* 0x0000000cff0f7209 */ /* 0x000fe20007820000 */
[----:B------:R-:W-:Y:S01]  /*ffd0*/  FMUL R2, R72, R31 ;  /* 0x0000001f48027220 */ /* 0x000fe20000400000 */
[----:B------:R-:W-:Y:S01]  /*ffe0*/  FMNMX.NAN R13, RZ, R26, !PT ;  /* 0x0000001aff0d7209 */ /* 0x000fe20007820000 */
[C---:B------:R-:W-:Y:S01]  /*fff0*/  FFMA R32, R0.reuse, R4, R85 ;  /* 0x0000000400207223 */ /* 0x040fe20000000055 */
[----:B------:R-:W-:Y:S01]  /*10000*/  FFMA R36, R0, R5, R84 ;  /* 0x0000000500247223 */ /* 0x000fe20000000054 */
[----:B------:R-:W-:Y:S01]  /*10010*/  F2FP.SATFINITE.E4M3.F32.PACK_AB_MERGE_C R3, R6, R3, RZ ;  /* 0x000000030603723e */ /* 0x000fe200048070ff */
[----:B------:R-:W-:Y:S01]  /*10020*/  FMUL R9, R73, R26 ;  /* 0x0000001a49097220 */ /* 0x000fe20000400000 */
[----:B------:R-:W-:Y:S01]  /*10030*/  F2FP.SATFINITE.E4M3.F32.PACK_AB_MERGE_C R2, R7, R2, RZ ;  /* 0x000000020702723e */ /* 0x000fe200048070ff */
        /* <DEDUP_REMOVED lines=10> */
[C---:B------:R-:W-:Y:S01]  /*100e0*/  FMUL R46, R72.reuse, R47 ;  /* 0x0000002f482e7220 */ /* 0x040fe20000400000 */
[----:B------:R-:W-:Y:S01]  /*100f0*/  F2FP.SATFINITE.E4M3.F32.PACK_AB_MERGE_C R5, R9, R8, RZ ;  /* 0x000000080905723e */ /* 0x000fe200048070ff */
[C---:B------:R-:W-:Y:S01]  /*10100*/  FMUL R9, R72.reuse, R35 ;  /* 0x0000002348097220 */ /* 0x040fe20000400000 */
[----:B------:R-:W-:Y:S01]  /*10110*/  F2FP.SATFINITE.E4M3.F32.PACK_AB_MERGE_C R6, R7, R6, RZ ;  /* 0x000000060706723e */ /* 0x000fe200048070ff */
[----:B------:R-:W-:Y:S01]  /*10120*/  FMUL R10, R72, R33 ;  /* 0x00000021480a7220 */ /* 0x000fe20000400000 */
[C---:B------:R-:W-:Y:S01]  /*10130*/  FMUL R7, R73.reuse, R36 ;  /* 0x0000002449077220 */ /* 0x040fe20000400000 */
[----:B------:R-:W-:Y:S01]  /*10140*/  FMUL R8, R73, R32 ;  /* 0x0000002049087220 */ /* 0x000fe20000400000 */
[----:B------:R-:W-:-:S02]  /*10150*/  F2FP.SATFINITE.E4M3.F32.PACK_AB_MERGE_C R4, R59, R4, R3 ;  /* 0x000000043b04723e */ /* 0x000fc40004807003 */
[----:B------:R-:W-:Y:S02]  /*10160*/  F2FP.SATFINITE.E4M3.F32.PACK_AB_MERGE_C R2, R46, R11, R2 ;  /* 0x0000000b2e02723e */ /* 0x000fe40004807002 */
[----:B------:R-:W-:Y:S02]  /*10170*/  F2FP.SATFINITE.E4M3.F32.PACK_AB_MERGE_C R3, R10, R9, R6 ;  /* 0x000000090a03723e */ /* 0x000fe40004807006 */
[----:B------:R-:W-:Y:S02]  /*10180*/  F2FP.SATFINITE.E4M3.F32.PACK_AB_MERGE_C R5, R7, R8, R5 ;  /* 0x000000080705723e */ /* 0x000fe40004807005 */
[----:B------:R-:W-:Y:S01]  /*10190*/  @P2 FMNMX.NAN R6, R64, |R75|, !PT ;  /* 0x4000004b40062209 */ /* 0x000fe20007820000 */
[----:B------:R1:W-:Y:S01]  /*101a0*/  @P4 STG.E.64 [R42.64], R2 ;  /* 0x000000022a004986 */ /* 0x0003e2000c101b12 */
[----:B------:R-:W-:-:S03]  /*101b0*/  @P1 FMNMX.NAN R7, R39, |R66|, !PT ;  /* 0x4000004227071209 */ /* 0x000fc60007820000 */
[----:B------:R-:W-:Y:S04]  /*101c0*/  @P3 STG.E.64 [R62.64], R4 ;  /* 0x000000043e003986 */ /* 0x000fe8000c101b12 */
[----:B------:R-:W-:Y:S01]  /*101d0*/  BAR.SYNC.DEFER_BLOCKING 0x0 ;  /* 0x0000000000007b1d */ /* 0x000fe20000010000 */
[----:B-1----:R-:W-:Y:S02]  /*101e0*/  @P2 FMNMX.NAN R2, |R65|, R6, !PT ;  /* 0x0000000641022209 */ /* 0x002fe40007820200 */
[----:B------:R-:W-:-:S03]  /*101f0*/  @P1 FMNMX.NAN R3, |R60|, R7, !PT ;  /* 0x000000073c031209 */ /* 0x000fc60007820200 */
[----:B------:R1:W-:Y:S01]  /*10200*/  STS.64 [R79.X8], R16 ;  /* 0x000000104f007388 */ /* 0x0003e20000008a00 */
[----:B------:R-:W-:Y:S02]  /*10210*/  @P2 FMNMX.NAN R2, |R41|, R2, !PT ;  /* 0x0000000229022209 */ /* 0x000fe40007820200 */
[----:B------:R-:W-:Y:S01]  /*10220*/  @P1 FMNMX.NAN R3, |R24|, R3, !PT ;  /* 0x0000000318031209 */ /* 0x000fe20007820200 */
        /* <DEDUP_REMOVED lines=14> */
[----:B------:R-:W-:-:S02]  /*10310*/  IADD3 R2, R76, 0x30, RZ ;  /* 0x000000304c027810 */ /* 0x000fc40007ffe0ff */
[----:B-1----:R-:W-:Y:S02]  /*10320*/  @P4 FMNMX.NAN R16, R64, |R57|, !PT ;  /* 0x4000003940104209 */ /* 0x002fe40007820000 */
[----:B------:R-:W-:Y:S02]  /*10330*/  @P3 FMNMX.NAN R3, R39, |R34|, !PT ;  /* 0x4000002227033209 */ /* 0x000fe40007820000 */
[----:B------:R-:W-:Y:S02]  /*10340*/  @P4 FMNMX.NAN R16, |R47|, R16, !PT ;  /* 0x000000102f104209 */ /* 0x000fe40007820200 */
[----:B------:R-:W-:Y:S02]  /*10350*/  @P3 FMNMX.NAN R3, |R38|, R3, !PT ;  /* 0x0000000326033209 */ /* 0x000fe40007820200 */
[----:B------:R-:W-:Y:S02]  /*10360*/  @P4 FMNMX.NAN R34, |R31|, R16, !PT ;  /* 0x000000101f224209 */ /* 0x000fe40007820200 */
[----:B------:R-:W-:-:S02]  /*10370*/  @P3 FMNMX.NAN R3, |R30|, R3, !PT ;  /* 0x000000031e033209 */ /* 0x000fc40007820200 */
[C---:B------:R-:W-:Y:S01]  /*10380*/  ISETP.LT.AND P2, PT, R2.reuse, c[0x0][0x160], P6 ;  /* 0x0000580002007a0c */ /* 0x040fe20003741270 */
[----:B------:R-:W1:Y:S01]  /*10390*/  LDS.128 R8, [R78.X16] ;  /* 0x000000004e087984 */ /* 0x000e62000000cc00 */
[----:B------:R-:W-:Y:S02]  /*103a0*/  ISETP.LT.AND P1, PT, R2, c[0x0][0x160], P5 ;  /* 0x0000580002007a0c */ /* 0x000fe40002f21270 */
[----:B------:R-:W-:Y:S01]  /*103b0*/  IADD3 R40, P0, R42, c[0x0][0x238], RZ ;  /* 0x00008e002a287a10 */ /* 0x000fe20007f1e0ff */
[----:B------:R-:W2:Y:S01]  /*103c0*/  LDS.128 R4, [R77.X16] ;  /* 0x000000004d047984 */ /* 0x000ea2000000cc00 */
[----:B------:R-:W-:Y:S02]  /*103d0*/  @P4 FMNMX.NAN R34, |R27|, R34, !PT ;  /* 0x000000221b224209 */ /* 0x000fe40007820200 */
[----:B------:R-:W-:Y:S02]  /*103e0*/  IADD3.X R41, R43, c[0x0][0x23c], RZ, P0, !PT ;  /* 0x00008f002b297a10 */ /* 0x000fe400007fe4ff */
[----:B------:R-:W-:-:S02]  /*103f0*/  @P4 FMNMX.NAN R34, |R35|, R34, !PT ;  /* 0x0000002223224209 */ /* 0x000fc40007820200 */
[----:B------:R-:W-:Y:S02]  /*10400*/  IADD3 R76, R76, 0x38, RZ ;  /* 0x000000384c4c7810 */ /* 0x000fe40007ffe0ff */
[----:B------:R-:W-:-:S04]  /*10410*/  @P4 FMNMX.NAN R34, |R33|, R34, !PT ;  /* 0x0000002221224209 */ /* 0x000fc80007820200 */
[----:B------:R-:W-:-:S04]  /*10420*/  @P4 FMNMX.NAN R34, |R15|, R34, !PT ;  /* 0x000000220f224209 */ /* 0x000fc80007820200 */
[----:B------:R-:W-:Y:S01]  /*10430*/  @P4 FMNMX.NAN R64, |R13|, R34, !PT ;  /* 0x000000220d404209 */ /* 0x000fe20007820200 */
[C---:B-1----:R-:W-:Y:S01]  /*10440*/  FFMA R16, R0.reuse, R11, R82 ;  /* 0x0000000b00107223 */ /* 0x042fe20000000052 */
[C---:B------:R-:W-:Y:S01]  /*10450*/  FFMA R20, R0.reuse, R10, R83 ;  /* 0x0000000a00147223 */ /* 0x040fe20000000053 */
[----:B------:R-:W-:Y:S01]  /*10460*/  FFMA R10, R0, R8, R81 ;  /* 0x00000008000a7223 */ /* 0x000fe20000000051 */
[----:B------:R-:W-:Y:S01]  /*10470*/  @P3 FMNMX.NAN R11, |R14|, R3, !PT ;  /* 0x000000030e0b3209 */ /* 0x000fe20007820200 */
[CC--:B------:R-:W-:Y:S01]  /*10480*/  FMUL R25, R73.reuse, R16.reuse ;  /* 0x0000001049197220 */ /* 0x0c0fe20000400000 */
[----:B------:R-:W-:Y:S01]  /*10490*/  FMNMX.NAN R17, RZ, R16, !PT ;  /* 0x00000010ff117209 */ /* 0x000fe20007820000 */
[-C--:B------:R-:W-:Y:S01]  /*104a0*/  FMUL R8, R73, R20.reuse ;  /* 0x0000001449087220 */ /* 0x080fe20000400000 */
[----:B------:R-:W-:Y:S01]  /*104b0*/  FMNMX.NAN R21, RZ, R20, !PT ;  /* 0x00000014ff157209 */ /* 0x000fe20007820000 */
[C---:B--2---:R-:W-:Y:S01]  /*104c0*/  FFMA R14, R0.reuse, R6, R87 ;  /* 0x00000006000e7223 */ /* 0x044fe20000000057 */
[----:B------:R-:W-:Y:S01]  /*104d0*/  FFMA R24, R0, R7, R86 ;  /* 0x0000000700187223 */ /* 0x000fe20000000056 */
[C---:B------:R-:W-:Y:S01]  /*104e0*/  FMUL R3, R72.reuse, R17 ;  /* 0x0000001148037220 */ /* 0x040fe20000400000 */
[----:B------:R-:W-:Y:S01]  /*104f0*/  F2FP.SATFINITE.E4M3.F32.PACK_AB_MERGE_C R8, R25, R8, RZ ;  /* 0x000000081908723e */ /* 0x000fe200048070ff */
[----:B------:R-:W-:Y:S01]  /*10500*/  FMUL R2, R72, R21 ;  /* 0x0000001548027220 */ /* 0x000fe20000400000 */
[----:B------:R-:W-:Y:S01]  /*10510*/  FMNMX.NAN R29, RZ, R14, !PT ;  /* 0x0000000eff1d7209 */ /* 0x000fe20007820000 */
[C---:B------:R-:W-:Y:S01]  /*10520*/  FFMA R28, R0.reuse, R9, R80 ;  /* 0x00000009001c7223 */ /* 0x040fe20000000050 */
[----:B------:R-:W-:Y:S01]  /*10530*/  FMNMX.NAN R25, RZ, R24, !PT ;  /* 0x00000018ff197209 */ /* 0x000fe20007820000 */
[C---:B------:R-:W-:Y:S01]  /*10540*/  FFMA R30, R0.reuse, R4, R85 ;  /* 0x00000004001e7223 */ /* 0x040fe20000000055 */
[----:B------:R-:W-:Y:S01]  /*10550*/  FFMA R38, R0, R5, R84 ;  /* 0x0000000500267223 */ /* 0x000fe20000000054 */
[----:B------:R-:W-:Y:S01]  /*10560*/  F2FP.SATFINITE.E4M3.F32.PACK_AB_MERGE_C R2, R3, R2, RZ ;  /* 0x000000020302723e */ /* 0x000fe200048070ff */
[C---:B------:R-:W-:Y:S01]  /*10570*/  FMUL R3, R72.reuse, R29 ;  /* 0x0000001d48037220 */ /* 0x040fe20000400000 */
        /* <DEDUP_REMOVED lines=8> */
[----:B------:R-:W-:Y:S01]  /*10600*/  FMUL R42, R72, R43 ;  /* 0x0000002b482a7220 */ /* 0x000fe20000400000 */
[----:B------:R-:W-:Y:S01]  /*10610*/  F2FP.SATFINITE.E4M3.F32.PACK_AB_MERGE_C R3, R6, R3, RZ ;  /* 0x000000030603723e */ /* 0x000fe200048070ff */
[----:B------:R-:W-:Y:S01]  /*10620*/  FMUL R6, R72, R37 ;  /* 0x0000002548067220 */ /* 0x000fe20000400000 */
[----:B------:R-:W-:Y:S01]  /*10630*/  F2FP.SATFINITE.E4M3.F32.PACK_AB_MERGE_C R9, R44, R9, RZ ;  /* 0x000000092c09723e */ /* 0x000fe200048070ff */
[----:B------:R-:W-:Y:S01]  /*10640*/  FMUL R7, R72, R31 ;  /* 0x0000001f48077220 */ /* 0x000fe20000400000 */
[C---:B------:R-:W-:Y:S01]  /*10650*/  FMUL R46, R73.reuse, R28 ;  /* 0x0000001c492e7220 */ /* 0x040fe20000400000 */
[C---:B------:R-:W-:Y:S01]  /*10660*/  FMUL R49, R73.reuse, R10 ;  /* 0x0000000a49317220 */ /* 0x040fe20000400000 */
[C---:B------:R-:W-:Y:S01]  /*10670*/  FMUL R5, R73.reuse, R38 ;  /* 0x0000002649057220 */ /* 0x040fe20000400000 */
        /* <DEDUP_REMOVED lines=8> */
[----:B------:R-:W-:-:S02]  /*10700*/  @P3 FMNMX.NAN R11, |R32|, R11, !PT ;  /* 0x0000000b200b3209 */ /* 0x000fc40007820200 */
[----:B------:R-:W-:Y:S01]  /*10710*/  ISETP.LT.AND P0, PT, R76, c[0x0][0x160], P6 ;  /* 0x000058004c007a0c */ /* 0x000fe20003701270 */
[----:B------:R-:W-:Y:S01]  /*10720*/  @P1 STG.E.64 [R44.64], R8 ;  /* 0x000000082c001986 */ /* 0x000fe2000c101b12 */
[----:B------:R-:W-:-:S03]  /*10730*/  @P3 FMNMX.NAN R11, |R36|, R11, !PT ;  /* 0x0000000b240b3209 */ /* 0x000fc60007820200 */
[----:B------:R-:W-:Y:S01]  /*10740*/  BAR.SYNC.DEFER_BLOCKING 0x0 ;  /* 0x0000000000007b1d */ /* 0x000fe20000010000 */
[----:B------:R-:W-:-:S04]  /*10750*/  @P3 FMNMX.NAN R11, |R12|, R11, !PT ;  /* 0x0000000b0c0b3209 */ /* 0x000fc80007820200 */
[----:B------:R-:W-:Y:S02]  /*10760*/  @P3 FMNMX.NAN R39, |R26|, R11, !PT ;  /* 0x0000000b1a273209 */ /* 0x000fe40007820200 */
[----:B------:R-:W-:Y:S02]  /*10770*/  ISETP.LT.AND P3, PT, R76, c[0x0][0x160], P5 ;  /* 0x000058004c007a0c */ /* 0x000fe40002f61270 */
[----:B-1----:R-:W-:Y:S02]  /*10780*/  @P1 FMNMX.NAN R3, R39, |R10|, !PT ;  /* 0x4000000a27031209 */ /* 0x002fe40007820000 */
[----:B------:R-:W-:Y:S02]  /*10790*/  @P2 FMNMX.NAN R2, R64, |R47|, !PT ;  /* 0x4000002f40022209 */ /* 0x000fe40007820000 */
[----:B------:R-:W-:Y:S01]  /*107a0*/  @P1 FMNMX.NAN R3, |R28|, R3, !PT ;  /* 0x000000031c031209 */ /* 0x000fe20007820200 */
[----:B------:R-:W-:Y:S01]  /*107b0*/  STS.64 [R79.X8], R18 ;  /* 0x000000124f007388 */ /* 0x000fe20000008a00 */
[----:B------:R-:W-:-:S02]  /*107c0*/  @P2 FMNMX.NAN R2, |R43|, R2, !PT ;  /* 0x000000022b022209 */ /* 0x000fc40007820200 */
[----:B------:R-:W-:Y:S01]  /*107d0*/  @P1 FMNMX.NAN R3, |R20|, R3, !PT ;  /* 0x0000000314031209 */ /* 0x000fe20007820200 */
[----:B------:R1:W-:Y:S01]  /*107e0*/  STS.64 [R79.X8+0x20], R22 ;  /* 0x000020164f007388 */ /* 0x0003e20000008a00 */
        /* <DEDUP_REMOVED lines=14> */
[----:B------:R-:W-:Y:S02]  /*108d0*/  IADD3 R20, P2, R40, c[0x0][0x238], RZ ;  /* 0x00008e0028147a10 */ /* 0x000fe40007f5e0ff */
[----:B-1----:R-:W-:-:S04]  /*108e0*/  IADD3 R22, P1, R44, c[0x0][0x278], RZ ;  /* 0x00009e002c167a10 */ /* 0x002fc80007f3e0ff */
[----:B------:R-:W-:Y:S01]  /*108f0*/  IADD3.X R23, R45, c[0x0][0x27c], RZ, P1, !PT ;  /* 0x00009f002d177a10 */ /* 0x000fe20000ffe4ff */
[----:B------:R-:W1:Y:S04]  /*10900*/  LDS.128 R4, [R78.X16] ;  /* 0x000000004e047984 */ /* 0x000e68000000cc00 */
[----:B------:R-:W2:Y:S01]  /*10910*/  LDS.128 R8, [R77.X16] ;  /* 0x000000004d087984 */ /* 0x000ea2000000cc00 */
[C---:B-1----:R-:W-:Y:S01]  /*10920*/  FFMA R82, R0.reuse, R7, R82 ;  /* 0x0000000700527223 */ /* 0x042fe20000000052 */
[C---:B------:R-:W-:Y:S01]  /*10930*/  FFMA R6, R0.reuse, R6, R83 ;  /* 0x0000000600067223 */ /* 0x040fe20000000053 */
[C---:B------:R-:W-:Y:S01]  /*10940*/  FFMA R4, R0.reuse, R4, R81 ;  /* 0x0000000400047223 */ /* 0x040fe20000000051 */
[C---:B------:R-:W-:Y:S01]  /*10950*/  FFMA R80, R0.reuse, R5, R80 ;  /* 0x0000000500507223 */ /* 0x040fe20000000050 */
[C---:B------:R-:W-:Y:S01]  /*10960*/  FMUL R7, R73.reuse, R82 ;  /* 0x0000005249077220 */ /* 0x040fe20000400000 */
[----:B------:R-:W-:Y:S01]  /*10970*/  FMUL R2, R73, R6 ;  /* 0x0000000649027220 */ /* 0x000fe20000400000 */
[----:B------:R-:W-:Y:S01]  /*10980*/  FMNMX.NAN R3, RZ, R82, !PT ;  /* 0x00000052ff037209 */ /* 0x000fe20007820000 */
[C---:B--2---:R-:W-:Y:S01]  /*10990*/  FFMA R10, R0.reuse, R10, R87 ;  /* 0x0000000a000a7223 */ /* 0x044fe20000000057 */
[----:B------:R-:W-:Y:S01]  /*109a0*/  FMNMX.NAN R13, RZ, R6, !PT ;  /* 0x00000006ff0d7209 */ /* 0x000fe20007820000 */
[----:B------:R-:W-:Y:S01]  /*109b0*/  FFMA R86, R0, R11, R86 ;  /* 0x0000000b00567223 */ /* 0x000fe20000000056 */
[----:B------:R-:W-:Y:S01]  /*109c0*/  F2FP.SATFINITE.E4M3.F32.PACK_AB_MERGE_C R2, R7, R2, RZ ;  /* 0x000000020702723e */ /* 0x000fe200048070ff */
[C---:B------:R-:W-:Y:S01]  /*109d0*/  FMUL R15, R72.reuse, R3 ;  /* 0x00000003480f7220 */ /* 0x040fe20000400000 */
[----:B------:R-:W-:Y:S01]  /*109e0*/  FMNMX.NAN R7, RZ, R4, !PT ;  /* 0x00000004ff077209 */ /* 0x000fe20007820000 */
[----:B------:R-:W-:Y:S01]  /*109f0*/  FMUL R14, R72, R13 ;  /* 0x0000000d480e7220 */ /* 0x000fe20000400000 */
[-C--:B------:R-:W-:Y:S01]  /*10a00*/  FMNMX.NAN R5, RZ, R80.reuse, !PT ;  /* 0x00000050ff057209 */ /* 0x080fe20007820000 */
[----:B------:R-:W-:Y:S01]  /*10a10*/  FMUL R19, R73, R80 ;  /* 0x0000005049137220 */ /* 0x000fe20000400000 */
[----:B------:R-:W-:Y:S01]  /*10a20*/  @P0 FMNMX.NAN R12, R64, |R7|, !PT ;  /* 0x40000007400c0209 */ /* 0x000fe20007820000 */
[C---:B------:R-:W-:Y:S01]  /*10a30*/  FFMA R8, R0.reuse, R8, R85 ;  /* 0x0000000800087223 */ /* 0x040fe20000000055 */
[-C--:B------:R-:W-:Y:S01]  /*10a40*/  @P3 FMNMX.NAN R17, R39, |R4|.reuse, !PT ;  /* 0x4000000427113209 */ /* 0x080fe20007820000 */
[----:B------:R-:W-:Y:S01]  /*10a50*/  FMUL R4, R73, R4 ;  /* 0x0000000449047220 */ /* 0x000fe20000400000 */
[----:B------:R-:W-:Y:S01]  /*10a60*/  @P0 FMNMX.NAN R12, |R5|, R12, !PT ;  /* 0x0000000c050c0209 */ /* 0x000fe20007820200 */
[----:B------:R-:W-:Y:S01]  /*10a70*/  FFMA R0, R0, R9, R84 ;  /* 0x0000000900007223 */ /* 0x000fe20000000054 */
[----:B------:R-:W-:Y:S01]  /*10a80*/  @P3 FMNMX.NAN R17, |R80|, R17, !PT ;  /* 0x0000001150113209 */ /* 0x000fe20007820200 */
[----:B------:R-:W-:Y:S01]  /*10a90*/  FMUL R5, R72, R5 ;  /* 0x0000000548057220 */ /* 0x000fe20000400000 */
[----:B------:R-:W-:-:S02]  /*10aa0*/  F2FP.SATFINITE.E4M3.F32.PACK_AB_MERGE_C R14, R15, R14, RZ ;  /* 0x0000000e0f0e723e */ /* 0x000fc400048070ff */
[----:B------:R-:W-:Y:S02]  /*10ab0*/  @P0 FMNMX.NAN R12, |R13|, R12, !PT ;  /* 0x0000000c0d0c0209 */ /* 0x000fe40007820200 */
[----:B------:R-:W-:Y:S01]  /*10ac0*/  @P3 FMNMX.NAN R15, |R6|, R17, !PT ;  /* 0x00000011060f3209 */ /* 0x000fe20007820200 */
[C---:B------:R-:W-:Y:S01]  /*10ad0*/  FMUL R17, R73.reuse, R86 ;  /* 0x0000005649117220 */ /* 0x040fe20000400000 */
[-C--:B------:R-:W-:Y:S01]  /*10ae0*/  FMNMX.NAN R13, RZ, R10.reuse, !PT ;  /* 0x0000000aff0d7209 */ /* 0x080fe20007820000 */
[----:B------:R-:W-:Y:S01]  /*10af0*/  FMUL R6, R73, R10 ;  /* 0x0000000a49067220 */ /* 0x000fe20000400000 */
[----:B------:R-:W-:Y:S02]  /*10b00*/  FMNMX.NAN R11, RZ, R86, !PT ;  /* 0x00000056ff0b7209 */ /* 0x000fe40007820000 */
[----:B------:R-:W-:Y:S01]  /*10b10*/  F2FP.SATFINITE.E4M3.F32.PACK_AB_MERGE_C R4, R19, R4, R2 ;  /* 0x000000041304723e */ /* 0x000fe20004807002 */
[C---:B------:R-:W-:Y:S01]  /*10b20*/  FMUL R16, R72.reuse, R13 ;  /* 0x0000000d48107220 */ /* 0x040fe20000400000 */
[----:B------:R-:W-:Y:S01]  /*10b30*/  FMNMX.NAN R19, RZ, R8, !PT ;  /* 0x00000008ff137209 */ /* 0x000fe20007820000 */
[C---:B------:R-:W-:Y:S01]  /*10b40*/  FMUL R21, R72.reuse, R11 ;  /* 0x0000000b48157220 */ /* 0x040fe20000400000 */
[-C--:B------:R-:W-:Y:S01]  /*10b50*/  FMNMX.NAN R9, RZ, R0.reuse, !PT ;  /* 0x00000000ff097209 */ /* 0x080fe20007820000 */
[----:B------:R-:W-:Y:S01]  /*10b60*/  FMUL R2, R73, R0 ;  /* 0x0000000049027220 */ /* 0x000fe20000400000 */
[----:B------:R-:W-:Y:S01]  /*10b70*/  F2FP.SATFINITE.E4M3.F32.PACK_AB_MERGE_C R17, R17, R6, RZ ;  /* 0x000000061111723e */ /* 0x000fe200048070ff */
[C---:B------:R-:W-:Y:S01]  /*10b80*/  FMUL R6, R72.reuse, R7 ;  /* 0x0000000748067220 */ /* 0x040fe20000400000 */
[C---:B------:R-:W-:Y:S01]  /*10b90*/  FMUL R7, R72.reuse, R19 ;  /* 0x0000001348077220 */ /* 0x040fe20000400000 */
[----:B------:R-:W-:Y:S01]  /*10ba0*/  FMUL R72, R72, R9 ;  /* 0x0000000948487220 */ /* 0x000fe20000400000 */
[----:B------:R-:W-:Y:S01]  /*10bb0*/  F2FP.SATFINITE.E4M3.F32.PACK_AB_MERGE_C R16, R21, R16, RZ ;  /* 0x000000101510723e */ /* 0x000fe200048070ff */
[----:B------:R-:W-:Y:S01]  /*10bc0*/  FMUL R73, R73, R8 ;  /* 0x0000000849497220 */ /* 0x000fe20000400000 */
[----:B------:R-:W-:-:S02]  /*10bd0*/  F2FP.SATFINITE.E4M3.F32.PACK_AB_MERGE_C R6, R5, R6, R14 ;  /* 0x000000060506723e */ /* 0x000fc4000480700e */
[----:B------:R-:W-:Y:S02]  /*10be0*/  IADD3.X R21, R41, c[0x0][0x23c], RZ, P2, !PT ;  /* 0x00008f0029157a10 */ /* 0x000fe400017fe4ff */
[----:B------:R-:W-:Y:S02]  /*10bf0*/  F2FP.SATFINITE.E4M3.F32.PACK_AB_MERGE_C R7, R72, R7, R16 ;  /* 0x000000074807723e */ /* 0x000fe40004807010 */
[----:B------:R-:W-:Y:S02]  /*10c00*/  F2FP.SATFINITE.E4M3.F32.PACK_AB_MERGE_C R5, R2, R73, R17 ;  /* 0x000000490205723e */ /* 0x000fe40004807011 */
[----:B------:R-:W-:Y:S01]  /*10c10*/  @P3 FMNMX.NAN R15, |R82|, R15, !PT ;  /* 0x0000000f520f3209 */ /* 0x000fe20007820200 */
[----:B------:R1:W-:Y:S01]  /*10c20*/  @P0 STG.E.64 [R20.64], R6 ;  /* 0x0000000614000986 */ /* 0x0003e2000c101b12 */
[----:B------:R-:W-:Y:S02]  /*10c30*/  @P0 FMNMX.NAN R12, |R3|, R12, !PT ;  /* 0x0000000c030c0209 */ /* 0x000fe40007820200 */
[----:B------:R-:W-:Y:S01]  /*10c40*/  @P3 FMNMX.NAN R15, |R8|, R15, !PT ;  /* 0x0000000f080f3209 */ /* 0x000fe20007820200 */
[----:B------:R1:W-:Y:S01]  /*10c50*/  @P3 STG.E.64 [R22.64], R4 ;  /* 0x0000000416003986 */ /* 0x0003e2000c101b12 */
[----:B------:R-:W-:-:S02]  /*10c60*/  @P0 FMNMX.NAN R12, |R19|, R12, !PT ;  /* 0x0000000c130c0209 */ /* 0x000fc40007820200 */
[----:B------:R-:W-:Y:S02]  /*10c70*/  @P3 FMNMX.NAN R15, |R0|, R15, !PT ;  /* 0x0000000f000f3209 */ /* 0x000fe40007820200 */
[----:B------:R-:W-:Y:S02]  /*10c80*/  @P0 FMNMX.NAN R12, |R9|, R12, !PT ;  /* 0x0000000c090c0209 */ /* 0x000fe40007820200 */
[----:B------:R-:W-:Y:S02]  /*10c90*/  @P3 FMNMX.NAN R15, |R10|, R15, !PT ;  /* 0x0000000f0a0f3209 */ /* 0x000fe40007820200 */
[----:B------:R-:W-:Y:S02]  /*10ca0*/  @P0 FMNMX.NAN R12, |R13|, R12, !PT ;  /* 0x0000000c0d0c0209 */ /* 0x000fe40007820200 */
[----:B------:R-:W-:Y:S02]  /*10cb0*/  @P3 FMNMX.NAN R39, |R86|, R15, !PT ;  /* 0x0000000f56273209 */ /* 0x000fe40007820200 */
[----:B------:R-:W-:-:S02]  /*10cc0*/  @P0 FMNMX.NAN R64, |R11|, R12, !PT ;  /* 0x0000000c0b400209 */ /* 0x000fc40007820200 */
.L_x_49:
[----:B------:R-:W-:Y:S05]  /*10cd0*/  BSYNC B0 ;  /* 0x0000000000007941 */ /* 0x000fea0003800000 */
.L_x_47:
[----:B------:R-:W-:-:S04]  /*10ce0*/  ISETP.NE.U32.AND P0, PT, RZ, c[0x0][0x2e0], PT ;  /* 0x0000b800ff007a0c */ /* 0x000fc80003f05070 */
[----:B------:R-:W-:-:S13]  /*10cf0*/  ISETP.NE.AND.EX P0, PT, RZ, c[0x0][0x2e4], PT, P0 ;  /* 0x0000b900ff007a0c */ /* 0x000fda0003f05300 */
[----:B------:R-:W-:Y:S05]  /*10d00*/  @!P0 BRA `(.L_x_50) ;  /* 0x0000015000008947 */ /* 0x000fea0003800000 */
[----:B------:R-:W-:Y:S01]  /*10d10*/  ISETP.GT.AND P0, PT, R64, -0x1, PT ;  /* 0xffffffff4000780c */ /* 0x000fe20003f04270 */
[----:B------:R-:W-:Y:S01]  /*10d20*/  BSSY B0, `(.L_x_50) ;  /* 0x0000013000007945 */ /* 0x000fe20003800000 */
[----:B--2---:R-:W-:Y:S01]  /*10d30*/  IMAD.MOV.U32 R2, RZ, RZ, c[0x0][0x2e0] ;  /* 0x0000b800ff027624 */ /* 0x004fe200078e00ff */
[----:B------:R-:W-:-:S10]  /*10d40*/  MOV R3, c[0x0][0x2e4] ;  /* 0x0000b90000037a02 */ /* 0x000fd40000000f00 */
[----:B------:R-:W-:Y:S05]  /*10d50*/  @P0 BRA `(.L_x_51) ;  /* 0x0000008000000947 */ /* 0x000fea0003800000 */
[----:B------:R-:W2:Y:S01]  /*10d60*/  S2R R0, SR_LANEID ;  /* 0x0000000000007919 */ /* 0x000ea20000000000 */
[----:B------:R-:W3:Y:S01]  /*10d70*/  REDUX.MIN UR4, R64 ;  /* 0x00000000400473c4 */ /* 0x000ee20000010000 */
[----:B------:R-:W-:Y:S02]  /*10d80*/  VOTEU.ANY UR5, UPT, PT ;  /* 0x0000000000057886 */ /* 0x000fe400038e0100 */
[----:B------:R-:W-:-:S06]  /*10d90*/  UFLO.U32 UR5, UR5 ;  /* 0x00000005000572bd */ /* 0x000fcc00080e0000 */
[----:B--2---:R-:W-:Y:S02]  /*10da0*/  ISETP.EQ.U32.AND P0, PT, R0, UR5, PT ;  /* 0x0000000500007c0c */ /* 0x004fe4000bf02070 */
[----:B-1-3--:R-:W-:-:S11]  /*10db0*/  MOV R5, UR4 ;  /* 0x0000000400057c02 */ /* 0x00afd60008000f00 */
[----:B------:R1:W-:Y:S01]  /*10dc0*/  @P0 RED.E.MIN.STRONG.GPU [R2.64], R5 ;  /* 0x000000050200098e */ /* 0x0003e2000c90e192 */
[----:B------:R-:W-:Y:S05]  /*10dd0*/  BRA `(.L_x_52) ;  /* 0x0000007000007947 */ /* 0x000fea0003800000 */
.L_x_51:
[----:B------:R-:W2:Y:S01]  /*10de0*/  S2R R0, SR_LANEID ;  /* 0x0000000000007919 */ /* 0x000ea20000000000 */
[----:B------:R-:W3:Y:S01]  /*10df0*/  REDUX.MAX.S32 UR4, R64 ;  /* 0x00000000400473c4 */ /* 0x000ee20000014200 */
[----:B------:R-:W-:Y:S02]  /*10e00*/  VOTEU.ANY UR5, UPT, PT ;  /* 0x0000000000057886 */ /* 0x000fe400038e0100 */
[----:B------:R-:W-:-:S06]  /*10e10*/  UFLO.U32 UR5, UR5 ;  /* 0x00000005000572bd */ /* 0x000fcc00080e0000 */
[----:B--2---:R-:W-:Y:S02]  /*10e20*/  ISETP.EQ.U32.AND P0, PT, R0, UR5, PT ;  /* 0x0000000500007c0c */ /* 0x004fe4000bf02070 */
[----:B-1-3--:R-:W-:-:S11]  /*10e30*/  MOV R5, UR4 ;  /* 0x0000000400057c02 */ /* 0x00afd60008000f00 */
[----:B------:R1:W-:Y:S02]  /*10e40*/  @P0 RED.E.MAX.S32.STRONG.GPU [R2.64], R5 ;  /* 0x000000050200098e */ /* 0x0003e4000d10e392 */
.L_x_52:
[----:B------:R-:W-:Y:S05]  /*10e50*/  BSYNC B0 ;  /* 0x0000000000007941 */ /* 0x000fea0003800000 */
.L_x_50:
[----:B------:R-:W-:-:S04]  /*10e60*/  ISETP.NE.U32.AND P0, PT, RZ, c[0x0][0x2d8], PT ;  /* 0x0000b600ff007a0c */ /* 0x000fc80003f05070 */
[----:B------:R-:W-:-:S13]  /*10e70*/  ISETP.NE.AND.EX P0, PT, RZ, c[0x0][0x2dc], PT, P0 ;  /* 0x0000b700ff007a0c */ /* 0x000fda0003f05300 */
[----:B------:R-:W-:Y:S05]  /*10e80*/  @!P0 EXIT ;  /* 0x000000000000894d */ /* 0x000fea0003800000 */
[----:B------:R-:W-:Y:S01]  /*10e90*/  ISETP.GT.AND P0, PT, R39, -0x1, PT ;  /* 0xffffffff2700780c */ /* 0x000fe20003f04270 */
[----:B-12---:R-:W-:Y:S01]  /*10ea0*/  IMAD.MOV.U32 R2, RZ, RZ, c[0x0][0x2d8] ;  /* 0x0000b600ff027624 */ /* 0x006fe200078e00ff */
[----:B------:R-:W-:-:S11]  /*10eb0*/  MOV R3, c[0x0][0x2dc] ;  /* 0x0000b70000037a02 */ /* 0x000fd60000000f00 */
[----:B------:R-:W-:Y:S05]  /*10ec0*/  @P0 BRA `(.L_x_53) ;  /* 0x0000008000000947 */ /* 0x000fea0003800000 */
[----:B------:R-:W1:Y:S01]  /*10ed0*/  S2R R0, SR_LANEID ;  /* 0x0000000000007919 */ /* 0x000e620000000000 */
[----:B------:R-:W2:Y:S01]  /*10ee0*/  REDUX.MIN UR4, R39 ;  /* 0x00000000270473c4 */ /* 0x000ea20000010000 */
[----:B------:R-:W-:Y:S02]  /*10ef0*/  VOTEU.ANY UR5, UPT, PT ;  /* 0x0000000000057886 */ /* 0x000fe400038e0100 */
[----:B------:R-:W-:-:S06]  /*10f00*/  UFLO.U32 UR5, UR5 ;  /* 0x00000005000572bd */ /* 0x000fcc00080e0000 */
[----:B-1----:R-:W-:Y:S02]  /*10f10*/  ISETP.EQ.U32.AND P0, PT, R0, UR5, PT ;  /* 0x0000000500007c0c */ /* 0x002fe4000bf02070 */
[----:B--2---:R-:W-:-:S11]  /*10f20*/  MOV R5, UR4 ;  /* 0x0000000400057c02 */ /* 0x004fd60008000f00 */
[----:B------:R-:W-:Y:S01]  /*10f30*/  @P0 RED.E.MIN.STRONG.GPU [R2.64], R5 ;  /* 0x000000050200098e */ /* 0x000fe2000c90e192 */
[----:B------:R-:W-:Y:S05]  /*10f40*/  EXIT ;  /* 0x000000000000794d */ /* 0x000fea0003800000 */
.L_x_53:
[----:B------:R-:W1:Y:S01]  /*10f50*/  S2R R0, SR_LANEID ;  /* 0x0000000000007919 */ /* 0x000e620000000000 */
[----:B------:R-:W2:Y:S01]  /*10f60*/  REDUX.MAX.S32 UR4, R39 ;  /* 0x00000000270473c4 */ /* 0x000ea20000014200 */
[----:B------:R-:W-:Y:S02]  /*10f70*/  VOTEU.ANY UR5, UPT, PT ;  /* 0x0000000000057886 */ /* 0x000fe400038e0100 */
[----:B------:R-:W-:-:S06]  /*10f80*/  UFLO.U32 UR5, UR5 ;  /* 0x00000005000572bd */ /* 0x000fcc00080e0000 */
[----:B-1----:R-:W-:Y:S02]  /*10f90*/  ISETP.EQ.U32.AND P0, PT, R0, UR5, PT ;  /* 0x0000000500007c0c */ /* 0x002fe4000bf02070 */
[----:B--2---:R-:W-:-:S11]  /*10fa0*/  MOV R5, UR4 ;  /* 0x0000000400057c02 */ /* 0x004fd60008000f00 */
[----:B------:R-:W-:Y:S01]  /*10fb0*/  @P0 RED.E.MAX.S32.STRONG.GPU [R2.64], R5 ;  /* 0x000000050200098e */ /* 0x000fe2000d10e392 */
[----:B------:R-:W-:Y:S05]  /*10fc0*/  EXIT ;  /* 0x000000000000794d */ /* 0x000fea0003800000 */
.L_x_54:
[----:B------:R-:W-:-:S00]  /*10fd0*/  BRA `(.L_x_54) ;  /* 0xfffffff000007947 */ /* 0x000fc0000383ffff */
[----:B------:R-:W-:-:S00]  /*10fe0*/  NOP ;  /* 0x0000000000007918 */ /* 0x000fc00000000000 */
        /* <DEDUP_REMOVED lines=9> */
.L_x_110:


//--------------------- .text._ZN7cutlass7Kernel2INS_4gemm6kernel14GemmWithAbsMaxINS1_11threadblock13MmaMultistageINS1_9GemmShapeILi128ELi64ELi128EEENS_9transform11threadblock28PredicatedTileAccessIteratorINS_11MatrixShapeILi128ELi128EEENS_12float_e4m3_tENS_6layout8RowMajorELi1ENS8_29PitchLinearWarpRakedThreadMapINS_16PitchLinearShapeILi128ELi128EEELi128ENSH_ILi8ELi4EEELi16EEENS_5ArrayISD_Li16ELb0EEELb0ENSE_9NoPermuteEEENS9_25RegularTileAccessIteratorISC_SD_NSE_37RowMajorTensorOpMultiplicandCrosswiseILi8ELi128EEELi0ESK_Li16EEELNS_4arch14CacheOperation4KindE1ENSA_INSB_ILi128ELi64EEESD_NSE_11ColumnMajorELi0ENSG_INSH_ILi128ELi64EEELi128ESJ_Li16EEESM_Lb0ESN_EENSP_ISW_SD_NSE_40ColumnMajorTensorOpMultiplicandCrosswiseILi8ELi128EEELi1ESZ_Li16EEELSV_1EfSF_NS4_9MmaPolicyINS1_4warp11MmaTensorOpINS6_ILi64ELi32ELi128EEESD_SR_SD_S12_fSF_NS15_17MmaTensorOpPolicyINST_3MmaINS6_ILi16ELi8ELi32EEELi32ESD_SF_SD_SX_fSF_NST_13OpMultiplyAddEEENSB_ILi1ELi1EEEEELi1ELb0EbEENSB_ILi0ELi0EEES1G_Li1EEELi3ELNS1_23SharedMemoryClearOptionE0EbEENS_8epilogue11threadblock18EpilogueWithAbsMaxIS7_S1F_Li1ENS1L_22PredicatedTileIteratorINS1L_26OutputTileOptimalThreadMapINS1L_15OutputTileShapeILi64ELi8ELi2ELi1ELi1EEENS1P_ILi1ELi8ELi1ELi1ELi8EEELi128ELi8ELi8EEESD_Lb0ESN_Lb0EEES1T_SD_NS1K_4warp24FragmentIteratorTensorOpIS17_S1A_fNSL_IfLi4ELb1EEESF_EENS1U_25TileIteratorTensorOpMixedIS17_S1A_fLi32ELi8ELi8ELi8ELb1EEENS1L_23SharedLoadIteratorMixedINS1S_18CompactedThreadMapEfLi32ELi8ELi8ELi8ELb1EEENS1K_6thread44LinearCombinationGenericWithScalingAndAbsMaxINS23_4ReLuESD_SD_Li8EffLNS23_9ScaleType4KindE0ELNS_15FloatRoundStyleE2ELb0EEENSB_ILi0ELi8EEELi1ELi1EEENS4_30GemmIdentityThreadblockSwizzleILi1EEEEEEEvNT_6ParamsE --------------------------
	.section	.text._ZN7cutlass7Kernel2INS_4gemm6kernel14GemmWithAbsMaxINS1_11threadblock13MmaMultistageINS1_9GemmShapeILi128ELi64ELi128EEENS_9transform11threadblock28PredicatedTileAccessIteratorINS_11MatrixShapeILi128ELi128EEENS_12float_e4m3_tENS_6layout8RowMajorELi1ENS8_29PitchLinearWarpRakedThreadMapINS_16PitchLinearShapeILi128ELi128EEELi128ENSH_ILi8ELi4EEELi16EEENS_5ArrayISD_Li16ELb0EEELb0ENSE_9NoPermuteEEENS9_25RegularTileAccessIteratorISC_SD_NSE_37RowMajorTensorOpMultiplicandCrosswiseILi8ELi128EEELi0ESK_Li16EEELNS_4arch14CacheOperation4KindE1ENSA_INSB_ILi128ELi64EEESD_NSE_11ColumnMajorELi0ENSG_INSH_ILi128ELi64EEELi128ESJ_Li16EEESM_Lb0ESN_EENSP_ISW_SD_NSE_40ColumnMajorTensorOpMultiplicandCrosswiseILi8ELi128EEELi1ESZ_Li16EEELSV_1EfSF_NS4_9MmaPolicyINS1_4warp11MmaTensorOpINS6_ILi64ELi32ELi128EEESD_SR_SD_S12_fSF_NS15_17MmaTensorOpPolicyINST_3MmaINS6_ILi16ELi8ELi32EEELi32ESD_SF_SD_SX_fSF_NST_13OpMultiplyAddEEENSB_ILi1ELi1EEEEELi1ELb0EbEENSB_ILi0ELi0EEES1G_Li1EEELi3ELNS1_23SharedMemoryClearOptionE0EbEENS_8epilogue11threadblock18EpilogueWithAbsMaxIS7_S1F_Li1ENS1L_22PredicatedTileIteratorINS1L_26OutputTileOptimalThreadMapINS1L_15OutputTileShapeILi64ELi8ELi2ELi1ELi1EEENS1P_ILi1ELi8ELi1ELi1ELi8EEELi128ELi8ELi8EEESD_Lb0ESN_Lb0EEES1T_SD_NS1K_4warp24FragmentIteratorTensorOpIS17_S1A_fNSL_IfLi4ELb1EEESF_EENS1U_25TileIteratorTensorOpMixedIS17_S1A_fLi32ELi8ELi8ELi8ELb1EEENS1L_23SharedLoadIteratorMixedINS1S_18CompactedThreadMapEfLi32ELi8ELi8ELi8ELb1EEENS1K_6thread44LinearCombinationGenericWithScalingAndAbsMaxINS23_4ReLuESD_SD_Li8EffLNS23_9ScaleType4KindE0ELNS_15FloatRoundStyleE2ELb0EEENSB_ILi0ELi8EEELi1ELi1EEENS4_30GemmIdentityThreadblockSwizzleILi1EEEEEEEvNT_6ParamsE,"ax",@progbits
	.sectioninfo	@"SHI_REGISTERS=255"
	.align	128
.text._ZN7cutlass7Kernel2INS_4gemm6kernel14GemmWithAbsMaxINS1_11threadblock13MmaMultistageINS1_9GemmShapeILi128ELi64ELi128EEENS_9transform11threadblock28PredicatedTileAccessIteratorINS_11MatrixShapeILi128ELi128EEENS_12float_e4m3_tENS_6layout8RowMajorELi1ENS8_29PitchLinearWarpRakedThreadMapINS_16PitchLinearShapeILi128ELi128EEELi128ENSH_ILi8ELi4EEELi16EEENS_5ArrayISD_Li16ELb0EEELb0ENSE_9NoPermuteEEENS9_25RegularTileAccessIteratorISC_SD_NSE_37RowMajorTensorOpMultiplicandCrosswiseILi8ELi128EEELi0ESK_Li16EEELNS_4arch14CacheOperation4KindE1ENSA_INSB_ILi128ELi64EEESD_NSE_11ColumnMajorELi0ENSG_INSH_ILi128ELi64EEELi128ESJ_Li16EEESM_Lb0ESN_EENSP_ISW_SD_NSE_40ColumnMajorTensorOpMultiplicandCrosswiseILi8ELi128EEELi1ESZ_Li16EEELSV_1EfSF_NS4_9MmaPolicyINS1_4warp11MmaTensorOpINS6_ILi64ELi32ELi128EEESD_SR_SD_S12_fSF_NS15_17MmaTensorOpPolicyINST_3MmaINS6_ILi16ELi8ELi32EEELi32ESD_SF_SD_SX_fSF_NST_13OpMultiplyAddEEENSB_ILi1ELi1EEEEELi1ELb0EbEENSB_ILi0ELi0EEES1G_Li1EEELi3ELNS1_23SharedMemoryClearOptionE0EbEENS_8epilogue11threadblock18EpilogueWithAbsMaxIS7_S1F_Li1ENS1L_22PredicatedTileIteratorINS1L_26OutputTileOptimalThreadMapINS1L_15OutputTileShapeILi64ELi8ELi2ELi1ELi1EEENS1P_ILi1ELi8ELi1ELi1ELi8EEELi128ELi8ELi8EEESD_Lb0ESN_Lb0EEES1T_SD_NS1K_4warp24FragmentIteratorTensorOpIS17_S1A_fNSL_IfLi4ELb1EEESF_EENS1U_25TileIteratorTensorOpMixedIS17_S1A_fLi32ELi8ELi8ELi8ELb1EEENS1L_23SharedLoadIteratorMixedINS1S_18CompactedThreadMapEfLi32ELi8ELi8ELi8ELb1EEENS1K_6thread44LinearCombinationGenericWithScalingAndAbsMaxINS23_4ReLuESD_SD_Li8EffLNS23_9ScaleType4KindE0ELNS_15FloatRoundStyleE2ELb0EEENSB_ILi0ELi8EEELi1ELi1EEENS4_30GemmIdentityThreadblockSwizzleILi1EEEEEEEvNT_6ParamsE:
        .type           _ZN7cutlass7Kernel2INS_4gemm6kernel14GemmWithAbsMaxINS1_11threadblock13MmaMultistageINS1_9GemmShapeILi128ELi64ELi128EEENS_9transform11threadblock28PredicatedTileAccessIteratorINS_11MatrixShapeILi128ELi128EEENS_12float_e4m3_tENS_6layout8RowMajorELi1ENS8_29PitchLinearWarpRakedThreadMapINS_16PitchLinearShapeILi128ELi128EEELi128ENSH_ILi8ELi4EEELi16EEENS_5ArrayISD_Li16ELb0EEELb0ENSE_9NoPermuteEEENS9_25RegularTileAccessIteratorISC_SD_NSE_37RowMajorTensorOpMultiplicandCrosswiseILi8ELi128EEELi0ESK_Li16EEELNS_4arch14CacheOperation4KindE1ENSA_INSB_ILi128ELi64EEESD_NSE_11ColumnMajorELi0ENSG_INSH_ILi128ELi64EEELi128ESJ_Li16EEESM_Lb0ESN_EENSP_ISW_SD_NSE_40ColumnMajorTensorOpMultiplicandCrosswiseILi8ELi128EEELi1ESZ_Li16EEELSV_1EfSF_NS4_9MmaPolicyINS1_4warp11MmaTensorOpINS6_ILi64ELi32ELi128EEESD_SR_SD_S12_fSF_NS15_17MmaTensorOpPolicyINST_3MmaINS6_ILi16ELi8ELi32EEELi32ESD_SF_SD_SX_fSF_NST_13OpMultiplyAddEEENSB_ILi1ELi1EEEEELi1ELb0EbEENSB_ILi0ELi0EEES1G_Li1EEELi3ELNS1_23SharedMemoryClearOptionE0EbEENS_8epilogue11threadblock18EpilogueWithAbsMaxIS7_S1F_Li1ENS1L_22PredicatedTileIteratorINS1L_26OutputTileOptimalThreadMapINS1L_15OutputTileShapeILi64ELi8ELi2ELi1ELi1EEENS1P_ILi1ELi8ELi1ELi1ELi8EEELi128ELi8ELi8EEESD_Lb0ESN_Lb0EEES1T_SD_NS1K_4warp24FragmentIteratorTensorOpIS17_S1A_fNSL_IfLi4ELb1EEESF_EENS1U_25TileIteratorTensorOpMixedIS17_S1A_fLi32ELi8ELi8ELi8ELb1EEENS1L_23SharedLoadIteratorMixedINS1S_18CompactedThreadMapEfLi32ELi8ELi8ELi8ELb1EEENS1K_6thread44LinearCombinationGenericWithScalingAndAbsMaxINS23_4ReLuESD_SD_Li8EffLNS23_9ScaleType4KindE0ELNS_15FloatRoundStyleE2ELb0EEENSB_ILi0ELi8EEELi1ELi1EEENS4_30GemmIdentityThreadblockSwizzleILi1EEEEEEEvNT_6ParamsE,@function
        .size           _ZN7cutlass7Kernel2INS_4gemm6kernel14GemmWithAbsMaxINS1_11threadblock13MmaMultistageINS1_9GemmShapeILi128ELi64ELi128EEENS_9transform11threadblock28PredicatedTileAccessIteratorINS_11MatrixShapeILi128ELi128EEENS_12float_e4m3_tENS_6layout8RowMajorELi1ENS8_29PitchLinearWarpRakedThreadMapINS_16PitchLinearShapeILi128ELi128EEELi128ENSH_ILi8ELi4EEELi16EEENS_5ArrayISD_Li16ELb0EEELb0ENSE_9NoPermuteEEENS9_25RegularTileAccessIteratorISC_SD_NSE_37RowMajorTensorOpMultiplicandCrosswiseILi8ELi128EEELi0ESK_Li16EEELNS_4arch14CacheOperation4KindE1ENSA_INSB_ILi128ELi64EEESD_NSE_11ColumnMajorELi0ENSG_INSH_ILi128ELi64EEELi128ESJ_Li16EEESM_Lb0ESN_EENSP_ISW_SD_NSE_40ColumnMajorTensorOpMultiplicandCrosswiseILi8ELi128EEELi1ESZ_Li16EEELSV_1EfSF_NS4_9MmaPolicyINS1_4warp11MmaTensorOpINS6_ILi64ELi32ELi128EEESD_SR_SD_S12_fSF_NS15_17MmaTensorOpPolicyINST_3MmaINS6_ILi16ELi8ELi32EEELi32ESD_SF_SD_SX_fSF_NST_13OpMultiplyAddEEENSB_ILi1ELi1EEEEELi1ELb0EbEENSB_ILi0ELi0EEES1G_Li1EEELi3ELNS1_23SharedMemoryClearOptionE0EbEENS_8epilogue11threadblock18EpilogueWithAbsMaxIS7_S1F_Li1ENS1L_22PredicatedTileIteratorINS1L_26OutputTileOptimalThreadMapINS1L_15OutputTileShapeILi64ELi8ELi2ELi1ELi1EEENS1P_ILi1ELi8ELi1ELi1ELi8EEELi128ELi8ELi8EEESD_Lb0ESN_Lb0EEES1T_SD_NS1K_4warp24FragmentIteratorTensorOpIS17_S1A_fNSL_IfLi4ELb1EEESF_EENS1U_25TileIteratorTensorOpMixedIS17_S1A_fLi32ELi8ELi8ELi8ELb1EEENS1L_23SharedLoadIteratorMixedINS1S_18CompactedThreadMapEfLi32ELi8ELi8ELi8ELb1EEENS1K_6thread44LinearCombinationGenericWithScalingAndAbsMaxINS23_4ReLuESD_SD_Li8EffLNS23_9ScaleType4KindE0ELNS_15FloatRoundStyleE2ELb0EEENSB_ILi0ELi8EEELi1ELi1EEENS4_30GemmIdentityThreadblockSwizzleILi1EEEEEEEvNT_6ParamsE,(.L_x_111 - _ZN7cutlass7Kernel2INS_4gemm6kernel14GemmWithAbsMaxINS1_11threadblock13MmaMultistageINS1_9GemmShapeILi128ELi64ELi128EEENS_9transform11threadblock28PredicatedTileAccessIteratorINS_11MatrixShapeILi128ELi128EEENS_12float_e4m3_tENS_6layout8RowMajorELi1ENS8_29PitchLinearWarpRakedThreadMapINS_16PitchLinearShapeILi128ELi128EEELi128ENSH_ILi8ELi4EEELi16EEENS_5ArrayISD_Li16ELb0EEELb0ENSE_9NoPermuteEEENS9_25RegularTileAccessIteratorISC_SD_NSE_37RowMajorTensorOpMultiplicandCrosswiseILi8ELi128EEELi0ESK_Li16EEELNS_4arch14CacheOperation4KindE1ENSA_INSB_ILi128ELi64EEESD_NSE_11ColumnMajorELi0ENSG_INSH_ILi128ELi64EEELi128ESJ_Li16EEESM_Lb0ESN_EENSP_ISW_SD_NSE_40ColumnMajorTensorOpMultiplicandCrosswiseILi8ELi128EEELi1ESZ_Li16EEELSV_1EfSF_NS4_9MmaPolicyINS1_4warp11MmaTensorOpINS6_ILi64ELi32ELi128EEESD_SR_SD_S12_fSF_NS15_17MmaTensorOpPolicyINST_3MmaINS6_ILi16ELi8ELi32EEELi32ESD_SF_SD_SX_fSF_NST_13OpMultiplyAddEEENSB_ILi1ELi1EEEEELi1ELb0EbEENSB_ILi0ELi0EEES1G_Li1EEELi3ELNS1_23SharedMemoryClearOptionE0EbEENS_8epilogue11threadblock18EpilogueWithAbsMaxIS7_S1F_Li1ENS1L_22PredicatedTileIteratorINS1L_26OutputTileOptimalThreadMapINS1L_15OutputTileShapeILi64ELi8ELi2ELi1ELi1EEENS1P_ILi1ELi8ELi1ELi1ELi8EEELi128ELi8ELi8EEESD_Lb0ESN_Lb0EEES1T_SD_NS1K_4warp24FragmentIteratorTensorOpIS17_S1A_fNSL_IfLi4ELb1EEESF_EENS1U_25TileIteratorTensorOpMixedIS17_S1A_fLi32ELi8ELi8ELi8ELb1EEENS1L_23SharedLoadIteratorMixedINS1S_18CompactedThreadMapEfLi32ELi8ELi8ELi8ELb1EEENS1K_6thread44LinearCombinationGenericWithScalingAndAbsMaxINS23_4ReLuESD_SD_Li8EffLNS23_9ScaleType4KindE0ELNS_15FloatRoundStyleE2ELb0EEENSB_ILi0ELi8EEELi1ELi1EEENS4_30GemmIdentityThreadblockSwizzleILi1EEEEEEEvNT_6ParamsE)
        .other          _ZN7cutlass7Kernel2INS_4gemm6kernel14GemmWithAbsMaxINS1_11threadblock13MmaMultistageINS1_9GemmShapeILi128ELi64ELi128EEENS_9transform11threadblock28PredicatedTileAccessIteratorINS_11MatrixShapeILi128ELi128EEENS_12float_e4m3_tENS_6layout8RowMajorELi1ENS8_29PitchLinearWarpRakedThreadMapINS_16PitchLinearShapeILi128ELi128EEELi128ENSH_ILi8ELi4EEELi16EEENS_5ArrayISD_Li16ELb0EEELb0ENSE_9NoPermuteEEENS9_25RegularTileAccessIteratorISC_SD_NSE_37RowMajorTensorOpMultiplicandCrosswiseILi8ELi128EEELi0ESK_Li16EEELNS_4arch14CacheOperation4KindE1ENSA_INSB_ILi128ELi64EEESD_NSE_11ColumnMajorELi0ENSG_INSH_ILi128ELi64EEELi128ESJ_Li16EEESM_Lb0ESN_EENSP_ISW_SD_NSE_40ColumnMajorTensorOpMultiplicandCrosswiseILi8ELi128EEELi1ESZ_Li16EEELSV_1EfSF_NS4_9MmaPolicyINS1_4warp11MmaTensorOpINS6_ILi64ELi32ELi128EEESD_SR_SD_S12_fSF_NS15_17MmaTensorOpPolicyINST_3MmaINS6_ILi16ELi8ELi32EEELi32ESD_SF_SD_SX_fSF_NST_13OpMultiplyAddEEENSB_ILi1ELi1EEEEELi1ELb0EbEENSB_ILi0ELi0EEES1G_Li1EEELi3ELNS1_23SharedMemoryClearOptionE0EbEENS_8epilogue11threadblock18EpilogueWithAbsMaxIS7_S1F_Li1ENS1L_22PredicatedTileIteratorINS1L_26OutputTileOptimalThreadMapINS1L_15OutputTileShapeILi64ELi8ELi2ELi1ELi1EEENS1P_ILi1ELi8ELi1ELi1ELi8EEELi128ELi8ELi8EEESD_Lb0ESN_Lb0EEES1T_SD_NS1K_4warp24FragmentIteratorTensorOpIS17_S1A_fNSL_IfLi4ELb1EEESF_EENS1U_25TileIteratorTensorOpMixedIS17_S1A_fLi32ELi8ELi8ELi8ELb1EEENS1L_23SharedLoadIteratorMixedINS1S_18CompactedThreadMapEfLi32ELi8ELi8ELi8ELb1EEENS1K_6thread44LinearCombinationGenericWithScalingAndAbsMaxINS23_4ReLuESD_SD_Li8EffLNS23_9ScaleType4KindE0ELNS_15FloatRoundStyleE2ELb0EEENSB_ILi0ELi8EEELi1ELi1EEENS4_30GemmIdentityThreadblockSwizzleILi1EEEEEEEvNT_6ParamsE,@"STO_CUDA_ENTRY STV_DEFAULT"
_ZN7cutlass7Kernel2INS_4gemm6kernel14GemmWithAbsMaxINS1_11threadblock13MmaMultistageINS1_9GemmShapeILi128ELi64ELi128EEENS_9transform11threadblock28PredicatedTileAccessIteratorINS_11MatrixShapeILi128ELi128EEENS_12float_e4m3_tENS_6layout8RowMajorELi1ENS8_29PitchLinearWarpRakedThreadMapINS_16PitchLinearShapeILi128ELi128EEELi128ENSH_ILi8ELi4EEELi16EEENS_5ArrayISD_Li16ELb0EEELb0ENSE_9NoPermuteEEENS9_25RegularTileAccessIteratorISC_SD_NSE_37RowMajorTensorOpMultiplicandCrosswiseILi8ELi128EEELi0ESK_Li16EEELNS_4arch14CacheOperation4KindE1ENSA_INSB_ILi128ELi64EEESD_NSE_11ColumnMajorELi0ENSG_INSH_ILi128ELi64EEELi128ESJ_Li16EEESM_Lb0ESN_EENSP_ISW_SD_NSE_40ColumnMajorTensorOpMultiplicandCrosswiseILi8ELi128EEELi1ESZ_Li16EEELSV_1EfSF_NS4_9MmaPolicyINS1_4warp11MmaTensorOpINS6_ILi64ELi32ELi128EEESD_SR_SD_S12_fSF_NS15_17MmaTensorOpPolicyINST_3MmaINS6_ILi16ELi8ELi32EEELi32ESD_SF_SD_SX_fSF_NST_13OpMultiplyAddEEENSB_ILi1ELi1EEEEELi1ELb0EbEENSB_ILi0ELi0EEES1G_Li1EEELi3ELNS1_23SharedMemoryClearOptionE0EbEENS_8epilogue11threadblock18EpilogueWithAbsMaxIS7_S1F_Li1ENS1L_22PredicatedTileIteratorINS1L_26OutputTileOptimalThreadMapINS1L_15OutputTileShapeILi64ELi8ELi2ELi1ELi1EEENS1P_ILi1ELi8ELi1ELi1ELi8EEELi128ELi8ELi8EEESD_Lb0ESN_Lb0EEES1T_SD_NS1K_4warp24FragmentIteratorTensorOpIS17_S1A_fNSL_IfLi4ELb1EEESF_EENS1U_25TileIteratorTensorOpMixedIS17_S1A_fLi32ELi8ELi8ELi8ELb1EEENS1L_23SharedLoadIteratorMixedINS1S_18CompactedThreadMapEfLi32ELi8ELi8ELi8ELb1EEENS1K_6thread44LinearCombinationGenericWithScalingAndAbsMaxINS23_4ReLuESD_SD_Li8EffLNS23_9ScaleType4KindE0ELNS_15FloatRoundStyleE2ELb0EEENSB_ILi0ELi8EEELi1ELi1EEENS4_30GemmIdentityThreadblockSwizzleILi1EEEEEEEvNT_6ParamsE:
[----:B------:R-:W-:Y:S02]  /*0000*/  MOV R1, c[0x0][0x28] ;  /* 0x00000a0000017a02 */ /* 0x000fe40000000f00 */
[----:B------:R-:W1:Y:S01]  /*0010*/  S2R R3, SR_CTAID.Y ;  /* 0x0000000000037919 */ /* 0x000e620000002600 */
[----:B------:R-:W-:Y:S01]  /*0020*/  IMAD.MOV.U32 R0, RZ, RZ, -0x1 ;  /* 0xffffffffff007424 */ /* 0x000fe200078e00ff */
[----:B------:R-:W-:Y:S02]  /*0030*/  IADD3 R1, R1, -0x8, RZ ;  /* 0xfffffff801017810 */ /* 0x000fe40007ffe0ff */
[----:B------:R-:W2:Y:S02]  /*0040*/  S2R R2, SR_CTAID.X ;  /* 0x0000000000027919 */ /* 0x000ea40000002500 */
[----:B------:R-:W-:Y:S02]  /*0050*/  SHF.L.U32 R0, R0, c[0x0][0x178], RZ ;  /* 0x00005e0000007a19 */ /* 0x000fe400000006ff */
[----:B-1----:R-:W-:Y:S02]  /*0060*/  SHF.L.U32 R4, R3, c[0x0][0x178], RZ ;  /* 0x00005e0003047a19 */ /* 0x002fe400000006ff */
[----:B--2---:R-:W-:-:S02]  /*0070*/  LOP3.LUT R0, R2, R0, RZ, 0x30, !PT ;  /* 0x0000000002007212 */ /* 0x004fc400078e30ff */
        /* <DEDUP_REMOVED lines=22> */
[----:B------:R-:W-:Y:S01]  /*01e0*/  IMAD.WIDE R2, R9, R2, c[0x0][0x2f0] ;  /* 0x0000bc0009027625 */ /* 0x000fe200078e0202 */
[----:B------:R1:W5:Y:S04]  /*01f0*/  LDG.E.64 R28, [R4.64] ;  /* 0x00000010041c7981 */ /* 0x000368000c1e1b00 */
[----:B------:R1:W5:Y:S01]  /*0200*/  LDG.E.64 R20, [R2.64] ;  /* 0x0000001002147981 */ /* 0x000362000c1e1b00 */
[----:B------:R-:W-:Y:S05]  /*0210*/  BRA `(.L_x_57) ;  /* 0x0000013000007947 */ /* 0x000fea0003800000 */
.L_x_56:
        /* <DEDUP_REMOVED lines=14> */
.L_x_55:
[C---:B-1----:R-:W-:Y:S01]  /*0300*/  IADD3 R0, R9.reuse, 0x1, RZ ;  /* 0x0000000109007810 */ /* 0x042fe20007ffe0ff */
[----:B------:R-:W-:-:S03]  /*0310*/  IMAD R11, R9, c[0x0][0x184], RZ ;  /* 0x00006100090b7a24 */ /* 0x000fc600078e02ff */
[C---:B------:R-:W-:Y:S01]  /*0320*/  ISETP.GE.AND P0, PT, R0.reuse, c[0x0][0x174], PT ;  /* 0x00005d0000007a0c */ /* 0x040fe20003f06270 */
[----:B------:R-:W-:-:S05]  /*0330*/  IMAD R0, R0, c[0x0][0x184], RZ ;  /* 0x0000610000007a24 */ /* 0x000fca00078e02ff */
[----:B------:R-:W-:-:S04]  /*0340*/  SEL R14, R0, c[0x0][0x168], !P0 ;  /* 0x00005a00000e7a07 */ /* 0x000fc80004000000 */
.L_x_57:
[----:B------:R-:W2:Y:S01]  /*0350*/  S2R R39, SR_TID.X ;  /* 0x0000000000277919 */ /* 0x000ea20000002100 */
[----:B-1----:R-:W-:Y:S01]  /*0360*/  IMAD.IADD R2, R14, 0x1, -R11 ;  /* 0x000000010e027824 */ /* 0x002fe200078e0a0b */
[----:B------:R-:W-:Y:S01]  /*0370*/  CS2R R244, SRZ ;  /* 0x0000000000f47805 */ /* 0x000fe2000001ff00 */
[----:B------:R-:W-:Y:S01]  /*0380*/  IMAD.MOV.U32 R13, RZ, RZ, c[0x0][0x1c8] ;  /* 0x00007200ff0d7624 */ /* 0x000fe200078e00ff */
[----:B------:R-:W-:Y:S01]  /*0390*/  BAR.SYNC.DEFER_BLOCKING 0x0 ;  /* 0x0000000000007b1d */ /* 0x000fe20000010000 */
[----:B------:R-:W-:Y:S01]  /*03a0*/  IMAD.MOV.U32 R246, RZ, RZ, RZ ;  /* 0x000000fffff67224 */ /* 0x000fe200078e00ff */
        /* <DEDUP_REMOVED lines=15> */
[----:B------:R-:W-:Y:S01]  /*04a0*/  CS2R R220, SRZ ;  /* 0x0000000000dc7805 */ /* 0x000fe2000001ff00 */
[----:B------:R-:W-:Y:S01]  /*04b0*/  CS2R R218, SRZ ;  /* 0x0000000000da7805 */ /* 0x000fe2000001ff00 */
[----:B------:R-:W-:Y:S01]  /*04c0*/  CS2R R216, SRZ ;  /* 0x0000000000d87805 */ /* 0x000fe2000001ff00 */
[----:B--2---:R-:W-:Y:S01]  /*04d0*/  SHF.R.S32.HI R5, RZ, 0x1f, R39 ;  /* 0x0000001fff057819 */ /* 0x004fe20000011427 */
[----:B------:R-:W-:Y:S01]  /*04e0*/  CS2R R214, SRZ ;  /* 0x0000000000d67805 */ /* 0x000fe2000001ff00 */
[C---:B------:R-:W-:Y:S01]  /*04f0*/  ISETP.NE.AND P0, PT, R0.reuse, RZ, PT ;  /* 0x000000ff0000720c */ /* 0x040fe20003f05270 */
[----:B------:R-:W-:Y:S01]  /*0500*/  CS2R R212, SRZ ;  /* 0x0000000000d47805 */ /* 0x000fe2000001ff00 */
[----:B------:R-:W-:Y:S01]  /*0510*/  LEA.HI R5, R5, R39, RZ, 0x5 ;  /* 0x0000002705057211 */ /* 0x000fe200078f28ff */
[----:B------:R-:W-:Y:S01]  /*0520*/  CS2R R210, SRZ ;  /* 0x0000000000d27805 */ /* 0x000fe2000001ff00 */
[----:B------:R-:W-:Y:S01]  /*0530*/  SEL R25, R0, 0x80, P0 ;  /* 0x0000008000197807 */ /* 0x000fe20000000000 */
[----:B------:R-:W-:Y:S01]  /*0540*/  CS2R R208, SRZ ;  /* 0x0000000000d07805 */ /* 0x000fe2000001ff00 */
[----:B------:R-:W-:Y:S01]  /*0550*/  LOP3.LUT R4, R5, 0xffffffe0, RZ, 0xc0, !PT ;  /* 0xffffffe005047812 */ /* 0x000fe200078ec0ff */
[----:B------:R-:W-:Y:S01]  /*0560*/  CS2R R206, SRZ ;  /* 0x0000000000ce7805 */ /* 0x000fe2000001ff00 */
[C---:B------:R-:W-:Y:S01]  /*0570*/  LOP3.LUT R249, R39.reuse, 0xf, RZ, 0xc0, !PT ;  /* 0x0000000f27f97812 */ /* 0x040fe200078ec0ff */
[----:B------:R-:W-:Y:S01]  /*0580*/  CS2R R204, SRZ ;  /* 0x0000000000cc7805 */ /* 0x000fe2000001ff00 */
[----:B------:R-:W-:Y:S01]  /*0590*/  CS2R R202, SRZ ;  /* 0x0000000000ca7805 */ /* 0x000fe2000001ff00 */
[----:B------:R-:W-:Y:S01]  /*05a0*/  IMAD.IADD R3, R39, 0x1, -R4 ;  /* 0x0000000127037824 */ /* 0x000fe200078e0a04 */
[----:B------:R-:W-:Y:S01]  /*05b0*/  CS2R R200, SRZ ;  /* 0x0000000000c87805 */ /* 0x000fe2000001ff00 */
[----:B------:R-:W-:Y:S01]  /*05c0*/  CS2R R198, SRZ ;  /* 0x0000000000c67805 */ /* 0x000fe2000001ff00 */
[----:B------:R-:W-:Y:S01]  /*05d0*/  CS2R R196, SRZ ;  /* 0x0000000000c47805 */ /* 0x000fe2000001ff00 */
[----:B------:R-:W-:Y:S01]  /*05e0*/  CS2R R194, SRZ ;  /* 0x0000000000c27805 */ /* 0x000fe2000001ff00 */
[----:B------:R-:W-:Y:S01]  /*05f0*/  SHF.R.S32.HI R2, RZ, 0x1f, R3 ;  /* 0x0000001fff027819 */ /* 0x000fe20000011403 */
[----:B------:R-:W-:Y:S01]  /*0600*/  CS2R R192, SRZ ;  /* 0x0000000000c07805 */ /* 0x000fe2000001ff00 */
[----:B------:R-:W-:Y:S01]  /*0610*/  CS2R R190, SRZ ;  /* 0x0000000000be7805 */ /* 0x000fe2000001ff00 */
[----:B------:R-:W-:Y:S01]  /*0620*/  CS2R R188, SRZ ;  /* 0x0000000000bc7805 */ /* 0x000fe2000001ff00 */
[----:B------:R-:W-:Y:S01]  /*0630*/  LEA.HI R6, R2, R3, RZ, 0x3 ;  /* 0x0000000302067211 */ /* 0x000fe200078f18ff */
[----:B------:R-:W-:Y:S01]  /*0640*/  CS2R R186, SRZ ;  /* 0x0000000000ba7805 */ /* 0x000fe2000001ff00 */
[----:B------:R-:W-:Y:S01]  /*0650*/  CS2R R184, SRZ ;  /* 0x0000000000b87805 */ /* 0x000fe2000001ff00 */
[----:B------:R-:W-:Y:S01]  /*0660*/  IMAD.MOV.U32 R183, RZ, RZ, RZ ;  /* 0x000000ffffb77224 */ /* 0x000fe200078e00ff */
[C---:B------:R-:W-:Y:S01]  /*0670*/  LEA.HI.SX32 R18, R6.reuse, R4, 0x1d ;  /* 0x0000000406127211 */ /* 0x040fe200078feaff */
[--C-:B------:R-:W-:Y:S01]  /*0680*/  IMAD.IADD R4, R25, 0x1, R11.reuse ;  /* 0x0000000119047824 */ /* 0x100fe200078e020b */
[----:B------:R-:W-:Y:S01]  /*0690*/  LOP3.LUT R2, R6, 0xfffffff8, RZ, 0xc0, !PT ;  /* 0xfffffff806027812 */ /* 0x000fe200078ec0ff */
[----:B------:R1:W-:Y:S01]  /*06a0*/  STL [R1+0x4], R6 ;  /* 0x0000040601007387 */ /* 0x0003e20000100800 */
[----:B------:R-:W-:Y:S01]  /*06b0*/  CS2R R54, SRZ ;  /* 0x0000000000367805 */ /* 0x000fe2000001ff00 */
[----:B------:R-:W-:Y:S01]  /*06c0*/  IMAD R0, R8, 0x80, R18 ;  /* 0x0000008008007824 */ /* 0x000fe200078e0212 */
[----:B------:R-:W-:Y:S01]  /*06d0*/  IMNMX R4, R4, R14, PT ;  /* 0x0000000e04047217 */ /* 0x000fe20003800200 */
[----:B------:R-:W-:Y:S01]  /*06e0*/  IMAD.IADD R40, R3, 0x1, -R2 ;  /* 0x0000000103287824 */ /* 0x000fe200078e0a02 */
[----:B------:R-:W-:Y:S01]  /*06f0*/  CS2R R52, SRZ ;  /* 0x0000000000347805 */ /* 0x000fe2000001ff00 */
[----:B------:R-:W-:Y:S01]  /*0700*/  CS2R R58, SRZ ;  /* 0x00000000003a7805 */ /* 0x000fe2000001ff00 */
[----:B------:R-:W-:Y:S01]  /*0710*/  ISETP.GE.AND P3, PT, R0, c[0x0][0x160], PT ;  /* 0x0000580000007a0c */ /* 0x000fe20003f66270 */
[----:B------:R-:W-:Y:S01]  /*0720*/  IMAD R2, R40, 0x10, R11 ;  /* 0x0000001028027824 */ /* 0x000fe200078e020b */
[C---:B------:R-:W-:Y:S01]  /*0730*/  IADD3 R8, R0.reuse, 0x4, RZ ;  /* 0x0000000400087810 */ /* 0x040fe20007ffe0ff */
[----:B------:R-:W-:Y:S01]  /*0740*/  STL [R1], R40 ;  /* 0x0000002801007387 */ /* 0x000fe20000100800 */
[C---:B------:R-:W-:Y:S01]  /*0750*/  IADD3 R9, R0.reuse, 0x8, RZ ;  /* 0x0000000800097810 */ /* 0x040fe20007ffe0ff */
[----:B------:R-:W-:Y:S01]  /*0760*/  CS2R R56, SRZ ;  /* 0x0000000000387805 */ /* 0x000fe2000001ff00 */
[----:B------:R-:W-:Y:S01]  /*0770*/  IADD3 R10, R0, 0xc, RZ ;  /* 0x0000000c000a7810 */ /* 0x000fe20007ffe0ff */
[----:B------:R-:W-:Y:S01]  /*0780*/  CS2R R62, SRZ ;  /* 0x00000000003e7805 */ /* 0x000fe2000001ff00 */
[-C--:B------:R-:W-:Y:S01]  /*0790*/  ISETP.LT.AND P0, PT, R2, R4.reuse, !P3 ;  /* 0x000000040200720c */ /* 0x080fe20005f01270 */
[----:B------:R-:W-:Y:S01]  /*07a0*/  CS2R R60, SRZ ;  /* 0x00000000003c7805 */ /* 0x000fe2000001ff00 */
[----:B------:R-:W-:Y:S01]  /*07b0*/  ISETP.GE.AND P1, PT, R8, c[0x0][0x160], PT ;  /* 0x0000580008007a0c */ /* 0x000fe20003f26270 */
[----:B------:R-:W-:Y:S01]  /*07c0*/  CS2R R66, SRZ ;  /* 0x0000000000427805 */ /* 0x000fe2000001ff00 */
[----:B------:R-:W-:Y:S01]  /*07d0*/  ISETP.GE.AND P2, PT, R9, c[0x0][0x160], PT ;  /* 0x0000580009007a0c */ /* 0x000fe20003f46270 */
[----:B------:R-:W-:Y:S01]  /*07e0*/  CS2R R64, SRZ ;  /* 0x0000000000407805 */ /* 0x000fe2000001ff00 */
[----:B------:R-:W-:Y:S01]  /*07f0*/  ISETP.GE.AND P3, PT, R10, c[0x0][0x160], PT ;  /* 0x000058000a007a0c */ /* 0x000fe20003f66270 */
[----:B------:R-:W-:Y:S01]  /*0800*/  CS2R R50, SRZ ;  /* 0x0000000000327805 */ /* 0x000fe2000001ff00 */
[CC--:B------:R-:W-:Y:S01]  /*0810*/  ISETP.LT.AND P1, PT, R2.reuse, R4.reuse, !P1 ;  /* 0x000000040200720c */ /* 0x0c0fe20004f21270 */
[----:B------:R-:W-:Y:S01]  /*0820*/  CS2R R48, SRZ ;  /* 0x0000000000307805 */ /* 0x000fe2000001ff00 */
[CC--:B------:R-:W-:Y:S01]  /*0830*/  ISETP.LT.AND P2, PT, R2.reuse, R4.reuse, !P2 ;  /* 0x000000040200720c */ /* 0x0c0fe20005741270 */
[----:B------:R-:W-:Y:S01]  /*0840*/  CS2R R46, SRZ ;  /* 0x00000000002e7805 */ /* 0x000fe2000001ff00 */
[----:B------:R-:W-:Y:S01]  /*0850*/  SEL R3, RZ, 0x1, !P0 ;  /* 0x00000001ff037807 */ /* 0x000fe20004000000 */
[----:B------:R-:W-:Y:S01]  /*0860*/  CS2R R44, SRZ ;  /* 0x00000000002c7805 */ /* 0x000fe2000001ff00 */
[----:B------:R-:W-:Y:S01]  /*0870*/  ISETP.LT.AND P3, PT, R2, R4, !P3 ;  /* 0x000000040200720c */ /* 0x000fe20005f61270 */
[----:B------:R-:W-:-:S03]  /*0880*/  CS2R R42, SRZ ;  /* 0x00000000002a7805 */ /* 0x000fc6000001ff00 */
[----:B------:R-:W-:Y:S02]  /*0890*/  P2R R22, PR, R3, 0xf ;  /* 0x0000000f03167803 */ /* 0x000fe40000000000 */
[----:B------:R-:W-:-:S05]  /*08a0*/  SHF.R.S32.HI R3, RZ, 0x5, R5 ;  /* 0x00000005ff037819 */ /* 0x000fca0000011405 */
[----:B------:R-:W-:-:S04]  /*08b0*/  IMAD R24, R3, -0x10, R18 ;  /* 0xfffffff003187824 */ /* 0x000fc800078e0212 */
[----:B------:R-:W-:Y:S02]  /*08c0*/  IMAD R5, R12, 0x40, R24 ;  /* 0x000000400c057824 */ /* 0x000fe400078e0218 */
[----:B------:R-:W-:-:S03]  /*08d0*/  IMAD.MOV.U32 R12, RZ, RZ, c[0x0][0x1cc] ;  /* 0x00007300ff0c7624 */ /* 0x000fc600078e00ff */
[C---:B------:R-:W-:Y:S02]  /*08e0*/  ISETP.GE.AND P4, PT, R5.reuse, c[0x0][0x164], PT ;  /* 0x0000590005007a0c */ /* 0x040fe40003f86270 */
[C---:B------:R-:W-:Y:S02]  /*08f0*/  IADD3 R3, R5.reuse, 0x4, RZ ;  /* 0x0000000405037810 */ /* 0x040fe40007ffe0ff */
[C---:B------:R-:W-:Y:S02]  /*0900*/  IADD3 R7, R5.reuse, 0x8, RZ ;  /* 0x0000000805077810 */ /* 0x040fe40007ffe0ff */
[----:B-1----:R-:W-:Y:S02]  /*0910*/  IADD3 R6, R5, 0xc, RZ ;  /* 0x0000000c05067810 */ /* 0x002fe40007ffe0ff */
[----:B------:R-:W-:Y:S02]  /*0920*/  ISETP.LT.AND P0, PT, R2, R4, !P4 ;  /* 0x000000040200720c */ /* 0x000fe40006701270 */
[----:B------:R-:W-:-:S02]  /*0930*/  ISETP.GE.AND P6, PT, R3, c[0x0][0x164], PT ;  /* 0x0000590003007a0c */ /* 0x000fc40003fc6270 */
[----:B------:R-:W-:Y:S02]  /*0940*/  ISETP.GE.AND P5, PT, R7, c[0x0][0x164], PT ;  /* 0x0000590007007a0c */ /* 0x000fe40003fa6270 */
[----:B------:R-:W-:Y:S02]  /*0950*/  ISETP.GE.AND P4, PT, R6, c[0x0][0x164], PT ;  /* 0x0000590006007a0c */ /* 0x000fe40003f86270 */
[----:B------:R-:W-:Y:S02]  /*0960*/  SEL R3, RZ, 0x1, !P0 ;  /* 0x00000001ff037807 */ /* 0x000fe40004000000 */
[CC--:B------:R-:W-:Y:S02]  /*0970*/  ISETP.LT.AND P1, PT, R2.reuse, R4.reuse, !P6 ;  /* 0x000000040200720c */ /* 0x0c0fe40007721270 */
[CC--:B------:R-:W-:Y:S02]  /*0980*/  ISETP.LT.AND P2, PT, R2.reuse, R4.reuse, !P5 ;  /* 0x000000040200720c */ /* 0x0c0fe40006f41270 */
[----:B------:R-:W-:-:S02]  /*0990*/  ISETP.LT.AND P3, PT, R2, R4, !P4 ;  /* 0x000000040200720c */ /* 0x000fc40006761270 */
[----:B------:R-:W-:Y:S02]  /*09a0*/  SHF.R.S32.HI R6, RZ, 0x1f, R5 ;  /* 0x0000001fff067819 */ /* 0x000fe40000011405 */
[----:B------:R-:W-:Y:S02]  /*09b0*/  P2R R38, PR, R3, 0xf ;  /* 0x0000000f03267803 */ /* 0x000fe40000000000 */
[----:B------:R-:W-:Y:S01]  /*09c0*/  SHF.R.S32.HI R3, RZ, 0x1f, R2 ;  /* 0x0000001fff037819 */ /* 0x000fe20000011402 */
[----:B------:R-:W-:Y:S01]  /*09d0*/  IMAD R6, R6, c[0x0][0x1b8], RZ ;  /* 0x00006e0006067a24 */ /* 0x000fe200078e02ff */
[----:B------:R-:W-:Y:S02]  /*09e0*/  IADD3 R13, P0, R13, -c[0x0][0x1d0], RZ ;  /* 0x800074000d0d7a10 */ /* 0x000fe40007f1e0ff */
[----:B------:R-:W-:Y:S01]  /*09f0*/  ISETP.GE.AND P3, PT, R8, c[0x0][0x160], PT ;  /* 0x0000580008007a0c */ /* 0x000fe20003f66270 */
[C---:B------:R-:W-:Y:S01]  /*0a00*/  IMAD R6, R5.reuse, c[0x0][0x1bc], R6 ;  /* 0x00006f0005067a24 */ /* 0x040fe200078e0206 */
[----:B------:R-:W-:Y:S01]  /*0a10*/  IADD3.X R12, R12, ~c[0x0][0x1d4], RZ, P0, !PT ;  /* 0x800075000c0c7a10 */ /* 0x000fe200007fe4ff */
[----:B------:R-:W-:Y:S01]  /*0a20*/  IMAD.WIDE.U32 R16, R5, c[0x0][0x1b8], R2 ;  /* 0x00006e0005107a25 */ /* 0x000fe200078e0002 */
[----:B------:R-:W-:-:S02]  /*0a30*/  SEL R15, RZ, 0xffffffff, P3 ;  /* 0xffffffffff0f7807 */ /* 0x000fc40001800000 */
[----:B------:R-:W-:Y:S01]  /*0a40*/  ISETP.GE.AND P3, PT, R9, c[0x0][0x160], PT ;  /* 0x0000580009007a0c */ /* 0x000fe20003f66270 */
        /* <DEDUP_REMOVED lines=8> */
[----:B------:R-:W-:Y:S02]  /*0ad0*/  ISETP.GE.AND P3, PT, R10, c[0x0][0x160], PT ;  /* 0x000058000a007a0c */ /* 0x000fe40003f66270 */
[----:B------:R-:W-:Y:S02]  /*0ae0*/  IADD3.X R37, R12, c[0x0][0x1c4], R6, P1, P0 ;  /* 0x000071000c257a10 */ /* 0x000fe40000fe0406 */
[----:B------:R-:W-:Y:S02]  /*0af0*/  IADD3 R6, R0, 0x10, RZ ;  /* 0x0000001000067810 */ /* 0x000fe40007ffe0ff */
[----:B------:R-:W-:-:S02]  /*0b00*/  SEL R31, RZ, 0x1, P2 ;  /* 0x00000001ff1f7807 */ /* 0x000fc40001000000 */
[----:B------:R-:W-:Y:S02]  /*0b10*/  ISETP.GE.AND P0, PT, R6, c[0x0][0x160], PT ;  /* 0x0000580006007a0c */ /* 0x000fe40003f06270 */
[----:B------:R-:W-:Y:S02]  /*0b20*/  IADD3 R6, R0, 0x14, RZ ;  /* 0x0000001400067810 */ /* 0x000fe40007ffe0ff */
[----:B------:R-:W-:Y:S02]  /*0b30*/  ISETP.LT.AND P1, PT, R2, R4, !P0 ;  /* 0x000000040200720c */ /* 0x000fe40004721270 */
[----:B------:R-:W-:Y:S02]  /*0b40*/  SHF.R.U32.HI R10, RZ, 0x5, R39 ;  /* 0x00000005ff0a7819 */ /* 0x000fe40000011627 */
[----:B------:R-:W-:Y:S02]  /*0b50*/  SEL R13, RZ, 0x100, !P1 ;  /* 0x00000100ff0d7807 */ /* 0x000fe40004800000 */
[----:B------:R-:W-:-:S02]  /*0b60*/  ISETP.GE.AND P1, PT, R6, c[0x0][0x160], PT ;  /* 0x0000580006007a0c */ /* 0x000fc40003f26270 */
[----:B------:R-:W-:Y:S01]  /*0b70*/  IADD3 R6, R0, 0x18, RZ ;  /* 0x0000001800067810 */ /* 0x000fe20007ffe0ff */
[----:B------:R-:W1:Y:S01]  /*0b80*/  SHFL.IDX PT, R10, R10, RZ, 0x1f ;  /* 0x00001fff0a0a7589 */ /* 0x000e6200000e0000 */
[----:B------:R-:W-:Y:S02]  /*0b90*/  ISETP.LT.AND P2, PT, R2, R4, !P1 ;  /* 0x000000040200720c */ /* 0x000fe40004f41270 */
[----:B------:R-:W-:Y:S02]  /*0ba0*/  SEL R30, RZ, 0x8, P3 ;  /* 0x00000008ff1e7807 */ /* 0x000fe40001800000 */
[----:B------:R-:W-:Y:S02]  /*0bb0*/  SEL R12, RZ, 0x200, !P2 ;  /* 0x00000200ff0c7807 */ /* 0x000fe40005000000 */
[----:B------:R-:W-:Y:S02]  /*0bc0*/  ISETP.GE.AND P2, PT, R6, c[0x0][0x160], PT ;  /* 0x0000580006007a0c */ /* 0x000fe40003f46270 */
[----:B------:R-:W-:-:S02]  /*0bd0*/  IADD3 R6, R0, 0x1c, RZ ;  /* 0x0000001c00067810 */ /* 0x000fc40007ffe0ff */
[-C--:B------:R-:W-:Y:S02]  /*0be0*/  ISETP.LT.AND P3, PT, R2, R4.reuse, !P2 ;  /* 0x000000040200720c */ /* 0x080fe40005761270 */
[----:B------:R-:W-:Y:S02]  /*0bf0*/  SEL R33, RZ, 0x100, P0 ;  /* 0x00000100ff217807 */ /* 0x000fe40000000000 */
[----:B------:R-:W-:Y:S02]  /*0c00*/  ISETP.GE.AND P0, PT, R6, c[0x0][0x160], PT ;  /* 0x0000580006007a0c */ /* 0x000fe40003f06270 */
[----:B------:R-:W-:Y:S02]  /*0c10*/  SEL R17, RZ, 0x400, !P3 ;  /* 0x00000400ff117807 */ /* 0x000fe40005800000 */
[----:B------:R-:W-:Y:S01]  /*0c20*/  ISETP.LT.AND P3, PT, R2, R4, !P0 ;  /* 0x000000040200720c */ /* 0x000fe20004761270 */
[----:B------:R-:W-:Y:S01]  /*0c30*/  IMAD.WIDE.U32 R2, R0, c[0x0][0x198], R2 ;  /* 0x0000660000027a25 */ /* 0x000fe200078e0002 */
[----:B------:R-:W-:-:S02]  /*0c40*/  IADD3 R4, R14, 0x7f, -R11 ;  /* 0x0000007f0e047810 */ /* 0x000fc40007ffe80b */
[----:B------:R-:W-:Y:S01]  /*0c50*/  SEL R23, RZ, 0x200, P1 ;  /* 0x00000200ff177807 */ /* 0x000fe20000800000 */
[----:B-1----:R-:W1:Y:S01]  /*0c60*/  R2UR UR4, R10 ;  /* 0x000000000a0473c2 */ /* 0x002e6200000e0000 */
[C---:B------:R-:W-:Y:S02]  /*0c70*/  IADD3 R7, R4.reuse, 0x7f, RZ ;  /* 0x0000007f04077810 */ /* 0x040fe40007ffe0ff */
[----:B------:R-:W-:Y:S02]  /*0c80*/  LOP3.LUT R6, R4, 0xffffff80, RZ, 0xc0, !PT ;  /* 0xffffff8004067812 */ /* 0x000fe400078ec0ff */
[----:B------:R-:W-:Y:S02]  /*0c90*/  ISETP.GE.U32.AND P1, PT, R7, 0xff, PT ;  /* 0x000000ff0700780c */ /* 0x000fe40003f26070 */
[----:B------:R-:W-:Y:S02]  /*0ca0*/  SHF.R.S32.HI R9, RZ, 0x1f, R4 ;  /* 0x0000001fff097819 */ /* 0x000fe40000011404 */
[----:B------:R-:W-:-:S02]  /*0cb0*/  SEL R27, RZ, 0x400, P2 ;  /* 0x00000400ff1b7807 */ /* 0x000fc40001000000 */
[----:B------:R-:W-:Y:S02]  /*0cc0*/  IADD3 R7, R18, 0x4, RZ ;  /* 0x0000000412077810 */ /* 0x000fe40007ffe0ff */
[----:B------:R-:W-:Y:S02]  /*0cd0*/  ISETP.NE.AND P2, PT, R6, 0x80, PT ;  /* 0x000000800600780c */ /* 0x000fe40003f45270 */
[----:B------:R-:W-:Y:S02]  /*0ce0*/  SHF.R.S32.HI R8, RZ, 0x1f, R0 ;  /* 0x0000001fff087819 */ /* 0x000fe40000011400 */
[----:B------:R-:W-:Y:S02]  /*0cf0*/  IADD3 R6, R24, 0x4, RZ ;  /* 0x0000000418067810 */ /* 0x000fe40007ffe0ff */
[----:B------:R-:W-:Y:S02]  /*0d00*/  LEA.HI R182, R9, R4, RZ, 0x7 ;  /* 0x0000000409b67211 */ /* 0x000fe400078f38ff */
[----:B------:R-:W-:-:S02]  /*0d10*/  SHF.R.S32.HI R9, RZ, 0x1f, R7 ;  /* 0x0000001fff097819 */ /* 0x000fc40000011407 */
[----:B------:R-:W-:Y:S01]  /*0d20*/  SEL R19, RZ, 0x800, P0 ;  /* 0x00000800ff137807 */ /* 0x000fe20000000000 */
[----:B-1----:R-:W-:Y:S01]  /*0d30*/  USHF.R.S32.HI UR13, URZ, 0x1f, UR4 ;  /* 0x0000001f3f0d7899 */ /* 0x002fe20008011404 */
[----:B------:R-:W-:Y:S01]  /*0d40*/  ISETP.GE.AND P0, PT, R4, 0x80, PT ;  /* 0x000000800400780c */ /* 0x000fe20003f06270 */
[----:B------:R-:W-:Y:S01]  /*0d50*/  IMAD R4, R8, c[0x0][0x198], RZ ;  /* 0x0000660008047a24 */ /* 0x000fe200078e02ff */
[----:B------:R-:W-:Y:S01]  /*0d60*/  SHF.R.S32.HI R10, RZ, 0x1f, R6 ;  /* 0x0000001fff0a7819 */ /* 0x000fe20000011406 */
[----:B------:R-:W-:Y:S01]  /*0d70*/  ULEA.HI UR13, UR13, UR4, URZ, 0x2 ;  /* 0x000000040d0d7291 */ /* 0x000fe2000f8f103f */
[----:B------:R-:W-:Y:S02]  /*0d80*/  LEA.HI R8, R9, R7, RZ, 0x3 ;  /* 0x0000000709087211 */ /* 0x000fe400078f18ff */
[----:B------:R-:W-:Y:S01]  /*0d90*/  LEA.HI R9, R10, R6, RZ, 0x3 ;  /* 0x000000060a097211 */ /* 0x000fe200078f18ff */
[----:B------:R-:W-:Y:S01]  /*0da0*/  IMAD R10, R0, c[0x0][0x19c], R4 ;  /* 0x00006700000a7a24 */ /* 0x000fe200078e0204 */
[----:B------:R-:W-:Y:S01]  /*0db0*/  SHF.R.S32.HI R11, RZ, 0x1f, R18 ;  /* 0x0000001fff0b7819 */ /* 0x000fe20000011412 */
[----:B------:R-:W-:Y:S01]  /*0dc0*/  ULOP3.LUT UR5, UR13, 0xfffffffc, URZ, 0xc0, !UPT ;  /* 0xfffffffc0d057892 */ /* 0x000fe2000f8ec03f */
[----:B------:R-:W-:Y:S01]  /*0dd0*/  LOP3.LUT R8, R8, 0xfffffff8, RZ, 0xc0, !PT ;  /* 0xfffffff808087812 */ /* 0x000fe200078ec0ff */
[----:B------:R-:W-:Y:S01]  /*0de0*/  IMAD.IADD R26, R3, 0x1, R10 ;  /* 0x00000001031a7824 */ /* 0x000fe200078e020a */
[----:B------:R-:W-:Y:S01]  /*0df0*/  LOP3.LUT R0, R9, 0xfffffff8, RZ, 0xc0, !PT ;  /* 0xfffffff809007812 */ /* 0x000fe200078ec0ff */
[----:B------:R-:W-:Y:S01]  /*0e00*/  UIADD3 UR5, UR4, -UR5, URZ ;  /* 0x8000000504057290 */ /* 0x000fe2000fffe03f */
[----:B------:R-:W-:Y:S01]  /*0e10*/  LEA.HI R4, R11, R18, RZ, 0x3 ;  /* 0x000000120b047211 */ /* 0x000fe200078f18ff */
[----:B------:R-:W-:Y:S01]  /*0e20*/  IMAD.IADD R11, R7, 0x1, -R8 ;  /* 0x00000001070b7824 */ /* 0x000fe200078e0a08 */
[----:B------:R-:W-:Y:S01]  /*0e30*/  LOP3.LUT R8, R12, R13, R22, 0xfe, !PT ;  /* 0x0000000d0c087212 */ /* 0x000fe200078efe16 */
[----:B------:R-:W-:Y:S01]  /*0e40*/  IMAD.IADD R12, R6, 0x1, -R0 ;  /* 0x00000001060c7824 */ /* 0x000fe200078e0a00 */
[----:B------:R-:W-:Y:S01]  /*0e50*/  LOP3.LUT R0, R4, 0xfffffff8, RZ, 0xc0, !PT ;  /* 0xfffffff804007812 */ /* 0x000fe200078ec0ff */
[----:B------:R-:W-:Y:S01]  /*0e60*/  ULEA.HI UR12, UR5, UR5, URZ, 0x1 ;  /* 0x00000005050c7291 */ /* 0x000fe2000f8f083f */
[----:B------:R-:W-:Y:S01]  /*0e70*/  SEL R36, RZ, 0x800, !P3 ;  /* 0x00000800ff247807 */ /* 0x000fe20005800000 */
[----:B------:R-:W-:Y:S01]  /*0e80*/  USHF.R.S32.HI UR13, URZ, 0x2, UR13 ;  /* 0x000000023f0d7899 */ /* 0x000fe2000801140d */
[----:B------:R-:W-:Y:S01]  /*0e90*/  ISETP.GE.AND P3, PT, R5, c[0x0][0x164], PT ;  /* 0x0000590005007a0c */ /* 0x000fe20003f66270 */
[----:B------:R-:W-:Y:S01]  /*0ea0*/  IMAD.IADD R3, R18, 0x1, -R0 ;  /* 0x0000000112037824 */ /* 0x000fe200078e0a00 */
[----:B------:R-:W-:Y:S01]  /*0eb0*/  SEL R4, RZ, 0xffffffff, P6 ;  /* 0xffffffffff047807 */ /* 0x000fe20003000000 */
[----:B------:R-:W-:Y:S01]  /*0ec0*/  IMAD.SHL.U32 R0, R15, 0x2, RZ ;  /* 0x000000020f007824 */ /* 0x000fe200078e00ff */
[----:B------:R-:W-:Y:S01]  /*0ed0*/  SEL R6, RZ, 0x1, P3 ;  /* 0x00000001ff067807 */ /* 0x000fe20001800000 */
[----:B------:R-:W-:Y:S01]  /*0ee0*/  ULOP3.LUT UR11, UR12, 0xfffffffe, URZ, 0xc0, !UPT ;  /* 0xfffffffe0c0b7892 */ /* 0x000fe2000f8ec03f */
[----:B-----5:R-:W-:Y:S01]  /*0ef0*/  IADD3 R14, P6, R28, R2, RZ ;  /* 0x000000021c0e7210 */ /* 0x020fe20007fde0ff */
[----:B------:R-:W-:Y:S01]  /*0f00*/  USHF.L.U32 UR4, UR13, 0x3, URZ ;  /* 0x000000030d047899 */ /* 0x000fe2000800063f */
[----:B------:R-:W-:Y:S01]  /*0f10*/  IADD3 R9, P3, R2, c[0x0][0x1a0], RZ ;  /* 0x0000680002097a10 */ /* 0x000fe20007f7e0ff */
[----:B------:R-:W-:Y:S01]  /*0f20*/  USHF.R.S32.HI UR12, URZ, 0x1, UR12 ;  /* 0x000000013f0c7899 */ /* 0x000fe2000801140c */
[----:B------:R-:W-:Y:S01]  /*0f30*/  SHF.R.S32.HI R2, RZ, 0x1f, R3 ;  /* 0x0000001fff027819 */ /* 0x000fe20000011403 */
[----:B------:R-:W-:Y:S01]  /*0f40*/  UIADD3 UR11, UR5, -UR11, URZ ;  /* 0x8000000b050b7290 */ /* 0x000fe2000fffe03f */
[----:B------:R-:W-:Y:S01]  /*0f50*/  LOP3.LUT R5, R0, 0x2, R31, 0xe2, !PT ;  /* 0x0000000200057812 */ /* 0x000fe200078ee21f */
[----:B------:R-:W-:Y:S01]  /*0f60*/  IMAD.SHL.U32 R0, R4, 0x2, RZ ;  /* 0x0000000204007824 */ /* 0x000fe200078e00ff */
[----:B------:R-:W-:Y:S01]  /*0f70*/  LEA.HI R10, R2, R3, RZ, 0x2 ;  /* 0x00000003020a7211 */ /* 0x000fe200078f10ff */
[----:B------:R-:W-:Y:S01]  /*0f80*/  UIMAD UR5, UR12, 0x300, UR4 ;  /* 0x000003000c0578a4 */ /* 0x000fe2000f8e0204 */
[----:B------:R-:W-:Y:S01]  /*0f90*/  LOP3.LUT R2, R30, R32, R5, 0xfe, !PT ;  /* 0x000000201e027212 */ /* 0x000fe200078efe05 */
[----:B------:R-:W-:Y:S01]  /*0fa0*/  UIMAD UR4, UR11, 0x600, UR4 ;  /* 0x000006000b0478a4 */ /* 0x000fe2000f8e0204 */
[----:B------:R-:W-:-:S02]  /*0fb0*/  LOP3.LUT R5, R0, 0x2, R6, 0xe2, !PT ;  /* 0x0000000200057812 */ /* 0x000fc400078ee206 */
[----:B------:R-:W-:Y:S02]  /*0fc0*/  LOP3.LUT R6, R10, 0xffffffc, RZ, 0xc0, !PT ;  /* 0x0ffffffc0a067812 */ /* 0x000fe400078ec0ff */
[----:B------:R-:W-:Y:S02]  /*0fd0*/  LOP3.LUT R0, R23, R33, R2, 0xfe, !PT ;  /* 0x0000002117007212 */ /* 0x000fe400078efe02 */
[----:B------:R-:W-:Y:S01]  /*0fe0*/  SHF.R.S32.HI R2, RZ, 0x1f, R24 ;  /* 0x0000001fff027819 */ /* 0x000fe20000011418 */
[----:B------:R-:W-:Y:S01]  /*0ff0*/  IMAD.IADD R15, R3, 0x1, -R6 ;  /* 0x00000001030f7824 */ /* 0x000fe200078e0a06 */
[----:B------:R-:W-:Y:S01]  /*1000*/  SEL R7, RZ, 0x4, P5 ;  /* 0x00000004ff077807 */ /* 0x000fe20002800000 */
[----:B------:R-:W-:Y:S01]  /*1010*/  CS2R R32, SRZ ;  /* 0x0000000000207805 */ /* 0x000fe2000001ff00 */
[----:B------:R-:W-:Y:S02]  /*1020*/  SEL R4, RZ, 0x8, P4 ;  /* 0x00000008ff047807 */ /* 0x000fe40002000000 */
[----:B------:R-:W-:-:S02]  /*1030*/  LOP3.LUT R68, R19, R27, R0, 0xfe, !PT ;  /* 0x0000001b13447212 */ /* 0x000fc400078efe00 */
[----:B------:R-:W-:Y:S02]  /*1040*/  LEA.HI R2, R2, R24, RZ, 0x3 ;  /* 0x0000001802027211 */ /* 0x000fe400078f18ff */
[----:B------:R-:W-:Y:S02]  /*1050*/  IADD3 R3, P4, R9, c[0x0][0x1a0], RZ ;  /* 0x0000680009037a10 */ /* 0x000fe40007f9e0ff */
[----:B------:R-:W-:Y:S02]  /*1060*/  IADD3.X R0, R26, c[0x0][0x1a4], RZ, P3, !PT ;  /* 0x000069001a007a10 */ /* 0x000fe40001ffe4ff */
[----:B------:R-:W-:Y:S01]  /*1070*/  LOP3.LUT R74, R4, R7, R5, 0xfe, !PT ;  /* 0x00000007044a7212 */ /* 0x000fe200078efe05 */
[----:B------:R-:W-:Y:S01]  /*1080*/  IMAD.MOV.U32 R7, RZ, RZ, c[0x0][0x1ac] ;  /* 0x00006b00ff077624 */ /* 0x000fe200078e00ff */
[----:B------:R-:W-:Y:S02]  /*1090*/  LOP3.LUT R4, R2, 0xfffffff8, RZ, 0xc0, !PT ;  /* 0xfffffff802047812 */ /* 0x000fe400078ec0ff */
[----:B------:R-:W-:-:S02]  /*10a0*/  SHF.R.S32.HI R5, RZ, 0x1f, R11 ;  /* 0x0000001fff057819 */ /* 0x000fc4000001140b */
[----:B------:R-:W-:Y:S01]  /*10b0*/  IADD3.X R0, R0, c[0x0][0x1a4], RZ, P4, !PT ;  /* 0x0000690000007a10 */ /* 0x000fe200027fe4ff */
[----:B------:R-:W-:Y:S01]  /*10c0*/  IMAD.IADD R6, R24, 0x1, -R4 ;  /* 0x0000000118067824 */ /* 0x000fe200078e0a04 */
[----:B------:R-:W-:Y:S02]  /*10d0*/  IADD3 R2, P3, R3, c[0x0][0x1a0], RZ ;  /* 0x0000680003027a10 */ /* 0x000fe40007f7e0ff */
[----:B------:R-:W-:Y:S01]  /*10e0*/  LOP3.LUT R31, R36, R17, R8, 0xfe, !PT ;  /* 0x00000011241f7212 */ /* 0x000fe200078efe08 */
[----:B------:R-:W-:Y:S01]  /*10f0*/  IMAD.MOV.U32 R8, RZ, RZ, c[0x0][0x1a8] ;  /* 0x00006a00ff087624 */ /* 0x000fe200078e00ff */
[----:B------:R-:W-:Y:S02]  /*1100*/  LEA.HI R9, R5, R11, RZ, 0x2 ;  /* 0x0000000b05097211 */ /* 0x000fe400078f10ff */
[----:B------:R-:W-:Y:S02]  /*1110*/  IADD3.X R0, R0, c[0x0][0x1a4], RZ, P3, !PT ;  /* 0x0000690000007a10 */ /* 0x000fe40001ffe4ff */
[----:B------:R-:W-:-:S02]  /*1120*/  IADD3 R2, P4, R2, c[0x0][0x1a0], RZ ;  /* 0x0000680002027a10 */ /* 0x000fc40007f9e0ff */
[----:B------:R-:W-:Y:S02]  /*1130*/  LOP3.LUT R4, R9, 0xffffffc, RZ, 0xc0, !PT ;  /* 0x0ffffffc09047812 */ /* 0x000fe400078ec0ff */
[----:B------:R-:W-:Y:S02]  /*1140*/  IADD3 R8, P3, R8, -c[0x0][0x1b0], RZ ;  /* 0x80006c0008087a10 */ /* 0x000fe40007f7e0ff */
[----:B------:R-:W-:Y:S01]  /*1150*/  IADD3.X R0, R0, c[0x0][0x1a4], RZ, P4, !PT ;  /* 0x0000690000007a10 */ /* 0x000fe200027fe4ff */
[----:B------:R-:W-:Y:S01]  /*1160*/  IMAD.IADD R19, R11, 0x1, -R4 ;  /* 0x000000010b137824 */ /* 0x000fe200078e0a04 */
[----:B------:R-:W-:Y:S02]  /*1170*/  SHF.R.S32.HI R3, RZ, 0x1f, R6 ;  /* 0x0000001fff037819 */ /* 0x000fe40000011406 */
[----:B------:R-:W-:Y:S02]  /*1180*/  IADD3 R2, P4, R2, c[0x0][0x1a0], RZ ;  /* 0x0000680002027a10 */ /* 0x000fe40007f9e0ff */
[----:B------:R-:W-:-:S02]  /*1190*/  IADD3.X R7, R7, ~c[0x0][0x1b4], RZ, P3, !PT ;  /* 0x80006d0007077a10 */ /* 0x000fc40001ffe4ff */
[----:B------:R-:W-:Y:S02]  /*11a0*/  LEA.HI R11, R3, R6, RZ, 0x2 ;  /* 0x00000006030b7211 */ /* 0x000fe400078f10ff */
[----:B------:R-:W-:Y:S02]  /*11b0*/  IADD3.X R0, R0, c[0x0][0x1a4], RZ, P4, !PT ;  /* 0x0000690000007a10 */ /* 0x000fe400027fe4ff */
[----:B------:R-:W-:Y:S02]  /*11c0*/  IADD3 R2, P3, R2, c[0x0][0x1a0], RZ ;  /* 0x0000680002027a10 */ /* 0x000fe40007f7e0ff */
[----:B------:R-:W-:Y:S02]  /*11d0*/  SHF.R.S32.HI R5, RZ, 0x2, R10 ;  /* 0x00000002ff057819 */ /* 0x000fe4000001140a */
[----:B------:R-:W-:Y:S02]  /*11e0*/  SHF.R.S32.HI R4, RZ, 0x1f, R12 ;  /* 0x0000001fff047819 */ /* 0x000fe4000001140c */
[----:B------:R-:W-:-:S02]  /*11f0*/  LOP3.LUT R3, R11, 0xffffffc, RZ, 0xc0, !PT ;  /* 0x0ffffffc0b037812 */ /* 0x000fc400078ec0ff */
[----:B------:R-:W-:Y:S02]  /*1200*/  IADD3.X R0, R0, c[0x0][0x1a4], RZ, P3, !PT ;  /* 0x0000690000007a10 */ /* 0x000fe40001ffe4ff */
[----:B------:R-:W-:Y:S01]  /*1210*/  IADD3 R17, P4, P3, R8, c[0x0][0x1a0], R2 ;  /* 0x0000680008117a10 */ /* 0x000fe20007b9e002 */
[----:B------:R-:W-:Y:S01]  /*1220*/  IMAD.IADD R30, R6, 0x1, -R3 ;  /* 0x00000001061e7824 */ /* 0x000fe200078e0a03 */
[----:B------:R-:W-:Y:S02]  /*1230*/  IADD3 R22, P5, R20, R16, RZ ;  /* 0x0000001014167210 */ /* 0x000fe40007fbe0ff */
[----:B------:R-:W-:Y:S02]  /*1240*/  LEA.HI R2, R10, R5, RZ, 0x1 ;  /* 0x000000050a027211 */ /* 0x000fe400078f08ff */
[----:B------:R-:W-:Y:S01]  /*1250*/  LEA.HI R16, R4, R12, RZ, 0x2 ;  /* 0x0000000c04107211 */ /* 0x000fe200078f10ff */
[----:B------:R-:W-:Y:S01]  /*1260*/  IMAD.X R23, R21, 0x1, R34, P5 ;  /* 0x0000000115177824 */ /* 0x000fe200028e0622 */
[----:B------:R-:W-:-:S02]  /*1270*/  LOP3.LUT R3, R2, 0x3fffffe, RZ, 0xc0, !PT ;  /* 0x03fffffe02037812 */ /* 0x000fc400078ec0ff */
[----:B------:R-:W-:Y:S02]  /*1280*/  IADD3.X R13, R7, c[0x0][0x1a4], R0, P4, P3 ;  /* 0x00006900070d7a10 */ /* 0x000fe400027e6400 */
[----:B------:R-:W-:Y:S01]  /*1290*/  LOP3.LUT R2, R16, 0xffffffc, RZ, 0xc0, !PT ;  /* 0x0ffffffc10027812 */ /* 0x000fe200078ec0ff */
[----:B------:R-:W-:Y:S01]  /*12a0*/  IMAD.IADD R4, R5, 0x1, -R3 ;  /* 0x0000000105047824 */ /* 0x000fe200078e0a03 */
[----:B------:R-:W-:Y:S02]  /*12b0*/  SHF.R.S32.HI R0, RZ, 0x1f, R40 ;  /* 0x0000001fff007819 */ /* 0x000fe40000011428 */
[----:B------:R-:W-:Y:S01]  /*12c0*/  SEL R7, R31, RZ, P1 ;  /* 0x000000ff1f077207 */ /* 0x000fe20000800000 */
[----:B------:R-:W-:Y:S01]  /*12d0*/  IMAD.IADD R27, R12, 0x1, -R2 ;  /* 0x000000010c1b7824 */ /* 0x000fe200078e0a02 */
[----:B------:R-:W-:Y:S02]  /*12e0*/  LEA.HI R0, R0, R40, RZ, 0x2 ;  /* 0x0000002800007211 */ /* 0x000fe400078f10ff */
[----:B------:R-:W-:-:S02]  /*12f0*/  SHF.R.S32.HI R2, RZ, 0x2, R9 ;  /* 0x00000002ff027819 */ /* 0x000fc40000011409 */
[----:B------:R-:W-:Y:S02]  /*1300*/  LOP3.LUT R3, R0, 0xfffffffc, RZ, 0xc0, !PT ;  /* 0xfffffffc00037812 */ /* 0x000fe400078ec0ff */
[----:B------:R-:W-:Y:S02]  /*1310*/  SHF.R.S32.HI R10, RZ, 0x2, R0 ;  /* 0x00000002ff0a7819 */ /* 0x000fe40000011400 */
[----:B------:R-:W-:Y:S01]  /*1320*/  LEA.HI R0, R9, R2, RZ, 0x1 ;  /* 0x0000000209007211 */ /* 0x000fe200078f08ff */
[----:B------:R-:W-:Y:S01]  /*1330*/  IMAD.IADD R8, R40, 0x1, -R3 ;  /* 0x0000000128087824 */ /* 0x000fe200078e0a03 */
[--C-:B------:R-:W-:Y:S01]  /*1340*/  IADD3 R20, P4, P3, R20, R35, R25.reuse ;  /* 0x0000002314147210 */ /* 0x100fe20007b9e019 */
[C---:B------:R-:W-:Y:S01]  /*1350*/  IMAD.SHL.U32 R3, R7.reuse, 0x10, RZ ;  /* 0x0000001007037824 */ /* 0x040fe200078e00ff */
[----:B------:R-:W-:Y:S01]  /*1360*/  LOP3.LUT R0, R0, 0x3fffffe, RZ, 0xc0, !PT ;  /* 0x03fffffe00007812 */ /* 0x000fe200078ec0ff */
[----:B------:R-:W-:Y:S01]  /*1370*/  CS2R R40, SRZ ;  /* 0x0000000000287805 */ /* 0x000fe2000001ff00 */
[----:B------:R-:W-:Y:S01]  /*1380*/  SHF.R.S32.HI R5, RZ, 0x1f, R25 ;  /* 0x0000001fff057819 */ /* 0x000fe20000011419 */
[----:B------:R-:W-:Y:S01]  /*1390*/  CS2R R34, SRZ ;  /* 0x0000000000227805 */ /* 0x000fe2000001ff00 */
[----:B------:R-:W-:Y:S01]  /*13a0*/  LOP3.LUT R6, R8, R15, RZ, 0x3c, !PT ;  /* 0x0000000f08067212 */ /* 0x000fe200078e3cff */
[----:B------:R-:W-:Y:S01]  /*13b0*/  IMAD.IADD R0, R2, 0x1, -R0 ;  /* 0x0000000102007824 */ /* 0x000fe200078e0a00 */
[-C--:B------:R-:W-:Y:S01]  /*13c0*/  LOP3.LUT R4, R4, R10.reuse, RZ, 0x3c, !PT ;  /* 0x0000000a04047212 */ /* 0x080fe200078e3cff */
[----:B------:R-:W-:Y:S01]  /*13d0*/  IMAD.SHL.U32 R2, R7, 0x8, RZ ;  /* 0x0000000807027824 */ /* 0x000fe200078e00ff */
[----:B------:R-:W-:Y:S01]  /*13e0*/  LOP3.LUT P5, RZ, R3, 0x10, RZ, 0xc0, !PT ;  /* 0x0000001003ff7812 */ /* 0x000fe200078ac0ff */
[----:B------:R-:W-:Y:S01]  /*13f0*/  IMAD.X R15, R29, 0x1, R26, P6 ;  /* 0x000000011d0f7824 */ /* 0x000fe200030e061a */
[----:B------:R-:W-:Y:S01]  /*1400*/  IADD3.X R21, R21, R37, R5, P4, P3 ;  /* 0x0000002515157210 */ /* 0x000fe200027e6405 */
[----:B------:R-:W-:Y:S01]  /*1410*/  IMAD R6, R4, 0x4, R6 ;  /* 0x0000000404067824 */ /* 0x000fe200078e0206 */
[----:B------:R-:W-:Y:S01]  /*1420*/  IADD3 R12, P4, P3, R28, R17, R25 ;  /* 0x000000111c0c7210 */ /* 0x000fe20007b9e019 */
[----:B------:R-:W-:Y:S01]  /*1430*/  IMAD R4, R18, 0x180, RZ ;  /* 0x0000018012047824 */ /* 0x000fe200078e02ff */
[----:B------:R-:W-:Y:S01]  /*1440*/  LOP3.LUT R3, R8, R19, RZ, 0x3c, !PT ;  /* 0x0000001308037212 */ /* 0x000fe200078e3cff */
[----:B------:R-:W-:Y:S01]  /*1450*/  CS2R R36, SRZ ;  /* 0x0000000000247805 */ /* 0x000fe2000001ff00 */
[----:B------:R-:W-:Y:S01]  /*1460*/  LOP3.LUT R0, R0, R10, RZ, 0x3c, !PT ;  /* 0x0000000a00007212 */ /* 0x000fe200078e3cff */
[--C-:B------:R-:W-:Y:S01]  /*1470*/  IMAD R248, R6, 0x10, R4.reuse ;  /* 0x0000001006f87824 */ /* 0x100fe200078e0204 */
[----:B------:R-:W-:Y:S01]  /*1480*/  IADD3.X R13, R29, R13, R5, P4, P3 ;  /* 0x0000000d1d0d7210 */ /* 0x000fe200027e6405 */
[----:B------:R-:W-:Y:S01]  /*1490*/  CS2R R18, SRZ ;  /* 0x0000000000127805 */ /* 0x000fe2000001ff00 */
[----:B------:R-:W-:Y:S01]  /*14a0*/  LOP3.LUT P4, RZ, R2, 0x10, RZ, 0xc0, !PT ;  /* 0x0000001002ff7812 */ /* 0x000fe2000788c0ff */
[----:B------:R-:W-:Y:S01]  /*14b0*/  IMAD R5, R0, 0x4, R3 ;  /* 0x0000000400057824 */ /* 0x000fe200078e0203 */
[----:B------:R-:W-:Y:S01]  /*14c0*/  SHF.R.S32.HI R0, RZ, 0x2, R11 ;  /* 0x00000002ff007819 */ /* 0x000fe2000001140b */
[----:B------:R-:W-:Y:S01]  /*14d0*/  IMAD.SHL.U32 R3, R7, 0x4, RZ ;  /* 0x0000000407037824 */ /* 0x000fe200078e00ff */
[----:B------:R-:W-:Y:S01]  /*14e0*/  IADD3 R2, P3, R14, c[0x0][0x1a0], RZ ;  /* 0x000068000e027a10 */ /* 0x000fe20007f7e0ff */
[----:B------:R-:W-:Y:S01]  /*14f0*/  @!PT LDS RZ, [RZ] ;  /* 0x00000000fffff984 */ /* 0x000fe20000000800 */
[----:B------:R-:W-:Y:S01]  /*1500*/  @!PT LDS RZ, [RZ] ;  /* 0x00000000fffff984 */ /* 0x000fe20000000800 */
[----:B------:R1:W-:Y:S01]  /*1510*/  LDGSTS.E.BYPASS.LTC128B.128 [R248], [R14.64], P5 ;  /* 0x000000000ef87fae */ /* 0x0003e2000a901d50 */
[----:B------:R-:W-:Y:S01]  /*1520*/  LEA.HI R6, R11, R0, RZ, 0x1 ;  /* 0x000000000b067211 */ /* 0x000fe200078f08ff */
[----:B------:R-:W-:Y:S01]  /*1530*/  IMAD R247, R5, 0x10, R4 ;  /* 0x0000001005f77824 */ /* 0x000fe200078e0204 */
[----:B------:R-:W-:Y:S01]  /*1540*/  LOP3.LUT P5, RZ, R3, 0x10, RZ, 0xc0, !PT ;  /* 0x0000001003ff7812 */ /* 0x000fe200078ac0ff */
[----:B------:R-:W-:Y:S01]  /*1550*/  IMAD.SHL.U32 R5, R7, 0x2, RZ ;  /* 0x0000000207057824 */ /* 0x000fe200078e00ff */
[----:B------:R-:W-:Y:S01]  /*1560*/  IADD3.X R3, R15, c[0x0][0x1a4], RZ, P3, !PT ;  /* 0x000069000f037a10 */ /* 0x000fe20001ffe4ff */
[----:B------:R-:W-:Y:S01]  /*1570*/  CS2R R28, SRZ ;  /* 0x00000000001c7805 */ /* 0x000fe2000001ff00 */
[----:B------:R-:W-:-:S02]  /*1580*/  IADD3 R4, P3, R2, c[0x0][0x1a0], RZ ;  /* 0x0000680002047a10 */ /* 0x000fc40007f7e0ff */
[----:B------:R-:W-:Y:S01]  /*1590*/  LOP3.LUT R6, R6, 0x3fffffe, RZ, 0xc0, !PT ;  /* 0x03fffffe06067812 */ /* 0x000fe200078ec0ff */
[----:B------:R2:W-:Y:S01]  /*15a0*/  LDGSTS.E.BYPASS.LTC128B.128 [R247+0x600], [R2.64], P4 ;  /* 0x0060000002f77fae */ /* 0x0005e2000a101d50 */
[----:B------:R-:W-:Y:S02]  /*15b0*/  LOP3.LUT P4, RZ, R5, 0x10, RZ, 0xc0, !PT ;  /* 0x0000001005ff7812 */ /* 0x000fe4000788c0ff */
[----:B------:R-:W-:Y:S01]  /*15c0*/  IADD3.X R5, R3, c[0x0][0x1a4], RZ, P3, !PT ;  /* 0x0000690003057a10 */ /* 0x000fe20001ffe4ff */
[----:B------:R-:W-:Y:S01]  /*15d0*/  IMAD.IADD R11, R0, 0x1, -R6 ;  /* 0x00000001000b7824 */ /* 0x000fe200078e0a06 */
[----:B------:R-:W-:Y:S02]  /*15e0*/  LOP3.LUT R0, R7, 0x200, RZ, 0xc0, !PT ;  /* 0x0000020007007812 */ /* 0x000fe400078ec0ff */
[----:B------:R-:W-:Y:S01]  /*15f0*/  SEL R9, R38, RZ, P1 ;  /* 0x000000ff26097207 */ /* 0x000fe20000800000 */
[----:B------:R3:W-:Y:S01]  /*1600*/  LDGSTS.E.BYPASS.LTC128B.128 [R248+0xc00], [R4.64], P5 ;  /* 0x00c0000004f87fae */ /* 0x0007e2000a901d50 */
[----:B------:R-:W-:-:S02]  /*1610*/  SHF.R.U32.HI R0, RZ, 0x5, R0 ;  /* 0x00000005ff007819 */ /* 0x000fc40000011600 */
[----:B------:R-:W-:Y:S02]  /*1620*/  SEL R74, R74, RZ, P2 ;  /* 0x000000ff4a4a7207 */ /* 0x000fe40001000000 */
[----:B------:R-:W-:Y:S02]  /*1630*/  ISETP.NE.U32.AND P5, PT, R0, RZ, PT ;  /* 0x000000ff0000720c */ /* 0x000fe40003fa5070 */
[----:B------:R-:W-:Y:S02]  /*1640*/  LOP3.LUT R0, R7, 0x400, RZ, 0xc0, !PT ;  /* 0x0000040007007812 */ /* 0x000fe400078ec0ff */
[C---:B-1----:R-:W-:Y:S02]  /*1650*/  LOP3.LUT R14, R8.reuse, R30, RZ, 0x3c, !PT ;  /* 0x0000001e080e7212 */ /* 0x042fe400078e3cff */
[----:B------:R-:W-:Y:S01]  /*1660*/  LOP3.LUT R15, R8, R27, RZ, 0x3c, !PT ;  /* 0x0000001b080f7212 */ /* 0x000fe200078e3cff */
[----:B------:R-:W-:Y:S01]  /*1670*/  IMAD.SHL.U32 R8, R9, 0x10, RZ ;  /* 0x0000001009087824 */ /* 0x000fe200078e00ff */
[----:B------:R-:W-:Y:S01]  /*1680*/  SEL R68, R68, RZ, P2 ;  /* 0x000000ff44447207 */ /* 0x000fe20001000000 */
[----:B------:R-:W-:Y:S01]  /*1690*/  CS2R R26, SRZ ;  /* 0x00000000001a7805 */ /* 0x000fe2000001ff00 */
[----:B------:R-:W-:Y:S01]  /*16a0*/  CS2R R30, SRZ ;  /* 0x00000000001e7805 */ /* 0x000fe2000001ff00 */
[----:B------:R-:W-:-:S02]  /*16b0*/  LEA.HI.SX32 R182, R182, 0xfffffffe, 0x19 ;  /* 0xfffffffeb6b67811 */ /* 0x000fc400078fcaff */
[----:B--2---:R-:W-:Y:S02]  /*16c0*/  LOP3.LUT R3, R7, 0x100, RZ, 0xc0, !PT ;  /* 0x0000010007037812 */ /* 0x004fe400078ec0ff */
[----:B------:R-:W-:Y:S02]  /*16d0*/  IADD3 R2, P3, R4, c[0x0][0x1a0], RZ ;  /* 0x0000680004027a10 */ /* 0x000fe40007f7e0ff */
[----:B------:R-:W-:Y:S02]  /*16e0*/  SHF.R.U32.HI R6, RZ, 0x4, R3 ;  /* 0x00000004ff067819 */ /* 0x000fe40000011603 */
[----:B------:R-:W-:Y:S02]  /*16f0*/  IADD3.X R3, R5, c[0x0][0x1a4], RZ, P3, !PT ;  /* 0x0000690005037a10 */ /* 0x000fe40001ffe4ff */
[----:B------:R-:W-:-:S03]  /*1700*/  ISETP.NE.U32.AND P3, PT, R6, RZ, PT ;  /* 0x000000ff0600720c */ /* 0x000fc60003f65070 */
[----:B------:R1:W-:Y:S01]  /*1710*/  LDGSTS.E.BYPASS.LTC128B.128 [R247+0x1200], [R2.64], P4 ;  /* 0x0120000002f77fae */ /* 0x0003e2000a101d50 */
[----:B------:R-:W-:-:S04]  /*1720*/  IADD3 R6, P4, R2, c[0x0][0x1a0], RZ ;  /* 0x0000680002067a10 */ /* 0x000fc80007f9e0ff */
[----:B---3--:R-:W-:Y:S02]  /*1730*/  IADD3 R4, P1, R6, c[0x0][0x1a0], RZ ;  /* 0x0000680006047a10 */ /* 0x008fe40007f3e0ff */
[----:B-1----:R-:W-:Y:S02]  /*1740*/  SHF.R.U32.HI R2, RZ, 0x6, R0 ;  /* 0x00000006ff027819 */ /* 0x002fe40000011600 */
[----:B------:R-:W-:Y:S02]  /*1750*/  LOP3.LUT R0, R7, 0x800, RZ, 0xc0, !PT ;  /* 0x0000080007007812 */ /* 0x000fe400078ec0ff */
[----:B------:R-:W-:Y:S02]  /*1760*/  IADD3.X R7, R3, c[0x0][0x1a4], RZ, P4, !PT ;  /* 0x0000690003077a10 */ /* 0x000fe400027fe4ff */
[----:B------:R-:W-:Y:S02]  /*1770*/  ISETP.NE.U32.AND P4, PT, R2, RZ, PT ;  /* 0x000000ff0200720c */ /* 0x000fe40003f85070 */
[----:B------:R-:W-:Y:S01]  /*1780*/  SHF.R.U32.HI R0, RZ, 0x7, R0 ;  /* 0x00000007ff007819 */ /* 0x000fe20000011600 */
[----:B------:R1:W-:Y:S01]  /*1790*/  LDGSTS.E.BYPASS.LTC128B.128 [R248+0x1800], [R6.64], P3 ;  /* 0x0180000006f87fae */ /* 0x0003e20009901d50 */
[----:B------:R-:W-:-:S02]  /*17a0*/  IADD3.X R5, R7, c[0x0][0x1a4], RZ, P1, !PT ;  /* 0x0000690007057a10 */ /* 0x000fc40000ffe4ff */
[----:B------:R-:W-:Y:S02]  /*17b0*/  IADD3 R2, P1, R4, c[0x0][0x1a0], RZ ;  /* 0x0000680004027a10 */ /* 0x000fe40007f3e0ff */
[----:B------:R-:W-:Y:S01]  /*17c0*/  ISETP.NE.U32.AND P3, PT, R0, RZ, PT ;  /* 0x000000ff0000720c */ /* 0x000fe20003f65070 */
[----:B------:R2:W-:Y:S01]  /*17d0*/  LDGSTS.E.BYPASS.LTC128B.128 [R247+0x1e00], [R4.64], P5 ;  /* 0x01e0000004f77fae */ /* 0x0005e2000a901d50 */
[----:B------:R-:W-:Y:S02]  /*17e0*/  IADD3.X R3, R5, c[0x0][0x1a4], RZ, P1, !PT ;  /* 0x0000690005037a10 */ /* 0x000fe40000ffe4ff */
[----:B------:R-:W-:-:S03]  /*17f0*/  LOP3.LUT P1, RZ, R8, 0x10, RZ, 0xc0, !PT ;  /* 0x0000001008ff7812 */ /* 0x000fc6000782c0ff */
[----:B------:R3:W-:Y:S01]  /*1800*/  LDGSTS.E.BYPASS.LTC128B.128 [R248+0x2400], [R2.64], P4 ;  /* 0x0240000002f87fae */ /* 0x0007e2000a101d50 */
[----:B-1----:R-:W-:Y:S01]  /*1810*/  SHF.R.S32.HI R6, RZ, 0x2, R16 ;  /* 0x00000002ff067819 */ /* 0x002fe20000011410 */
[----:B------:R-:W-:-:S03]  /*1820*/  IMAD.SHL.U32 R7, R9, 0x8, RZ ;  /* 0x0000000809077824 */ /* 0x000fc600078e00ff */
[----:B------:R-:W-:Y:S01]  /*1830*/  LEA.HI R0, R16, R6, RZ, 0x1 ;  /* 0x0000000610007211 */ /* 0x000fe200078f08ff */
[----:B--2---:R-:W-:Y:S01]  /*1840*/  IMAD.SHL.U32 R4, R9, 0x4, RZ ;  /* 0x0000000409047824 */ /* 0x004fe200078e00ff */
[-C--:B------:R-:W-:Y:S01]  /*1850*/  LOP3.LUT R5, R11, R10.reuse, RZ, 0x3c, !PT ;  /* 0x0000000a0b057212 */ /* 0x080fe200078e3cff */
[----:B------:R-:W-:Y:S01]  /*1860*/  CS2R R16, SRZ ;  /* 0x0000000000107805 */ /* 0x000fe2000001ff00 */
[----:B------:R-:W-:Y:S02]  /*1870*/  LOP3.LUT R0, R0, 0x3fffffe, RZ, 0xc0, !PT ;  /* 0x03fffffe00007812 */ /* 0x000fe400078ec0ff */
[----:B------:R-:W-:Y:S01]  /*1880*/  LOP3.LUT P5, RZ, R7, 0x10, RZ, 0xc0, !PT ;  /* 0x0000001007ff7812 */ /* 0x000fe200078ac0ff */
[----:B------:R-:W-:Y:S01]  /*1890*/  IMAD R5, R5, 0x4, R14 ;  /* 0x0000000405057824 */ /* 0x000fe200078e020e */
[----:B---3--:R-:W-:Y:S01]  /*18a0*/  IADD3 R2, P4, R2, c[0x0][0x1a0], RZ ;  /* 0x0000680002027a10 */ /* 0x008fe20007f9e0ff */
[----:B------:R-:W-:Y:S02]  /*18b0*/  IMAD.IADD R0, R6, 0x1, -R0 ;  /* 0x0000000106007824 */ /* 0x000fe400078e0a00 */
[----:B------:R-:W-:Y:S01]  /*18c0*/  IMAD R6, R24, 0x180, RZ ;  /* 0x0000018018067824 */ /* 0x000fe200078e02ff */
[----:B------:R-:W-:Y:S01]  /*18d0*/  IADD3.X R3, R3, c[0x0][0x1a4], RZ, P4, !PT ;  /* 0x0000690003037a10 */ /* 0x000fe200027fe4ff */
[----:B------:R-:W-:Y:S01]  /*18e0*/  CS2R R24, SRZ ;  /* 0x0000000000187805 */ /* 0x000fe2000001ff00 */
[----:B------:R-:W-:Y:S01]  /*18f0*/  LOP3.LUT P4, RZ, R4, 0x10, RZ, 0xc0, !PT ;  /* 0x0000001004ff7812 */ /* 0x000fe2000788c0ff */
[----:B------:R-:W-:Y:S01]  /*1900*/  IMAD.SHL.U32 R4, R9, 0x2, RZ ;  /* 0x0000000209047824 */ /* 0x000fe200078e00ff */
[----:B------:R-:W-:Y:S01]  /*1910*/  LOP3.LUT R0, R0, R10, RZ, 0x3c, !PT ;  /* 0x0000000a00007212 */ /* 0x000fe200078e3cff */
[----:B------:R1:W-:Y:S01]  /*1920*/  LDGSTS.E.BYPASS.LTC128B.128 [R247+0x2a00], [R2.64], P3 ;  /* 0x02a0000002f77fae */ /* 0x0003e20009901d50 */
[--C-:B------:R-:W-:Y:S01]  /*1930*/  IMAD R250, R5, 0x10, R6.reuse ;  /* 0x0000001005fa7824 */ /* 0x100fe200078e0206 */
[----:B------:R-:W-:Y:S01]  /*1940*/  CS2R R10, SRZ ;  /* 0x00000000000a7805 */ /* 0x000fe2000001ff00 */
[----:B------:R-:W-:Y:S01]  /*1950*/  LOP3.LUT P6, RZ, R4, 0x10, RZ, 0xc0, !PT ;  /* 0x0000001004ff7812 */ /* 0x000fe200078cc0ff */
[----:B------:R-:W-:Y:S01]  /*1960*/  CS2R R8, SRZ ;  /* 0x0000000000087805 */ /* 0x000fe2000001ff00 */
[----:B------:R-:W-:Y:S01]  /*1970*/  IADD3 R4, P3, R22, c[0x0][0x1c0], RZ ;  /* 0x0000700016047a10 */ /* 0x000fe20007f7e0ff */
[----:B------:R2:W-:Y:S03]  /*1980*/  LDGSTS.E.BYPASS.LTC128B.128 [R250+0xc000], [R22.64], P1 ;  /* 0x0c00000016fa7fae */ /* 0x0005e60008901d50 */
[----:B------:R-:W-:Y:S01]  /*1990*/  IADD3.X R5, R23, c[0x0][0x1c4], RZ, P3, !PT ;  /* 0x0000710017057a10 */ /* 0x000fe20001ffe4ff */
[----:B-1----:R-:W-:Y:S01]  /*19a0*/  IMAD R3, R0, 0x4, R15 ;  /* 0x0000000400037824 */ /* 0x002fe200078e020f */
[----:B------:R-:W-:Y:S01]  /*19b0*/  IADD3 R2, P1, R4, c[0x0][0x1c0], RZ ;  /* 0x0000700004027a10 */ /* 0x000fe20007f3e0ff */
[----:B------:R-:W-:Y:S01]  /*19c0*/  IMAD.SHL.U32 R0, R74, 0x10, RZ ;  /* 0x000000104a007824 */ /* 0x000fe200078e00ff */
[----:B------:R-:W-:Y:S01]  /*19d0*/  CS2R R14, SRZ ;  /* 0x00000000000e7805 */ /* 0x000fe2000001ff00 */
[----:B------:R-:W-:Y:S01]  /*19e0*/  IMAD R69, R3, 0x10, R6 ;  /* 0x0000001003457824 */ /* 0x000fe200078e0206 */
[----:B------:R-:W-:Y:S01]  /*19f0*/  IADD3.X R3, R5, c[0x0][0x1c4], RZ, P1, !PT ;  /* 0x0000710005037a10 */ /* 0x000fe20000ffe4ff */
[----:B--2---:R-:W-:Y:S01]  /*1a00*/  CS2R R22, SRZ ;  /* 0x0000000000167805 */ /* 0x004fe2000001ff00 */
[----:B------:R-:W-:Y:S01]  /*1a10*/  LOP3.LUT P3, RZ, R0, 0x10, RZ, 0xc0, !PT ;  /* 0x0000001000ff7812 */ /* 0x000fe2000786c0ff */
[----:B------:R-:W-:Y:S01]  /*1a20*/  IMAD.SHL.U32 R0, R68, 0x10, RZ ;  /* 0x0000001044007824 */ /* 0x000fe200078e00ff */
[----:B------:R1:W-:Y:S01]  /*1a30*/  LDGSTS.E.BYPASS.LTC128B.128 [R69+0xc600], [R4.64], P5 ;  /* 0x0c60000004457fae */ /* 0x0003e2000a901d50 */
[----:B------:R-:W-:-:S03]  /*1a40*/  IADD3 R6, P1, R2, c[0x0][0x1c0], RZ ;  /* 0x0000700002067a10 */ /* 0x000fc60007f3e0ff */
[----:B------:R-:W-:Y:S01]  /*1a50*/  LOP3.LUT P2, RZ, R0, 0x10, RZ, 0xc0, !PT ;  /* 0x0000001000ff7812 */ /* 0x000fe2000784c0ff */
[----:B------:R-:W-:Y:S01]  /*1a60*/  IMAD.SHL.U32 R0, R68, 0x4, RZ ;  /* 0x0000000444007824 */ /* 0x000fe200078e00ff */
[----:B------:R-:W-:Y:S01]  /*1a70*/  IADD3.X R7, R3, c[0x0][0x1c4], RZ, P1, !PT ;  /* 0x0000710003077a10 */ /* 0x000fe20000ffe4ff */
[----:B------:R2:W-:Y:S03]  /*1a80*/  LDGSTS.E.BYPASS.LTC128B.128 [R250+0xcc00], [R2.64], P4 ;  /* 0x0cc0000002fa7fae */ /* 0x0005e6000a101d50 */
[----:B------:R-:W-:Y:S01]  /*1a90*/  LOP3.LUT P4, RZ, R0, 0x10, RZ, 0xc0, !PT ;  /* 0x0000001000ff7812 */ /* 0x000fe2000788c0ff */
[----:B------:R3:W-:Y:S01]  /*1aa0*/  LDGSTS.E.BYPASS.LTC128B.128 [R69+0xd200], [R6.64], P6 ;  /* 0x0d20000006457fae */ /* 0x0007e2000b101d50 */
[----:B------:R-:W-:-:S03]  /*1ab0*/  LOP3.LUT R0, R68, 0x100, RZ, 0xc0, !PT ;  /* 0x0000010044007812 */ /* 0x000fc600078ec0ff */
[----:B------:R-:W0:Y:S01]  /*1ac0*/  LDGDEPBAR ;  /* 0x00000000000079af */ /* 0x000e220000000000 */
[----:B------:R-:W-:-:S03]  /*1ad0*/  SHF.R.U32.HI R0, RZ, 0x4, R0 ;  /* 0x00000004ff007819 */ /* 0x000fc60000011600 */
[----:B------:R4:W-:Y:S01]  /*1ae0*/  LDGSTS.E.BYPASS.LTC128B.128 [R248+0x80], [R12.64], P2 ;  /* 0x000800000cf87fae */ /* 0x0009e20009101d50 */
[----:B-1----:R-:W-:-:S05]  /*1af0*/  IMAD.SHL.U32 R4, R68, 0x8, RZ ;  /* 0x0000000844047824 */ /* 0x002fca00078e00ff */
[----:B------:R-:W-:Y:S02]  /*1b00*/  LOP3.LUT P1, RZ, R4, 0x10, RZ, 0xc0, !PT ;  /* 0x0000001004ff7812 */ /* 0x000fe4000782c0ff */
[----:B------:R-:W-:Y:S01]  /*1b10*/  IADD3 R4, P5, R12, c[0x0][0x1a0], RZ ;  /* 0x000068000c047a10 */ /* 0x000fe20007fbe0ff */
[----:B--2---:R-:W-:-:S03]  /*1b20*/  IMAD.SHL.U32 R3, R68, 0x2, RZ ;  /* 0x0000000244037824 */ /* 0x004fc600078e00ff */
[----:B------:R-:W-:Y:S02]  /*1b30*/  IADD3.X R5, R13, c[0x0][0x1a4], RZ, P5, !PT ;  /* 0x000069000d057a10 */ /* 0x000fe40002ffe4ff */
[----:B------:R-:W-:Y:S02]  /*1b40*/  IADD3 R2, P5, R4, c[0x0][0x1a0], RZ ;  /* 0x0000680004027a10 */ /* 0x000fe40007fbe0ff */
[----:B------:R-:W-:Y:S02]  /*1b50*/  LOP3.LUT P2, RZ, R3, 0x10, RZ, 0xc0, !PT ;  /* 0x0000001003ff7812 */ /* 0x000fe4000784c0ff */
[----:B------:R-:W-:Y:S01]  /*1b60*/  IADD3.X R3, R5, c[0x0][0x1a4], RZ, P5, !PT ;  /* 0x0000690005037a10 */ /* 0x000fe20002ffe4ff */
[----:B------:R1:W-:Y:S01]  /*1b70*/  LDGSTS.E.BYPASS.LTC128B.128 [R247+0x680], [R4.64], P1 ;  /* 0x0068000004f77fae */ /* 0x0003e20008901d50 */
[----:B------:R-:W-:Y:S01]  /*1b80*/  ISETP.NE.U32.AND P5, PT, R0, RZ, PT ;  /* 0x000000ff0000720c */ /* 0x000fe20003fa5070 */
[----:B----4-:R-:W-:Y:S01]  /*1b90*/  CS2R R12, SRZ ;  /* 0x00000000000c7805 */ /* 0x010fe2000001ff00 */
[C---:B------:R-:W-:Y:S01]  /*1ba0*/  LOP3.LUT R0, R68.reuse, 0x200, RZ, 0xc0, !PT ;  /* 0x0000020044007812 */ /* 0x040fe200078ec0ff */
[----:B------:R2:W-:Y:S01]  /*1bb0*/  LDGSTS.E.BYPASS.LTC128B.128 [R248+0xc80], [R2.64], P4 ;  /* 0x00c8000002f87fae */ /* 0x0005e2000a101d50 */
[----:B---3--:R-:W-:-:S02]  /*1bc0*/  LOP3.LUT R7, R68, 0x400, RZ, 0xc0, !PT ;  /* 0x0000040044077812 */ /* 0x008fc400078ec0ff */
[----:B------:R-:W-:Y:S02]  /*1bd0*/  SHF.R.U32.HI R6, RZ, 0x5, R0 ;  /* 0x00000005ff067819 */ /* 0x000fe40000011600 */
[----:B------:R-:W-:Y:S02]  /*1be0*/  LOP3.LUT R0, R68, 0x800, RZ, 0xc0, !PT ;  /* 0x0000080044007812 */ /* 0x000fe400078ec0ff */
[----:B------:R-:W-:Y:S02]  /*1bf0*/  ISETP.NE.U32.AND P4, PT, R6, RZ, PT ;  /* 0x000000ff0600720c */ /* 0x000fe40003f85070 */
[----:B------:R-:W-:Y:S02]  /*1c00*/  SHF.R.U32.HI R7, RZ, 0x6, R7 ;  /* 0x00000006ff077819 */ /* 0x000fe40000011607 */
[----:B------:R-:W-:Y:S02]  /*1c10*/  SHF.R.U32.HI R0, RZ, 0x7, R0 ;  /* 0x00000007ff007819 */ /* 0x000fe40000011600 */
[----:B-1----:R-:W-:-:S04]  /*1c20*/  IADD3 R4, P1, R2, c[0x0][0x1a0], RZ ;  /* 0x0000680002047a10 */ /* 0x002fc80007f3e0ff */
[----:B------:R-:W-:Y:S02]  /*1c30*/  IADD3.X R5, R3, c[0x0][0x1a4], RZ, P1, !PT ;  /* 0x0000690003057a10 */ /* 0x000fe40000ffe4ff */
[----:B--2---:R-:W-:-:S03]  /*1c40*/  IADD3 R2, P1, R4, c[0x0][0x1a0], RZ ;  /* 0x0000680004027a10 */ /* 0x004fc60007f3e0ff */
[----:B------:R1:W-:Y:S01]  /*1c50*/  LDGSTS.E.BYPASS.LTC128B.128 [R247+0x1280], [R4.64], P2 ;  /* 0x0128000004f77fae */ /* 0x0003e20009101d50 */
[----:B------:R-:W-:Y:S02]  /*1c60*/  IADD3.X R3, R5, c[0x0][0x1a4], RZ, P1, !PT ;  /* 0x0000690005037a10 */ /* 0x000fe40000ffe4ff */
[----:B------:R-:W-:Y:S02]  /*1c70*/  IADD3 R6, P1, R2, c[0x0][0x1a0], RZ ;  /* 0x0000680002067a10 */ /* 0x000fe40007f3e0ff */
[----:B------:R-:W-:Y:S01]  /*1c80*/  ISETP.NE.U32.AND P2, PT, R7, RZ, PT ;  /* 0x000000ff0700720c */ /* 0x000fe20003f45070 */
[----:B------:R2:W-:Y:S01]  /*1c90*/  LDGSTS.E.BYPASS.LTC128B.128 [R248+0x1880], [R2.64], P5 ;  /* 0x0188000002f87fae */ /* 0x0005e2000a901d50 */
[----:B------:R-:W-:Y:S02]  /*1ca0*/  IADD3.X R7, R3, c[0x0][0x1a4], RZ, P1, !PT ;  /* 0x0000690003077a10 */ /* 0x000fe40000ffe4ff */
[----:B------:R-:W-:Y:S01]  /*1cb0*/  ISETP.NE.U32.AND P1, PT, R0, RZ, PT ;  /* 0x000000ff0000720c */ /* 0x000fe20003f25070 */
[----:B------:R-:W-:-:S02]  /*1cc0*/  IMAD.SHL.U32 R0, R74, 0x4, RZ ;  /* 0x000000044a007824 */ /* 0x000fc400078e00ff */
[----:B------:R3:W-:Y:S01]  /*1cd0*/  LDGSTS.E.BYPASS.LTC128B.128 [R247+0x1e80], [R6.64], P4 ;  /* 0x01e8000006f77fae */ /* 0x0007e2000a101d50 */
[----:B-1----:R-:W-:-:S05]  /*1ce0*/  IMAD.SHL.U32 R4, R74, 0x8, RZ ;  /* 0x000000084a047824 */ /* 0x002fca00078e00ff */
[----:B------:R-:W-:Y:S02]  /*1cf0*/  LOP3.LUT P6, RZ, R4, 0x10, RZ, 0xc0, !PT ;  /* 0x0000001004ff7812 */ /* 0x000fe400078cc0ff */
[----:B--2---:R-:W-:-:S04]  /*1d00*/  IADD3 R2, P5, R6, c[0x0][0x1a0], RZ ;  /* 0x0000680006027a10 */ /* 0x004fc80007fbe0ff */
[----:B------:R-:W-:Y:S02]  /*1d10*/  IADD3.X R3, R7, c[0x0][0x1a4], RZ, P5, !PT ;  /* 0x0000690007037a10 */ /* 0x000fe40002ffe4ff */
[----:B------:R-:W-:Y:S02]  /*1d20*/  LOP3.LUT P5, RZ, R0, 0x10, RZ, 0xc0, !PT ;  /* 0x0000001000ff7812 */ /* 0x000fe400078ac0ff */
[----:B------:R-:W-:Y:S01]  /*1d30*/  LOP3.LUT R0, R39, 0x1f, RZ, 0xc0, !PT ;  /* 0x0000001f27007812 */ /* 0x000fe200078ec0ff */
[----:B------:R1:W-:Y:S01]  /*1d40*/  LDGSTS.E.BYPASS.LTC128B.128 [R248+0x2480], [R2.64], P2 ;  /* 0x0248000002f87fae */ /* 0x0003e20009101d50 */
[----:B------:R-:W-:Y:S02]  /*1d50*/  IADD3 R72, P4, R2, c[0x0][0x1a0], RZ ;  /* 0x0000680002487a10 */ /* 0x000fe40007f9e0ff */
[----:B------:R-:W-:Y:S02]  /*1d60*/  SHF.R.U32.HI R0, RZ, 0x4, R0 ;  /* 0x00000004ff007819 */ /* 0x000fe40000011600 */
[----:B------:R-:W-:-:S02]  /*1d70*/  IADD3.X R73, R3, c[0x0][0x1a4], RZ, P4, !PT ;  /* 0x0000690003497a10 */ /* 0x000fc400027fe4ff */
[----:B---3--:R-:W-:-:S03]  /*1d80*/  SHF.R.U32.HI R6, RZ, 0x3, R39 ;  /* 0x00000003ff067819 */ /* 0x008fc60000011627 */
[----:B------:R2:W-:Y:S01]  /*1d90*/  LDGSTS.E.BYPASS.LTC128B.128 [R247+0x2a80], [R72.64], P1 ;  /* 0x02a8000048f77fae */ /* 0x0005e20008901d50 */
[----:B------:R-:W-:Y:S02]  /*1da0*/  IADD3 R4, P1, R20, c[0x0][0x1c0], RZ ;  /* 0x0000700014047a10 */ /* 0x000fe40007f3e0ff */
[----:B------:R-:W-:Y:S01]  /*1db0*/  LOP3.LUT R6, R6, 0x1, RZ, 0xc0, !PT ;  /* 0x0000000106067812 */ /* 0x000fe200078ec0ff */
[----:B------:R3:W-:Y:S01]  /*1dc0*/  LDGSTS.E.BYPASS.LTC128B.128 [R250+0xc080], [R20.64], P3 ;  /* 0x0c08000014fa7fae */ /* 0x0007e20009901d50 */
[----:B------:R-:W-:Y:S02]  /*1dd0*/  IADD3.X R5, R21, c[0x0][0x1c4], RZ, P1, !PT ;  /* 0x0000710015057a10 */ /* 0x000fe40000ffe4ff */
[----:B------:R-:W-:-:S03]  /*1de0*/  LOP3.LUT R6, R6, 0x3, R39, 0x78, !PT ;  /* 0x0000000306067812 */ /* 0x000fc600078e7827 */
[----:B------:R4:W-:Y:S01]  /*1df0*/  LDGSTS.E.BYPASS.LTC128B.128 [R69+0xc680], [R4.64], P6 ;  /* 0x0c68000004457fae */ /* 0x0009e2000b101d50 */
[--C-:B------:R-:W-:Y:S02]  /*1e00*/  LOP3.LUT R6, R6, 0x4, R39.reuse, 0xf8, !PT ;  /* 0x0000000406067812 */ /* 0x100fe400078ef827 */
[C---:B-1----:R-:W-:Y:S01]  /*1e10*/  LOP3.LUT R2, R0.reuse, 0x3, R39, 0x78, !PT ;  /* 0x0000000300027812 */ /* 0x042fe200078e7827 */
[----:B------:R-:W-:-:S03]  /*1e20*/  IMAD.SHL.U32 R0, R0, 0x8, RZ ;  /* 0x0000000800007824 */ /* 0x000fc600078e00ff */
[--C-:B------:R-:W-:Y:S02]  /*1e30*/  LOP3.LUT R3, R2, 0x4, R39.reuse, 0xf8, !PT ;  /* 0x0000000402037812 */ /* 0x100fe400078ef827 */
[----:B------:R-:W-:Y:S01]  /*1e40*/  LOP3.LUT R7, R0, 0xfffffff8, R39, 0xe2, !PT ;  /* 0xfffffff800077812 */ /* 0x000fe200078ee227 */
[----:B------:R-:W-:Y:S01]  /*1e50*/  IMAD.SHL.U32 R0, R74, 0x2, RZ ;  /* 0x000000024a007824 */ /* 0x000fe200078e00ff */
[----:B------:R-:W-:Y:S01]  /*1e60*/  IADD3 R2, P1, R4, c[0x0][0x1c0], RZ ;  /* 0x0000700004027a10 */ /* 0x000fe20007f3e0ff */
[----:B------:R-:W-:Y:S01]  /*1e70*/  IMAD R249, R249, 0x18, R3 ;  /* 0x00000018f9f97824 */ /* 0x000fe200078e0203 */
[----:B------:R-:W-:Y:S01]  /*1e80*/  CS2R R38, SRZ ;  /* 0x0000000000267805 */ /* 0x000fe2000001ff00 */
[----:B------:R-:W-:Y:S01]  /*1e90*/  IMAD R251, R7, 0x18, R6 ;  /* 0x0000001807fb7824 */ /* 0x000fe200078e0206 */
[----:B------:R-:W-:Y:S01]  /*1ea0*/  LOP3.LUT P2, RZ, R0, 0x10, RZ, 0xc0, !PT ;  /* 0x0000001000ff7812 */ /* 0x000fe2000784c0ff */
[----:B------:R-:W-:Y:S01]  /*1eb0*/  CS2R R6, SRZ ;  /* 0x0000000000067805 */ /* 0x000fe2000001ff00 */
[----:B------:R-:W-:Y:S01]  /*1ec0*/  IADD3.X R3, R5, c[0x0][0x1c4], RZ, P1, !PT ;  /* 0x0000710005037a10 */ /* 0x000fe20000ffe4ff */
[----:B---3--:R-:W-:Y:S01]  /*1ed0*/  CS2R R20, SRZ ;  /* 0x0000000000147805 */ /* 0x008fe2000001ff00 */
[----:B------:R-:W-:-:S02]  /*1ee0*/  IADD3 R70, P1, R2, c[0x0][0x1c0], RZ ;  /* 0x0000700002467a10 */ /* 0x000fc40007f3e0ff */
[----:B------:R-:W-:Y:S01]  /*1ef0*/  IADD3 R0, R249, UR4, RZ ;  /* 0x00000004f9007c10 */ /* 0x000fe2000fffe0ff */
[----:B------:R1:W-:Y:S01]  /*1f00*/  LDGSTS.E.BYPASS.LTC128B.128 [R250+0xcc80], [R2.64], P5 ;  /* 0x0cc8000002fa7fae */ /* 0x0003e2000a901d50 */
[----:B------:R-:W-:Y:S01]  /*1f10*/  IADD3.X R71, R3, c[0x0][0x1c4], RZ, P1, !PT ;  /* 0x0000710003477a10 */ /* 0x000fe20000ffe4ff */
[----:B----4-:R-:W-:Y:S01]  /*1f20*/  CS2R R4, SRZ ;  /* 0x0000000000047805 */ /* 0x010fe2000001ff00 */
[----:B------:R-:W-:Y:S01]  /*1f30*/  IADD3 R181, P1, R70, c[0x0][0x1c8], RZ ;  /* 0x0000720046b57a10 */ /* 0x000fe20007f3e0ff */
[----:B------:R-:W-:Y:S02]  /*1f40*/  IMAD.SHL.U32 R0, R0, 0x10, RZ ;  /* 0x0000001000007824 */ /* 0x000fe400078e00ff */
[----:B------:R3:W-:Y:S01]  /*1f50*/  LDGSTS.E.BYPASS.LTC128B.128 [R69+0xd280], [R70.64], P2 ;  /* 0x0d28000046457fae */ /* 0x0007e20009101d50 */
[----:B------:R-:W-:-:S03]  /*1f60*/  IADD3 R178, P2, R72, c[0x0][0x1a8], RZ ;  /* 0x00006a0048b27a10 */ /* 0x000fc60007f5e0ff */
[----:B------:R-:W0:Y:S01]  /*1f70*/  LDGDEPBAR ;  /* 0x00000000000079af */ /* 0x000e220000000000 */
[----:B--2---:R-:W-:Y:S02]  /*1f80*/  IADD3.X R72, R73, c[0x0][0x1ac], RZ, P2, !PT ;  /* 0x00006b0049487a10 */ /* 0x004fe400017fe4ff */
[----:B-1----:R-:W-:-:S05]  /*1f90*/  IADD3 R2, R251, UR5, RZ ;  /* 0x00000005fb027c10 */ /* 0x002fca000fffe0ff */
[----:B------:R-:W-:Y:S01]  /*1fa0*/  IMAD.SHL.U32 R2, R2, 0x10, RZ ;  /* 0x0000001002027824 */ /* 0x000fe200078e00ff */
[----:B---3--:R-:W-:Y:S01]  /*1fb0*/  IADD3.X R70, R71, c[0x0][0x1cc], RZ, P1, !PT ;  /* 0x0000730047467a10 */ /* 0x008fe20000ffe4ff */
[----:B------:R-:W-:-:S04]  /*1fc0*/  DEPBAR.LE SB0, 0x1 ;  /* 0x000080400000791a */ /* 0x000fc80000000000 */
[----:B------:R-:W-:Y:S06]  /*1fd0*/  BAR.SYNC.DEFER_BLOCKING 0x0 ;  /* 0x0000000000007b1d */ /* 0x000fec0000010000 */
[----:B------:R1:W2:Y:S04]  /*1fe0*/  LDSM.16.M88.4 R132, [R0] ;  /* 0x000000000084783b */ /* 0x0002a80000000200 */
[----:B------:R1:W3:Y:S04]  /*1ff0*/  LDSM.16.M88.4 R136, [R0+0x1800] ;  /* 0x001800000088783b */ /* 0x0002e80000000200 */
[----:B------:R1:W4:Y:S04]  /*2000*/  LDSM.16.M88.4 R140, [R0+0x3000] ;  /* 0x00300000008c783b */ /* 0x0003280000000200 */
[----:B------:R1:W1:Y:S04]  /*2010*/  LDSM.16.M88.4 R144, [R0+0x4800] ;  /* 0x004800000090783b */ /* 0x0002680000000200 */
[----:B------:R1:W1:Y:S04]  /*2020*/  LDSM.16.M88.4 R96, [R2+0xc000] ;  /* 0x00c000000260783b */ /* 0x0002680000000200 */
[----:B------:R1:W1:Y:S01]  /*2030*/  LDSM.16.M88.4 R148, [R2+0xd800] ;  /* 0x00d800000294783b */ /* 0x0002620000000200 */
[----:B------:R-:W-:Y:S05]  /*2040*/  @!P0 BRA `(.L_x_58) ;  /* 0x0000184000008947 */ /* 0x000fea0003800000 */
[----:B-1----:R-:W-:Y:S01]  /*2050*/  IMAD.SHL.U32 R0, R249, 0x10, RZ ;  /* 0x00000010f9007824 */ /* 0x002fe200078e00ff */
[----:B------:R-:W-:Y:S01]  /*2060*/  ISETP.NE.AND P0, PT, R182, RZ, PT ;  /* 0x000000ffb600720c */ /* 0x000fe20003f05270 */
[----:B------:R-:W-:Y:S01]  /*2070*/  IMAD.SHL.U32 R172, R251, 0x10, RZ ;  /* 0x00000010fbac7824 */ /* 0x000fe200078e00ff */
[----:B------:R-:W-:Y:S01]  /*2080*/  IADD3 R252, R69, 0xc000, RZ ;  /* 0x0000c00045fc7810 */ /* 0x000fe20007ffe0ff */
[----:B------:R-:W-:Y:S01]  /*2090*/  IMAD.MOV.U32 R177, RZ, RZ, R72 ;  /* 0x000000ffffb17224 */ /* 0x000fe200078e0048 */
[----:B------:R-:W-:Y:S01]  /*20a0*/  LOP3.LUT R3, R0, 0x20, RZ, 0x3c, !PT ;  /* 0x0000002000037812 */ /* 0x000fe200078e3cff */
[----:B------:R-:W-:Y:S01]  /*20b0*/  IMAD.MOV.U32 R180, RZ, RZ, R70 ;  /* 0x000000ffffb47224 */ /* 0x000fe200078e0046 */
[----:B------:R-:W-:Y:S01]  /*20c0*/  LOP3.LUT R174, R172, 0x20, RZ, 0x3c, !PT ;  /* 0x00000020acae7812 */ /* 0x000fe200078e3cff */
[----:B------:R-:W-:Y:S01]  /*20d0*/  IMAD.MOV.U32 R246, RZ, RZ, RZ ;  /* 0x000000fffff67224 */ /* 0x000fe200078e00ff */
        /* <DEDUP_REMOVED lines=33> */
[----:B------:R-:W-:Y:S01]  /*22f0*/  IMAD.MOV.U32 R183, RZ, RZ, RZ ;  /* 0x000000ffffb77224 */ /* 0x000fe200078e00ff */
        /* <DEDUP_REMOVED lines=33> */
[----:B------:R-:W-:Y:S01]  /*2510*/  UMOV UR14, URZ ;  /* 0x0000003f000e7c82 */ /* 0x000fe20008000000 */
[----:B------:R-:W-:Y:S01]  /*2520*/  SEL R176, R74, RZ, P0 ;  /* 0x000000ff4ab07207 */ /* 0x000fe20000000000 */
[----:B------:R-:W-:Y:S01]  /*2530*/  ULEA UR5, UR5, 0xc000, 0x4 ;  /* 0x0000c00005057891 */ /* 0x000fe2000f8e203f */
[----:B------:R-:W-:Y:S01]  /*2540*/  LOP3.LUT R0, R0, 0x60, RZ, 0x3c, !PT ;  /* 0x0000006000007812 */ /* 0x000fe200078e3cff */
[----:B------:R-:W-:Y:S01]  /*2550*/  USHF.L.U32 UR4, UR4, 0x4, URZ ;  /* 0x0000000404047899 */ /* 0x000fe2000800063f */
[----:B------:R-:W-:Y:S01]  /*2560*/  LOP3.LUT R172, R172, 0x60, RZ, 0x3c, !PT ;  /* 0x00000060acac7812 */ /* 0x000fe200078e3cff */
[----:B------:R-:W-:-:S02]  /*2570*/  UMOV UR10, 0x100 ;  /* 0x00000100000a7882 */ /* 0x000fc40000000000 */
[----:B------:R-:W-:Y:S02]  /*2580*/  UMOV UR9, 0x2 ;  /* 0x0000000200097882 */ /* 0x000fe40000000000 */
[----:B------:R-:W-:Y:S02]  /*2590*/  UMOV UR8, 0x100 ;  /* 0x0000010000087882 */ /* 0x000fe40000000000 */
.L_x_59:
[-C--:B-12---:R-:W-:Y:S01]  /*25a0*/  QMMA.16832.F32.E4M3.E4M3 R68, R132.ROW, R96.reuse.COL, R4 ;  /* 0x000000608444727a */ /* 0x086fe20000002c04 */
[----:B------:R-:W-:Y:S01]  /*25b0*/  LDSM.16.M88.4 R152, [R3+UR4] ;  /* 0x000000040398783b */ /* 0x000fe20008000200 */
[----:B------:R-:W-:Y:S02]  /*25c0*/  UIADD3 UR6, UR4, 0x80, URZ ;  /* 0x0000008004067890 */ /* 0x000fe4000fffe03f */
[----:B------:R-:W-:Y:S01]  /*25d0*/  UIADD3 UR7, UR5, 0x80, URZ ;  /* 0x0000008005077890 */ /* 0x000fe2000fffe03f */
[----:B------:R-:W-:Y:S01]  /*25e0*/  MOV R179, R177 ;  /* 0x000000b100b37202 */ /* 0x000fe20000000f00 */
[----:B------:R-:W-:Y:S01]  /*25f0*/  UIADD3 UR14, UR14, 0x1, URZ ;  /* 0x000000010e0e7890 */ /* 0x000fe2000fffe03f */
[----:B------:R-:W-:Y:S01]  /*2600*/  LOP3.LUT P6, RZ, R175, 0x1, RZ, 0xc0, !PT ;  /* 0x00000001afff7812 */ /* 0x000fe200078cc0ff */
[----:B------:R-:W-:Y:S01]  /*2610*/  UIADD3 UR9, UR9, 0x1, URZ ;  /* 0x0000000109097890 */ /* 0x000fe2000fffe03f */
[----:B---3--:R-:W1:Y:S01]  /*2620*/  LDSM.16.M88.4 R156, [R174+UR5] ;  /* 0x00000005ae9c783b */ /* 0x008e620008000200 */
[----:B------:R-:W-:Y:S01]  /*2630*/  LOP3.LUT P5, RZ, R176, 0x1, RZ, 0xc0, !PT ;  /* 0x00000001b0ff7812 */ /* 0x000fe200078ac0ff */
[----:B------:R-:W-:Y:S02]  /*2640*/  UISETP.NE.AND UP0, UPT, UR14, 0x3, UPT ;  /* 0x000000030e00788c */ /* 0x000fe4000bf05270 */
[----:B------:R-:W-:Y:S02]  /*2650*/  UISETP.NE.AND UP1, UPT, UR9, 0x3, UPT ;  /* 0x000000030900788c */ /* 0x000fe4000bf25270 */
[----:B------:R-:W-:Y:S01]  /*2660*/  UIADD3 UR15, UR8, 0x80, URZ ;  /* 0x00000080080f7890 */ /* 0x000fe2000fffe03f */
[-C--:B---34-:R-:W-:Y:S01]  /*2670*/  QMMA.16832.F32.E4M3.E4M3 R72, R136.ROW, R96.reuse.COL, R8 ;  /* 0x000000608848727a */ /* 0x098fe20000002c08 */
[----:B------:R-:W2:Y:S01]  /*2680*/  LDSM.16.M88.4 R160, [R3+UR4+0x1800] ;  /* 0x0018000403a0783b */ /* 0x000ea20008000200 */
[----:B------:R-:W-:Y:S04]  /*2690*/  UIADD3 UR18, UR10, 0x80, URZ ;  /* 0x000000800a127890 */ /* 0x000fe8000fffe03f */
[----:B------:R-:W-:Y:S02]  /*26a0*/  @!UP0 UIADD3 UR6, UR4, -0x100, URZ ;  /* 0xffffff0004068890 */ /* 0x000fe4000fffe03f */
[----:B------:R-:W-:Y:S01]  /*26b0*/  FADD R183, R68, R183 ;  /* 0x000000b744b77221 */ /* 0x000fe20000000000 */
[----:B------:R-:W3:Y:S01]  /*26c0*/  LDSM.16.M88.4 R164, [R3+UR4+0x3000] ;  /* 0x0030000403a4783b */ /* 0x000ee20008000200 */
[----:B------:R-:W-:Y:S02]  /*26d0*/  @!UP0 UIADD3 UR7, UR5, -0x100, URZ ;  /* 0xffffff0005078890 */ /* 0x000fe4000fffe03f */
[----:B------:R-:W-:Y:S01]  /*26e0*/  FADD R184, R69, R184 ;  /* 0x000000b845b87221 */ /* 0x000fe20000000000 */
[----:B------:R-:W-:Y:S01]  /*26f0*/  FADD R185, R70, R185 ;  /* 0x000000b946b97221 */ /* 0x000fe20000000000 */
[----:B------:R-:W-:Y:S01]  /*2700*/  FADD R186, R71, R186 ;  /* 0x000000ba47ba7221 */ /* 0x000fe20000000000 */
[----:B------:R-:W-:Y:S01]  /*2710*/  @!UP1 UIADD3 UR15, UR8, -0x100, URZ ;  /* 0xffffff00080f9890 */ /* 0x000fe2000fffe03f */
[-C--:B----4-:R-:W-:Y:S01]  /*2720*/  QMMA.16832.F32.E4M3.E4M3 R76, R140.ROW, R96.reuse.COL, R12 ;  /* 0x000000608c4c727a */ /* 0x090fe20000002c0c */
[----:B------:R-:W4:Y:S01]  /*2730*/  LDSM.16.M88.4 R168, [R3+UR4+0x4800] ;  /* 0x0048000403a8783b */ /* 0x000f220008000200 */
[----:B------:R-:W-:Y:S02]  /*2740*/  @!UP1 UIADD3 UR18, UR10, -0x100, URZ ;  /* 0xffffff000a129890 */ /* 0x000fe4000fffe03f */
[----:B------:R-:W-:Y:S02]  /*2750*/  @!UP1 UMOV UR9, URZ ;  /* 0x0000003f00099c82 */ /* 0x000fe40008000000 */
[----:B------:R-:W-:Y:S02]  /*2760*/  @!UP0 UMOV UR14, URZ ;  /* 0x0000003f000e8c82 */ /* 0x000fe40008000000 */
[----:B------:R-:W-:Y:S01]  /*2770*/  FADD R187, R72, R187 ;  /* 0x000000bb48bb7221 */ /* 0x000fe20000000000 */
[----:B------:R-:W-:Y:S03]  /*2780*/  FADD R188, R73, R188 ;  /* 0x000000bc49bc7221 */ /* 0x000fe60000000000 */
[----:B------:R-:W-:Y:S01]  /*2790*/  FADD R189, R74, R189 ;  /* 0x000000bd4abd7221 */ /* 0x000fe20000000000 */
[----:B------:R-:W-:Y:S03]  /*27a0*/  FADD R190, R75, R190 ;  /* 0x000000be4bbe7221 */ /* 0x000fe60000000000 */
[C---:B------:R-:W-:Y:S08]  /*27b0*/  QMMA.16832.F32.E4M3.E4M3 R80, R144.reuse.ROW, R96.COL, R16 ;  /* 0x000000609050727a */ /* 0x040ff00000002c10 */
[----:B------:R-:W-:Y:S01]  /*27c0*/  FADD R193, R78, R193 ;  /* 0x000000c14ec17221 */ /* 0x000fe20000000000 */
[----:B------:R-:W-:Y:S03]  /*27d0*/  FADD R194, R79, R194 ;  /* 0x000000c24fc27221 */ /* 0x000fe60000000000 */
[----:B------:R-:W-:Y:S01]  /*27e0*/  FADD R191, R76, R191 ;  /* 0x000000bf4cbf7221 */ /* 0x000fe20000000000 */
[----:B------:R-:W-:Y:S03]  /*27f0*/  FADD R192, R77, R192 ;  /* 0x000000c04dc07221 */ /* 0x000fe60000000000 */
[-C--:B------:R-:W-:Y:S08]  /*2800*/  QMMA.16832.F32.E4M3.E4M3 R84, R144.ROW, R98.reuse.COL, R20 ;  /* 0x000000629054727a */ /* 0x080ff00000002c14 */
        /* <DEDUP_REMOVED lines=19> */
[-C--:B------:R-:W-:Y:S07]  /*2940*/  QMMA.16832.F32.E4M3.E4M3 R100, R132.ROW, R148.reuse.COL, R36 ;  /* 0x000000948464727a */ /* 0x080fee0000002c24 */
[----:B------:R-:W-:Y:S01]  /*2950*/  LOP3.LUT R36, R175, 0x2, RZ, 0xc0, !PT ;  /* 0x00000002af247812 */ /* 0x000fe200078ec0ff */
[----:B------:R-:W-:Y:S01]  /*2960*/  FADD R199, R96, R199 ;  /* 0x000000c760c77221 */ /* 0x000fe20000000000 */
[----:B------:R-:W-:Y:S03]  /*2970*/  FADD R200, R97, R200 ;  /* 0x000000c861c87221 */ /* 0x000fe60000000000 */
[----:B------:R-:W-:Y:S01]  /*2980*/  FADD R201, R98, R201 ;  /* 0x000000c962c97221 */ /* 0x000fe20000000000 */
[----:B------:R-:W-:Y:S01]  /*2990*/  FADD R202, R99, R202 ;  /* 0x000000ca63ca7221 */ /* 0x000fe20000000000 */
[----:B------:R-:W-:Y:S02]  /*29a0*/  SHF.R.U32.HI R39, RZ, 0x1, R36 ;  /* 0x00000001ff277819 */ /* 0x000fe40000011624 */
[-C--:B------:R-:W-:Y:S04]  /*29b0*/  QMMA.16832.F32.E4M3.E4M3 R104, R136.ROW, R148.reuse.COL, R40 ;  /* 0x000000948868727a */ /* 0x080fe80000002c28 */
[----:B------:R-:W-:Y:S02]  /*29c0*/  ISETP.NE.U32.AND P4, PT, R39, RZ, PT ;  /* 0x000000ff2700720c */ /* 0x000fe40003f85070 */
[----:B------:R-:W-:Y:S02]  /*29d0*/  LOP3.LUT R38, R175, 0x4, RZ, 0xc0, !PT ;  /* 0x00000004af267812 */ /* 0x000fe400078ec0ff */
[----:B------:R-:W-:Y:S01]  /*29e0*/  IADD3 R40, P0, R178, c[0x0][0x1a0], RZ ;  /* 0x00006800b2287a10 */ /* 0x000fe20007f1e0ff */
[----:B------:R-:W-:Y:S03]  /*29f0*/  FADD R215, R100, R215 ;  /* 0x000000d764d77221 */ /* 0x000fe60000000000 */
[----:B------:R-:W-:Y:S01]  /*2a00*/  IADD3.X R41, R177, c[0x0][0x1a4], RZ, P0, !PT ;  /* 0x00006900b1297a10 */ /* 0x000fe200007fe4ff */
[----:B------:R-:W-:Y:S01]  /*2a10*/  FADD R216, R101, R216 ;  /* 0x000000d865d87221 */ /* 0x000fe20000000000 */
[----:B------:R-:W-:Y:S01]  /*2a20*/  SHF.R.U32.HI R38, RZ, 0x2, R38 ;  /* 0x00000002ff267819 */ /* 0x000fe20000011626 */
[----:B------:R-:W-:Y:S01]  /*2a30*/  FADD R217, R102, R217 ;  /* 0x000000d966d97221 */ /* 0x000fe20000000000 */
[-C--:B------:R-:W-:Y:S04]  /*2a40*/  QMMA.16832.F32.E4M3.E4M3 R108, R140.ROW, R148.reuse.COL, R44 ;  /* 0x000000948c6c727a */ /* 0x080fe80000002c2c */
[----:B------:R-:W-:Y:S01]  /*2a50*/  ISETP.NE.U32.AND P3, PT, R38, RZ, PT ;  /* 0x000000ff2600720c */ /* 0x000fe20003f65070 */
[----:B------:R-:W-:Y:S01]  /*2a60*/  FADD R218, R103, R218 ;  /* 0x000000da67da7221 */ /* 0x000fe20000000000 */
[----:B------:R-:W-:Y:S02]  /*2a70*/  LOP3.LUT R37, R175, 0x8, RZ, 0xc0, !PT ;  /* 0x00000008af257812 */ /* 0x000fe400078ec0ff */
[----:B------:R-:W-:Y:S01]  /*2a80*/  LOP3.LUT R36, R176, 0x2, RZ, 0xc0, !PT ;  /* 0x00000002b0247812 */ /* 0x000fe200078ec0ff */
[----:B------:R-:W-:Y:S03]  /*2a90*/  FADD R219, R104, R219 ;  /* 0x000000db68db7221 */ /* 0x000fe60000000000 */
[----:B------:R-:W-:Y:S01]  /*2aa0*/  SHF.R.U32.HI R37, RZ, 0x3, R37 ;  /* 0x00000003ff257819 */ /* 0x000fe20000011625 */
[----:B------:R-:W-:Y:S01]  /*2ab0*/  FADD R220, R105, R220 ;  /* 0x000000dc69dc7221 */ /* 0x000fe20000000000 */
[----:B------:R-:W-:Y:S01]  /*2ac0*/  SHF.R.U32.HI R36, RZ, 0x1, R36 ;  /* 0x00000001ff247819 */ /* 0x000fe20000011624 */
[----:B------:R-:W-:Y:S01]  /*2ad0*/  FADD R221, R106, R221 ;  /* 0x000000dd6add7221 */ /* 0x000fe20000000000 */
[C---:B------:R-:W-:Y:S01]  /*2ae0*/  QMMA.16832.F32.E4M3.E4M3 R112, R144.reuse.ROW, R148.COL, R48 ;  /* 0x000000949070727a */ /* 0x040fe20000002c30 */
[----:B------:R-:W-:Y:S03]  /*2af0*/  MOV R47, c[0x0][0x1a4] ;  /* 0x00006900002f7a02 */ /* 0x000fe60000000f00 */
[----:B------:R-:W-:Y:S01]  /*2b00*/  ISETP.NE.U32.AND P2, PT, R37, RZ, PT ;  /* 0x000000ff2500720c */ /* 0x000fe20003f45070 */
[----:B------:R-:W-:Y:S01]  /*2b10*/  FADD R222, R107, R222 ;  /* 0x000000de6bde7221 */ /* 0x000fe20000000000 */
[----:B------:R-:W-:Y:S01]  /*2b20*/  ISETP.NE.U32.AND P1, PT, R36, RZ, PT ;  /* 0x000000ff2400720c */ /* 0x000fe20003f25070 */
[----:B------:R-:W-:Y:S01]  /*2b30*/  IMAD R47, R47, 0x3, RZ ;  /* 0x000000032f2f7824 */ /* 0x000fe200078e02ff */
[----:B------:R-:W-:Y:S01]  /*2b40*/  IADD3 R148, R248, UR8, RZ ;  /* 0x00000008f8947c10 */ /* 0x000fe2000fffe0ff */
[----:B------:R-:W-:Y:S03]  /*2b50*/  FADD R223, R108, R223 ;  /* 0x000000df6cdf7221 */ /* 0x000fe60000000000 */
[----:B------:R-:W-:Y:S01]  /*2b60*/  IADD3 R149, R247, UR8, RZ ;  /* 0x00000008f7957c10 */ /* 0x000fe2000fffe0ff */
[----:B------:R-:W-:Y:S01]  /*2b70*/  UMOV UR8, UR15 ;  /* 0x0000000f00087c82 */ /* 0x000fe20008000000 */
[----:B------:R-:W-:Y:S01]  /*2b80*/  FADD R224, R109, R224 ;  /* 0x000000e06de07221 */ /* 0x000fe20000000000 */
[----:B------:R-:W-:Y:S01]  /*2b90*/  FADD R225, R110, R225 ;  /* 0x000000e16ee17221 */ /* 0x000fe20000000000 */
[-C--:B------:R-:W-:Y:S03]  /*2ba0*/  QMMA.16832.F32.E4M3.E4M3 R116, R144.ROW, R150.reuse.COL, R52 ;  /* 0x000000969074727a */ /* 0x080fe60000002c34 */
[----:B------:R-:W-:Y:S05]  /*2bb0*/  FADD R226, R111, R226 ;  /* 0x000000e26fe27221 */ /* 0x000fea0000000000 */
        /* <DEDUP_REMOVED lines=14> */
[----:B------:R-:W-:Y:S01]  /*2ca0*/  QMMA.16832.F32.E4M3.E4M3 R128, R132.ROW, R150.COL, R64 ;  /* 0x000000968480727a */ /* 0x000fe20000002c40 */
[----:B------:R-:W5:Y:S06]  /*2cb0*/  LDSM.16.M88.4 R64, [R174+UR5+0x1800] ;  /* 0x00180005ae40783b */ /* 0x000f6c0008000200 */
[----:B------:R-:W-:Y:S01]  /*2cc0*/  MOV R150, R181 ;  /* 0x000000b500967202 */ /* 0x000fe20000000f00 */
[----:B------:R-:W-:Y:S01]  /*2cd0*/  FADD R235, R124, R235 ;  /* 0x000000eb7ceb7221 */ /* 0x000fe20000000000 */
[----:B------:R-:W-:Y:S01]  /*2ce0*/  @!PT LDS RZ, [RZ] ;  /* 0x00000000fffff984 */ /* 0x000fe20000000800 */
[----:B------:R-:W-:Y:S01]  /*2cf0*/  @!PT LDS RZ, [RZ] ;  /* 0x00000000fffff984 */ /* 0x000fe20000000800 */
[----:B------:R-:W-:Y:S01]  /*2d00*/  @!PT LDS RZ, [RZ] ;  /* 0x00000000fffff984 */ /* 0x000fe20000000800 */
[----:B------:R3:W-:Y:S03]  /*2d10*/  @P6 LDGSTS.E.BYPASS.LTC128B.128 [R148], [R178.64] ;  /* 0x00000000b2946fae */ /* 0x0007e6000b901d50 */
[----:B------:R-:W-:Y:S01]  /*2d20*/  MOV R151, R180 ;  /* 0x000000b400977202 */ /* 0x000fe20000000f00 */
[----:B------:R-:W-:Y:S01]  /*2d30*/  FADD R236, R125, R236 ;  /* 0x000000ec7dec7221 */ /* 0x000fe20000000000 */
[----:B------:R-:W-:Y:S01]  /*2d40*/  FADD R237, R126, R237 ;  /* 0x000000ed7eed7221 */ /* 0x000fe20000000000 */
[----:B------:R-:W-:Y:S01]  /*2d50*/  FADD R238, R127, R238 ;  /* 0x000000ee7fee7221 */ /* 0x000fe20000000000 */
[-C--:B-1----:R-:W-:Y:S01]  /*2d60*/  QMMA.16832.F32.E4M3.E4M3 R4, R152.ROW, R156.reuse.COL, RZ ;  /* 0x0000009c9804727a */ /* 0x082fe20000002cff */
[----:B------:R1:W-:Y:S07]  /*2d70*/  @P4 LDGSTS.E.BYPASS.LTC128B.128 [R149+0x600], [R40.64] ;  /* 0x0060000028954fae */ /* 0x0003ee000b901d50 */
[----:B------:R-:W-:Y:S01]  /*2d80*/  FADD R231, R128, R231 ;  /* 0x000000e780e77221 */ /* 0x000fe20000000000 */
[----:B------:R-:W-:Y:S03]  /*2d90*/  FADD R232, R129, R232 ;  /* 0x000000e881e87221 */ /* 0x000fe60000000000 */
[----:B------:R-:W-:Y:S01]  /*2da0*/  FADD R233, R130, R233 ;  /* 0x000000e982e97221 */ /* 0x000fe20000000000 */
[----:B------:R-:W-:Y:S03]  /*2db0*/  FADD R234, R131, R234 ;  /* 0x000000ea83ea7221 */ /* 0x000fe60000000000 */
[-C--:B--2---:R-:W-:Y:S11]  /*2dc0*/  QMMA.16832.F32.E4M3.E4M3 R8, R160.ROW, R156.reuse.COL, RZ ;  /* 0x0000009ca008727a */ /* 0x084ff60000002cff */
[----:B------:R-:W-:Y:S05]  /*2dd0*/  @!UPT UIADD3 URZ, URZ, URZ, URZ ;  /* 0x0000003f3f3ff290 */ /* 0x000fea000fffe03f */
[-C--:B---3--:R-:W-:Y:S11]  /*2de0*/  QMMA.16832.F32.E4M3.E4M3 R12, R164.ROW, R156.reuse.COL, RZ ;  /* 0x0000009ca40c727a */ /* 0x088ff60000002cff */
[----:B------:R-:W-:Y:S05]  /*2df0*/  @!UPT UIADD3 URZ, URZ, URZ, URZ ;  /* 0x0000003f3f3ff290 */ /* 0x000fea000fffe03f */
[C---:B----4-:R-:W-:Y:S07]  /*2e00*/  QMMA.16832.F32.E4M3.E4M3 R16, R168.reuse.ROW, R156.COL, RZ ;  /* 0x0000009ca810727a */ /* 0x050fee0000002cff */
[----:B------:R-:W-:Y:S02]  /*2e10*/  IADD3 R157, R250, UR10, RZ ;  /* 0x0000000afa9d7c10 */ /* 0x000fe4000fffe0ff */
[----:B------:R-:W-:Y:S01]  /*2e20*/  IADD3 R156, R252, UR10, RZ ;  /* 0x0000000afc9c7c10 */ /* 0x000fe2000fffe0ff */
[----:B------:R-:W-:Y:S02]  /*2e30*/  UMOV UR10, UR18 ;  /* 0x00000012000a7c82 */ /* 0x000fe40008000000 */
[----:B------:R2:W-:Y:S04]  /*2e40*/  @P5 LDGSTS.E.BYPASS.LTC128B.128 [R157+0xc000], [R150.64] ;  /* 0x0c000000969d5fae */ /* 0x0005e8000b901d50 */
[-C--:B------:R-:W-:Y:S04]  /*2e50*/  QMMA.16832.F32.E4M3.E4M3 R20, R168.ROW, R158.reuse.COL, RZ ;  /* 0x0000009ea814727a */ /* 0x080fe80000002cff */
[----:B------:R-:W-:Y:S08]  /*2e60*/  LDSM.16.M88.4 R68, [R2+UR4] ;  /* 0x000000040244783b */ /* 0x000ff00008000200 */
[----:B------:R-:W3:Y:S04]  /*2e70*/  LDSM.16.M88.4 R132, [R173+UR5] ;  /* 0x00000005ad84783b */ /* 0x000ee80008000200 */
[-C--:B------:R-:W-:Y:S04]  /*2e80*/  QMMA.16832.F32.E4M3.E4M3 R24, R164.ROW, R158.reuse.COL, RZ ;  /* 0x0000009ea418727a */ /* 0x080fe80000002cff */
[----:B------:R-:W4:Y:S08]  /*2e90*/  LDSM.16.M88.4 R136, [R2+UR4+0x1800] ;  /* 0x001800040288783b */ /* 0x000f300008000200 */
[----:B------:R-:W1:Y:S04]  /*2ea0*/  LDSM.16.M88.4 R140, [R2+UR4+0x3000] ;  /* 0x00300004028c783b */ /* 0x000e680008000200 */
[-C--:B------:R-:W-:Y:S04]  /*2eb0*/  QMMA.16832.F32.E4M3.E4M3 R28, R160.ROW, R158.reuse.COL, RZ ;  /* 0x0000009ea01c727a */ /* 0x080fe80000002cff */
[----:B------:R-:W1:Y:S08]  /*2ec0*/  LDSM.16.M88.4 R144, [R2+UR4+0x4800] ;  /* 0x004800040290783b */ /* 0x000e700008000200 */
[----:B------:R-:W2:Y:S04]  /*2ed0*/  LDSM.16.M88.4 R72, [R173+UR5+0x1800] ;  /* 0x00180005ad48783b */ /* 0x000ea80008000200 */
[C---:B------:R-:W-:Y:S07]  /*2ee0*/  QMMA.16832.F32.E4M3.E4M3 R32, R152.reuse.ROW, R158.COL, RZ ;  /* 0x0000009e9820727a */ /* 0x040fee0000002cff */
[----:B------:R-:W-:Y:S02]  /*2ef0*/  MOV R158, c[0x0][0x1a0] ;  /* 0x00006800009e7a02 */ /* 0x000fe40000000f00 */
[----:B------:R-:W-:Y:S03]  /*2f00*/  MOV R159, c[0x0][0x1a4] ;  /* 0x00006900009f7a02 */ /* 0x000fe60000000f00 */
[C---:B------:R-:W-:Y:S01]  /*2f10*/  LEA R44, P0, R158.reuse, R178, 0x1 ;  /* 0x000000b29e2c7211 */ /* 0x040fe200078008ff */
[C---:B------:R-:W-:Y:S03]  /*2f20*/  IMAD.WIDE.U32 R48, R158.reuse, 0x3, R178 ;  /* 0x000000039e307825 */ /* 0x040fe600078e00b2 */
[-C--:B-----5:R-:W-:Y:S01]  /*2f30*/  QMMA.16832.F32.E4M3.E4M3 R36, R152.ROW, R64.reuse.COL, RZ ;  /* 0x000000409824727a */ /* 0x0a0fe20000002cff */
[----:B------:R-:W-:Y:S02]  /*2f40*/  LEA.HI.X R45, R158, R177, R159, 0x1, P0 ;  /* 0x000000b19e2d7211 */ /* 0x000fe400000f0c9f */
[----:B------:R-:W-:Y:S02]  /*2f50*/  IADD3 R49, R49, R47, RZ ;  /* 0x0000002f31317210 */ /* 0x000fe40007ffe0ff */
[----:B------:R-:W-:Y:S01]  /*2f60*/  IADD3 R50, P0, R181, c[0x0][0x1c0], RZ ;  /* 0x00007000b5327a10 */ /* 0x000fe20007f1e0ff */
[----:B------:R-:W-:Y:S01]  /*2f70*/  @!PT LDS RZ, [RZ] ;  /* 0x00000000fffff984 */ /* 0x000fe20000000800 */
[----:B------:R-:W-:Y:S01]  /*2f80*/  @!PT LDS RZ, [RZ] ;  /* 0x00000000fffff984 */ /* 0x000fe20000000800 */
[----:B------:R-:W-:Y:S01]  /*2f90*/  @!PT LDS RZ, [RZ] ;  /* 0x00000000fffff984 */ /* 0x000fe20000000800 */
[----:B------:R5:W-:Y:S03]  /*2fa0*/  @P3 LDGSTS.E.BYPASS.LTC128B.128 [R148+0xc00], [R44.64] ;  /* 0x00c000002c943fae */ /* 0x000be6000b901d50 */
[----:B------:R-:W-:Y:S05]  /*2fb0*/  IADD3.X R51, R180, c[0x0][0x1c4], RZ, P0, !PT ;  /* 0x00007100b4337a10 */ /* 0x000fea00007fe4ff */
[----:B------:R2:W-:Y:S02]  /*2fc0*/  @P2 LDGSTS.E.BYPASS.LTC128B.128 [R149+0x1200], [R48.64] ;  /* 0x0120000030952fae */ /* 0x0005e4000b901d50 */
[-C--:B-1----:R-:W-:Y:S06]  /*2fd0*/  QMMA.16832.F32.E4M3.E4M3 R40, R160.ROW, R64.reuse.COL, RZ ;  /* 0x00000040a028727a */ /* 0x082fec0000002cff */
[----:B------:R2:W-:Y:S10]  /*2fe0*/  @P1 LDGSTS.E.BYPASS.LTC128B.128 [R156+0x600], [R50.64] ;  /* 0x00600000329c1fae */ /* 0x0005f4000b901d50 */
[-C--:B-----5:R-:W-:Y:S11]  /*2ff0*/  QMMA.16832.F32.E4M3.E4M3 R44, R164.ROW, R64.reuse.COL, RZ ;  /* 0x00000040a42c727a */ /* 0x0a0ff60000002cff */
[----:B------:R-:W-:Y:S05]  /*3000*/  @!UPT UIADD3 URZ, URZ, URZ, URZ ;  /* 0x0000003f3f3ff290 */ /* 0x000fea000fffe03f */
[C---:B--2---:R-:W-:Y:S11]  /*3010*/  QMMA.16832.F32.E4M3.E4M3 R48, R168.reuse.ROW, R64.COL, RZ ;  /* 0x00000040a830727a */ /* 0x044ff60000002cff */
[----:B------:R-:W-:Y:S05]  /*3020*/  @!UPT UIADD3 URZ, URZ, URZ, URZ ;  /* 0x0000003f3f3ff290 */ /* 0x000fea000fffe03f */
[-C--:B------:R-:W-:Y:S07]  /*3030*/  QMMA.16832.F32.E4M3.E4M3 R52, R168.ROW, R66.reuse.COL, RZ ;  /* 0x00000042a834727a */ /* 0x080fee0000002cff */
[----:B------:R-:W-:Y:S05]  /*3040*/  MOV R171, c[0x0][0x1a4] ;  /* 0x0000690000ab7a02 */ /* 0x000fea0000000f00 */
[C---:B------:R-:W-:Y:S02]  /*3050*/  IMAD R170, R171.reuse, 0x5, RZ ;  /* 0x00000005abaa7824 */ /* 0x040fe400078e02ff */
[----:B------:R-:W-:Y:S02]  /*3060*/  IMAD R171, R171, 0x6, RZ ;  /* 0x00000006abab7824 */ /* 0x000fe400078e02ff */
[-C--:B------:R-:W-:Y:S11]  /*3070*/  QMMA.16832.F32.E4M3.E4M3 R56, R164.ROW, R66.reuse.COL, RZ ;  /* 0x00000042a438727a */ /* 0x080ff60000002cff */
[----:B------:R-:W-:Y:S05]  /*3080*/  @!UPT UIADD3 URZ, URZ, URZ, URZ ;  /* 0x0000003f3f3ff290 */ /* 0x000fea000fffe03f */
[-C--:B------:R-:W-:Y:S11]  /*3090*/  QMMA.16832.F32.E4M3.E4M3 R60, R160.ROW, R66.reuse.COL, RZ ;  /* 0x00000042a03c727a */ /* 0x080ff60000002cff */
[----:B------:R-:W-:Y:S05]  /*30a0*/  @!UPT UIADD3 URZ, URZ, URZ, URZ ;  /* 0x0000003f3f3ff290 */ /* 0x000fea000fffe03f */
[----:B------:R-:W-:Y:S01]  /*30b0*/  QMMA.16832.F32.E4M3.E4M3 R64, R152.ROW, R66.COL, RZ ;  /* 0x000000429840727a */ /* 0x000fe20000002cff */
[----:B------:R-:W-:Y:S11]  /*30c0*/  LDSM.16.M88.4 R152, [R0+UR4] ;  /* 0x000000040098783b */ /* 0x000ff60008000200 */
[----:B------:R-:W-:Y:S04]  /*30d0*/  @!UPT UIADD3 URZ, URZ, URZ, URZ ;  /* 0x0000003f3f3ff290 */ /* 0x000fe8000fffe03f */
[-C--:B---3--:R-:W-:Y:S11]  /*30e0*/  QMMA.16832.F32.E4M3.E4M3 R4, R68.ROW, R132.reuse.COL, R4 ;  /* 0x000000844404727a */ /* 0x088ff60000002c04 */
[----:B------:R-:W-:Y:S05]  /*30f0*/  @!UPT UIADD3 URZ, URZ, URZ, URZ ;  /* 0x0000003f3f3ff290 */ /* 0x000fea000fffe03f */
[-C--:B----4-:R-:W-:Y:S11]  /*3100*/  QMMA.16832.F32.E4M3.E4M3 R8, R136.ROW, R132.reuse.COL, R8 ;  /* 0x000000848808727a */ /* 0x090ff60000002c08 */
        /* <DEDUP_REMOVED lines=11> */
[C---:B------:R-:W-:Y:S01]  /*31c0*/  QMMA.16832.F32.E4M3.E4M3 R32, R68.reuse.ROW, R134.COL, R32 ;  /* 0x000000864420727a */ /* 0x040fe20000002c20 */
[----:B------:R-:W1:Y:S11]  /*31d0*/  LDSM.16.M88.4 R132, [R172+UR5] ;  /* 0x00000005ac84783b */ /* 0x000e760008000200 */
[----:B------:R-:W-:Y:S04]  /*31e0*/  @!UPT UIADD3 URZ, URZ, URZ, URZ ;  /* 0x0000003f3f3ff290 */ /* 0x000fe8000fffe03f */
[-C--:B------:R-:W-:Y:S11]  /*31f0*/  QMMA.16832.F32.E4M3.E4M3 R36, R68.ROW, R72.reuse.COL, R36 ;  /* 0x000000484424727a */ /* 0x080ff60000002c24 */
[----:B------:R-:W-:Y:S05]  /*3200*/  @!UPT UIADD3 URZ, URZ, URZ, URZ ;  /* 0x0000003f3f3ff290 */ /* 0x000fea000fffe03f */
[-C--:B------:R-:W-:Y:S11]  /*3210*/  QMMA.16832.F32.E4M3.E4M3 R40, R136.ROW, R72.reuse.COL, R40 ;  /* 0x000000488828727a */ /* 0x080ff60000002c28 */
[----:B------:R-:W-:Y:S05]  /*3220*/  @!UPT UIADD3 URZ, URZ, URZ, URZ ;  /* 0x0000003f3f3ff290 */ /* 0x000fea000fffe03f */
[-C--:B------:R-:W-:Y:S11]  /*3230*/  QMMA.16832.F32.E4M3.E4M3 R44, R140.ROW, R72.reuse.COL, R44 ;  /* 0x000000488c2c727a */ /* 0x080ff60000002c2c */
[----:B------:R-:W-:Y:S05]  /*3240*/  @!UPT UIADD3 URZ, URZ, URZ, URZ ;  /* 0x0000003f3f3ff290 */ /* 0x000fea000fffe03f */
[C---:B------:R-:W-:Y:S07]  /*3250*/  QMMA.16832.F32.E4M3.E4M3 R48, R144.reuse.ROW, R72.COL, R48 ;  /* 0x000000489030727a */ /* 0x040fee0000002c30 */
[----:B------:R-:W-:Y:S02]  /*3260*/  LOP3.LUT R72, R175, 0x200, RZ, 0xc0, !PT ;  /* 0x00000200af487812 */ /* 0x000fe400078ec0ff */
[----:B------:R-:W-:Y:S03]  /*3270*/  LOP3.LUT R73, R176, 0x4, RZ, 0xc0, !PT ;  /* 0x00000004b0497812 */ /* 0x000fe600078ec0ff */
[----:B------:R-:W-:Y:S02]  /*3280*/  SHF.R.U32.HI R72, RZ, 0x9, R72 ;  /* 0x00000009ff487819 */ /* 0x000fe40000011648 */
[----:B------:R-:W-:Y:S02]  /*3290*/  SHF.R.U32.HI R73, RZ, 0x2, R73 ;  /* 0x00000002ff497819 */ /* 0x000fe40000011649 */
[-C--:B------:R-:W-:Y:S01]  /*32a0*/  QMMA.16832.F32.E4M3.E4M3 R52, R144.ROW, R74.reuse.COL, R52 ;  /* 0x0000004a9034727a */ /* 0x080fe20000002c34 */
[----:B------:R-:W-:Y:S02]  /*32b0*/  LDSM.16.M88.4 R144, [R0+UR4+0x4800] ;  /* 0x004800040090783b */ /* 0x000fe40008000200 */
[----:B------:R-:W-:Y:S02]  /*32c0*/  ISETP.NE.U32.AND P5, PT, R72, RZ, PT ;  /* 0x000000ff4800720c */ /* 0x000fe40003fa5070 */
[----:B------:R-:W-:Y:S02]  /*32d0*/  ISETP.NE.U32.AND P4, PT, R73, RZ, PT ;  /* 0x000000ff4900720c */ /* 0x000fe40003f85070 */
[C---:B------:R-:W-:Y:S05]  /*32e0*/  LOP3.LUT R72, R175.reuse, 0x800, RZ, 0xc0, !PT ;  /* 0x00000800af487812 */ /* 0x040fea00078ec0ff */
[----:B------:R-:W-:Y:S04]  /*32f0*/  SHF.R.U32.HI R72, RZ, 0xb, R72 ;  /* 0x0000000bff487819 */ /* 0x000fe80000011648 */
[-C--:B------:R-:W-:Y:S01]  /*3300*/  QMMA.16832.F32.E4M3.E4M3 R56, R140.ROW, R74.reuse.COL, R56 ;  /* 0x0000004a8c38727a */ /* 0x080fe20000002c38 */
[----:B------:R-:W-:Y:S03]  /*3310*/  LDSM.16.M88.4 R140, [R0+UR4+0x3000] ;  /* 0x00300004008c783b */ /* 0x000fe60008000200 */
[----:B------:R-:W-:Y:S02]  /*3320*/  ISETP.NE.U32.AND P2, PT, R72, RZ, PT ;  /* 0x000000ff4800720c */ /* 0x000fe40003f45070 */
[----:B------:R-:W-:Y:S06]  /*3330*/  LOP3.LUT R72, R176, 0x8, RZ, 0xc0, !PT ;  /* 0x00000008b0487812 */ /* 0x000fec00078ec0ff */
[----:B------:R-:W-:Y:S04]  /*3340*/  SHF.R.U32.HI R72, RZ, 0x3, R72 ;  /* 0x00000003ff487819 */ /* 0x000fe80000011648 */
[-C--:B------:R-:W-:Y:S01]  /*3350*/  QMMA.16832.F32.E4M3.E4M3 R60, R136.ROW, R74.reuse.COL, R60 ;  /* 0x0000004a883c727a */ /* 0x080fe20000002c3c */
[----:B------:R-:W2:Y:S01]  /*3360*/  LDSM.16.M88.4 R136, [R0+UR4+0x1800] ;  /* 0x001800040088783b */ /* 0x000ea20008000200 */
[----:B------:R-:W-:Y:S02]  /*3370*/  UMOV UR4, UR6 ;  /* 0x0000000600047c82 */ /* 0x000fe40008000000 */
[----:B------:R-:W-:Y:S01]  /*3380*/  ISETP.NE.U32.AND P1, PT, R72, RZ, PT ;  /* 0x000000ff4800720c */ /* 0x000fe20003f25070 */
[C---:B------:R-:W-:Y:S11]  /*3390*/  IMAD.WIDE.U32 R72, R158.reuse, 0x7, R178 ;  /* 0x000000079e487825 */ /* 0x040ff600078e00b2 */
[----:B------:R-:W-:Y:S01]  /*33a0*/  QMMA.16832.F32.E4M3.E4M3 R64, R68.ROW, R74.COL, R64 ;  /* 0x0000004a4440727a */ /* 0x000fe20000002c40 */
[----:B------:R-:W3:Y:S01]  /*33b0*/  LDSM.16.M88.4 R68, [R172+UR5+0x1800] ;  /* 0x00180005ac44783b */ /* 0x000ee20008000200 */
[----:B------:R-:W-:Y:S05]  /*33c0*/  UMOV UR5, UR7 ;  /* 0x0000000700057c82 */ /* 0x000fea0008000000 */
[C---:B------:R-:W-:Y:S02]  /*33d0*/  LOP3.LUT R75, R175.reuse, 0x100, RZ, 0xc0, !PT ;  /* 0x00000100af4b7812 */ /* 0x040fe400078ec0ff */
[----:B------:R-:W-:Y:S03]  /*33e0*/  LOP3.LUT R74, R175, 0x400, RZ, 0xc0, !PT ;  /* 0x00000400af4a7812 */ /* 0x000fe600078ec0ff */
[----:B------:R-:W-:Y:S02]  /*33f0*/  SHF.R.U32.HI R76, RZ, 0x8, R75 ;  /* 0x00000008ff4c7819 */ /* 0x000fe4000001164b */
[----:B------:R-:W-:Y:S01]  /*3400*/  SHF.R.U32.HI R77, RZ, 0xa, R74 ;  /* 0x0000000aff4d7819 */ /* 0x000fe2000001164a */
[--C-:B------:R-:W-:Y:S01]  /*3410*/  IMAD.WIDE.U32 R74, R158, 0x5, R178.reuse ;  /* 0x000000059e4a7825 */ /* 0x100fe200078e00b2 */
[-C--:B-1----:R-:W-:Y:S05]  /*3420*/  QMMA.16832.F32.E4M3.E4M3 R4, R152.ROW, R132.reuse.COL, R4 ;  /* 0x000000849804727a */ /* 0x082fea0000002c04 */
[----:B------:R-:W-:Y:S02]  /*3430*/  ISETP.NE.U32.AND P6, PT, R76, RZ, PT ;  /* 0x000000ff4c00720c */ /* 0x000fe40003fc5070 */
[----:B------:R-:W-:Y:S02]  /*3440*/  IADD3 R75, R75, R170, RZ ;  /* 0x000000aa4b4b7210 */ /* 0x000fe40007ffe0ff */
[----:B------:R-:W-:Y:S03]  /*3450*/  ISETP.NE.U32.AND P3, PT, R77, RZ, PT ;  /* 0x000000ff4d00720c */ /* 0x000fe60003f65070 */
[C---:B------:R-:W-:Y:S04]  /*3460*/  IMAD.WIDE.U32 R76, R158.reuse, 0x6, R178 ;  /* 0x000000069e4c7825 */ /* 0x040fe800078e00b2 */
[-C--:B--2---:R-:W-:Y:S04]  /*3470*/  QMMA.16832.F32.E4M3.E4M3 R8, R136.ROW, R132.reuse.COL, R8 ;  /* 0x000000848808727a */ /* 0x084fe80000002c08 */
[----:B------:R-:W-:Y:S11]  /*3480*/  IADD3 R77, R77, R171, RZ ;  /* 0x000000ab4d4d7210 */ /* 0x000ff60007ffe0ff */
[----:B------:R-:W-:Y:S01]  /*3490*/  @!UPT UIADD3 URZ, URZ, URZ, URZ ;  /* 0x0000003f3f3ff290 */ /* 0x000fe2000fffe03f */
[-C--:B------:R-:W-:Y:S11]  /*34a0*/  QMMA.16832.F32.E4M3.E4M3 R12, R140.ROW, R132.reuse.COL, R12 ;  /* 0x000000848c0c727a */ /* 0x080ff60000002c0c */
[----:B------:R-:W-:Y:S05]  /*34b0*/  @!UPT UIADD3 URZ, URZ, URZ, URZ ;  /* 0x0000003f3f3ff290 */ /* 0x000fea000fffe03f */
[C---:B------:R-:W-:Y:S07]  /*34c0*/  QMMA.16832.F32.E4M3.E4M3 R16, R144.reuse.ROW, R132.COL, R16 ;  /* 0x000000849010727a */ /* 0x040fee0000002c10 */
[----:B------:R-:W-:Y:S01]  /*34d0*/  IMAD R133, R159, 0x7, RZ ;  /* 0x000000079f857824 */ /* 0x000fe200078e02ff */
[----:B------:R-:W-:Y:S04]  /*34e0*/  MOV R132, c[0x0][0x1c4] ;  /* 0x0000710000847a02 */ /* 0x000fe80000000f00 */
[----:B------:R-:W-:Y:S04]  /*34f0*/  IADD3 R73, R73, R133, RZ ;  /* 0x0000008549497210 */ /* 0x000fe80007ffe0ff */
[-C--:B------:R-:W-:Y:S11]  /*3500*/  QMMA.16832.F32.E4M3.E4M3 R20, R144.ROW, R134.reuse.COL, R20 ;  /* 0x000000869014727a */ /* 0x080ff60000002c14 */
[----:B------:R-:W-:Y:S05]  /*3510*/  @!UPT UIADD3 URZ, URZ, URZ, URZ ;  /* 0x0000003f3f3ff290 */ /* 0x000fea000fffe03f */
[-C--:B------:R-:W-:Y:S11]  /*3520*/  QMMA.16832.F32.E4M3.E4M3 R24, R140.ROW, R134.reuse.COL, R24 ;  /* 0x000000868c18727a */ /* 0x080ff60000002c18 */
[----:B------:R-:W-:Y:S05]  /*3530*/  @!UPT UIADD3 URZ, URZ, URZ, URZ ;  /* 0x0000003f3f3ff290 */ /* 0x000fea000fffe03f */
[-C--:B------:R-:W-:Y:S11]  /*3540*/  QMMA.16832.F32.E4M3.E4M3 R28, R136.ROW, R134.reuse.COL, R28 ;  /* 0x00000086881c727a */ /* 0x080ff60000002c1c */
[----:B------:R-:W-:Y:S05]  /*3550*/  @!UPT UIADD3 URZ, URZ, URZ, URZ ;  /* 0x0000003f3f3ff290 */ /* 0x000fea000fffe03f */
[C---:B------:R-:W-:Y:S07]  /*3560*/  QMMA.16832.F32.E4M3.E4M3 R32, R152.reuse.ROW, R134.COL, R32 ;  /* 0x000000869820727a */ /* 0x040fee0000002c20 */
[----:B------:R-:W-:Y:S09]  /*3570*/  MOV R134, c[0x0][0x1c0] ;  /* 0x0000700000867a02 */ /* 0x000ff20000000f00 */
[-C--:B---3--:R-:W-:Y:S11]  /*3580*/  QMMA.16832.F32.E4M3.E4M3 R36, R152.ROW, R68.reuse.COL, R36 ;  /* 0x000000449824727a */ /* 0x088ff60000002c24 */
[----:B------:R-:W-:Y:S05]  /*3590*/  @!UPT UIADD3 URZ, URZ, URZ, URZ ;  /* 0x0000003f3f3ff290 */ /* 0x000fea000fffe03f */
[-C--:B------:R-:W-:Y:S11]  /*35a0*/  QMMA.16832.F32.E4M3.E4M3 R40, R136.ROW, R68.reuse.COL, R40 ;  /* 0x000000448828727a */ /* 0x080ff60000002c28 */
[----:B------:R-:W-:Y:S05]  /*35b0*/  @!UPT UIADD3 URZ, URZ, URZ, URZ ;  /* 0x0000003f3f3ff290 */ /* 0x000fea000fffe03f */
[-C--:B------:R-:W-:Y:S11]  /*35c0*/  QMMA.16832.F32.E4M3.E4M3 R44, R140.ROW, R68.reuse.COL, R44 ;  /* 0x000000448c2c727a */ /* 0x080ff60000002c2c */
[----:B------:R-:W-:Y:S05]  /*35d0*/  @!UPT UIADD3 URZ, URZ, URZ, URZ ;  /* 0x0000003f3f3ff290 */ /* 0x000fea000fffe03f */
[C---:B------:R-:W-:Y:S07]  /*35e0*/  QMMA.16832.F32.E4M3.E4M3 R48, R144.reuse.ROW, R68.COL, R48 ;  /* 0x000000449030727a */ /* 0x040fee0000002c30 */
[C---:B------:R-:W-:Y:S05]  /*35f0*/  LEA R68, P0, R158.reuse, R178, 0x2 ;  /* 0x000000b29e447211 */ /* 0x040fea00078010ff */
[----:B------:R-:W-:Y:S02]  /*3600*/  LEA.HI.X R69, R158, R177, R159, 0x2, P0 ;  /* 0x000000b19e457211 */ /* 0x000fe400000f149f */
[C---:B------:R-:W-:Y:S02]  /*3610*/  LEA R78, P0, R134.reuse, R181, 0x1 ;  /* 0x000000b5864e7211 */ /* 0x040fe400078008ff */
[-C--:B------:R-:W-:Y:S01]  /*3620*/  QMMA.16832.F32.E4M3.E4M3 R52, R144.ROW, R70.reuse.COL, R52 ;  /* 0x000000469034727a */ /* 0x080fe20000002c34 */
[----:B------:R-:W-:Y:S01]  /*3630*/  @!PT LDS RZ, [RZ] ;  /* 0x00000000fffff984 */ /* 0x000fe20000000800 */
[----:B------:R-:W-:Y:S01]  /*3640*/  @!PT LDS RZ, [RZ] ;  /* 0x00000000fffff984 */ /* 0x000fe20000000800 */
[----:B------:R-:W-:Y:S01]  /*3650*/  @!PT LDS RZ, [RZ] ;  /* 0x00000000fffff984 */ /* 0x000fe20000000800 */
[----:B------:R1:W-:Y:S02]  /*3660*/  @P6 LDGSTS.E.BYPASS.LTC128B.128 [R148+0x1800], [R68.64] ;  /* 0x0180000044946fae */ /* 0x0003e4000b901d50 */
[----:B------:R-:W-:Y:S01]  /*3670*/  LEA.HI.X R79, R134, R180, R132, 0x1, P0 ;  /* 0x000000b4864f7211 */ /* 0x000fe200000f0c84 */
[----:B------:R-:W-:Y:S01]  /*3680*/  IMAD R132, R132, 0x3, RZ ;  /* 0x0000000384847824 */ /* 0x000fe200078e02ff */
[----:B------:R-:W-:Y:S02]  /*3690*/  IADD3 R178, P0, R72, c[0x0][0x1a8], RZ ;  /* 0x00006a0048b27a10 */ /* 0x000fe40007f1e0ff */
[----:B------:R-:W-:Y:S02]  /*36a0*/  LEA R144, R249, UR6, 0x4 ;  /* 0x00000006f9907c11 */ /* 0x000fe4000f8e20ff */
[----:B------:R2:W-:Y:S03]  /*36b0*/  @P5 LDGSTS.E.BYPASS.LTC128B.128 [R149+0x1e00], [R74.64] ;  /* 0x01e000004a955fae */ /* 0x0005e6000b901d50 */
[----:B------:R-:W-:Y:S04]  /*36c0*/  IADD3.X R177, R73, c[0x0][0x1ac], RZ, P0, !PT ;  /* 0x00006b0049b17a10 */ /* 0x000fe800007fe4ff */
[-C--:B------:R-:W-:Y:S01]  /*36d0*/  QMMA.16832.F32.E4M3.E4M3 R56, R140.ROW, R70.reuse.COL, R56 ;  /* 0x000000468c38727a */ /* 0x080fe20000002c38 */
[----:B------:R3:W-:Y:S08]  /*36e0*/  @P4 LDGSTS.E.BYPASS.LTC128B.128 [R157+0xcc00], [R78.64] ;  /* 0x0cc000004e9d4fae */ /* 0x0007f0000b901d50 */
[----:B------:R4:W-:Y:S03]  /*36f0*/  @P3 LDGSTS.E.BYPASS.LTC128B.128 [R148+0x2400], [R76.64] ;  /* 0x024000004c943fae */ /* 0x0009e6000b901d50 */
[----:B-1----:R-:W-:Y:S04]  /*3700*/  IMAD.WIDE.U32 R68, R134, 0x3, R150 ;  /* 0x0000000386447825 */ /* 0x002fe800078e0096 */
[-C--:B------:R-:W-:Y:S01]  /*3710*/  QMMA.16832.F32.E4M3.E4M3 R60, R136.ROW, R70.reuse.COL, R60 ;  /* 0x00000046883c727a */ /* 0x080fe20000002c3c */
[----:B------:R2:W-:Y:S03]  /*3720*/  @P2 LDGSTS.E.BYPASS.LTC128B.128 [R149+0x2a00], [R72.64] ;  /* 0x02a0000048952fae */ /* 0x0005e6000b901d50 */
[----:B------:R-:W-:Y:S02]  /*3730*/  IADD3 R69, R69, R132, RZ ;  /* 0x0000008445457210 */ /* 0x000fe40007ffe0ff */
[----:B------:R-:W-:Y:S03]  /*3740*/  IADD3 R181, P2, R68, c[0x0][0x1c8], RZ ;  /* 0x0000720044b57a10 */ /* 0x000fe60007f5e0ff */
[----:B------:R1:W-:Y:S01]  /*3750*/  @P1 LDGSTS.E.BYPASS.LTC128B.128 [R156+0x1200], [R68.64] ;  /* 0x01200000449c1fae */ /* 0x0003e2000b901d50 */
[C---:B------:R-:W-:Y:S02]  /*3760*/  ISETP.GT.AND P1, PT, R182.reuse, -0x1, PT ;  /* 0xffffffffb600780c */ /* 0x040fe40003f24270 */
[----:B------:R-:W-:Y:S04]  /*3770*/  IADD3.X R180, R69, c[0x0][0x1cc], RZ, P2, !PT ;  /* 0x0000730045b47a10 */ /* 0x000fe800017fe4ff */
[----:B------:R-:W-:Y:S01]  /*3780*/  QMMA.16832.F32.E4M3.E4M3 R64, R152.ROW, R70.COL, R64 ;  /* 0x000000469840727a */ /* 0x000fe20000002c40 */
[----:B------:R-:W0:Y:S03]  /*3790*/  LDGDEPBAR ;  /* 0x00000000000079af */ /* 0x000e260000000000 */
[----:B----4-:R-:W-:Y:S02]  /*37a0*/  LEA R148, R251, UR7, 0x4 ;  /* 0x00000007fb947c11 */ /* 0x010fe4000f8e20ff */
[----:B-1----:R-:W-:Y:S04]  /*37b0*/  IADD3 R68, R182, -0x1, RZ ;  /* 0xffffffffb6447810 */ /* 0x002fe80007ffe0ff */
[----:B------:R-:W-:Y:S01]  /*37c0*/  ISETP.NE.AND P3, PT, R68, RZ, PT ;  /* 0x000000ff4400720c */ /* 0x000fe20003f65270 */
[----:B------:R-:W-:Y:S04]  /*37d0*/  DEPBAR.LE SB0, 0x1 ;  /* 0x000080400000791a */ /* 0x000fe80000000000 */
[----:B------:R-:W-:Y:S01]  /*37e0*/  BAR.SYNC.DEFER_BLOCKING 0x0 ;  /* 0x0000000000007b1d */ /* 0x000fe20000010000 */
[----:B------:R-:W-:Y:S02]  /*37f0*/  MOV R182, R68 ;  /* 0x0000004400b67202 */ /* 0x000fe40000000f00 */
[----:B------:R-:W-:Y:S02]  /*3800*/  SEL R175, R175, RZ, P3 ;  /* 0x000000ffafaf7207 */ /* 0x000fe40001800000 */
[----:B------:R-:W-:Y:S03]  /*3810*/  SEL R176, R176, RZ, P3 ;  /* 0x000000ffb0b07207 */ /* 0x000fe60001800000 */
[----:B------:R3:W1:Y:S08]  /*3820*/  LDSM.16.M88.4 R132, [R144] ;  /* 0x000000009084783b */ /* 0x0006700000000200 */
[----:B------:R3:W4:Y:S08]  /*3830*/  LDSM.16.M88.4 R136, [R144+0x1800] ;  /* 0x001800009088783b */ /* 0x0007300000000200 */
[----:B------:R3:W1:Y:S08]  /*3840*/  LDSM.16.M88.4 R140, [R144+0x3000] ;  /* 0x00300000908c783b */ /* 0x0006700000000200 */
[----:B------:R-:W1:Y:S08]  /*3850*/  LDSM.16.M88.4 R144, [R144+0x4800] ;  /* 0x004800009090783b */ /* 0x000e700000000200 */
[----:B------:R3:W1:Y:S08]  /*3860*/  LDSM.16.M88.4 R96, [R148] ;  /* 0x000000009460783b */ /* 0x0006700000000200 */
[----:B--2---:R-:W2:Y:S01]  /*3870*/  LDSM.16.M88.4 R148, [R148+0x1800] ;  /* 0x001800009494783b */ /* 0x004ea20000000200 */
[----:B------:R-:W-:-:S05]  /*3880*/  @P1 BRA `(.L_x_59) ;  /* 0xffffed1000001947 */ /* 0x000fca000383ffff */
.L_x_58:
[----:B------:R-:W0:Y:S01]  /*3890*/  LDGDEPBAR ;  /* 0x00000000000079af */ /* 0x000e220000000000 */
[----:B------:R-:W-:-:S02]  /*38a0*/  ISETP.NE.U32.AND P4, PT, RZ, c[0x0][0x2b0], PT ;  /* 0x0000ac00ff007a0c */ /* 0x000fc40003f85070 */
[----:B------:R-:W-:Y:S01]  /*38b0*/  ISETP.NE.U32.AND P3, PT, RZ, c[0x0][0x2b8], PT ;  /* 0x0000ae00ff007a0c */ /* 0x000fe20003f65070 */
[----:B------:R-:W0:Y:S01]  /*38c0*/  LDGDEPBAR ;  /* 0x00000000000079af */ /* 0x000e220000000000 */
[----:B------:R-:W-:Y:S02]  /*38d0*/  ISETP.NE.AND.EX P4, PT, RZ, c[0x0][0x2b4], PT, P4 ;  /* 0x0000ad00ff007a0c */ /* 0x000fe40003f85340 */
[----:B------:R-:W-:Y:S02]  /*38e0*/  ISETP.NE.AND.EX P3, PT, RZ, c[0x0][0x2bc], PT, P3 ;  /* 0x0000af00ff007a0c */ /* 0x000fe40003f65330 */
[----:B------:R-:W-:Y:S02]  /*38f0*/  ISETP.NE.U32.AND P0, PT, RZ, c[0x0][0x2c0], PT ;  /* 0x0000b000ff007a0c */ /* 0x000fe40003f05070 */
[----:B------:R-:W-:Y:S02]  /*3900*/  ISETP.NE.U32.AND P2, PT, RZ, c[0x0][0x2c8], PT ;  /* 0x0000b200ff007a0c */ /* 0x000fe40003f45070 */
[----:B------:R-:W-:-:S02]  /*3910*/  ISETP.NE.AND.EX P0, PT, RZ, c[0x0][0x2c4], PT, P0 ;  /* 0x0000b100ff007a0c */ /* 0x000fc40003f05300 */
[----:B------:R-:W-:Y:S02]  /*3920*/  ISETP.NE.U32.AND P1, PT, RZ, c[0x0][0x2d0], PT ;  /* 0x0000b400ff007a0c */ /* 0x000fe40003f25070 */
[----:B-1----:R-:W-:Y:S02]  /*3930*/  MOV R2, 0x3f800000 ;  /* 0x3f80000000027802 */ /* 0x002fe40000000f00 */
[----:B------:R-:W-:Y:S02]  /*3940*/  MOV R0, 0x3f800000 ;  /* 0x3f80000000007802 */ /* 0x000fe40000000f00 */
[----:B------:R-:W-:Y:S02]  /*3950*/  @P4 MOV R70, c[0x0][0x2b0] ;  /* 0x0000ac0000464a02 */ /* 0x000fe40000000f00 */
[----:B------:R-:W-:Y:S02]  /*3960*/  @P4 MOV R71, c[0x0][0x2b4] ;  /* 0x0000ad0000474a02 */ /* 0x000fe40000000f00 */
[----:B------:R-:W-:-:S02]  /*3970*/  @P3 MOV R68, c[0x0][0x2b8] ;  /* 0x0000ae0000443a02 */ /* 0x000fc40000000f00 */
[----:B------:R-:W-:Y:S01]  /*3980*/  @P3 MOV R69, c[0x0][0x2bc] ;  /* 0x0000af0000453a02 */ /* 0x000fe20000000f00 */
[----:B------:R-:W-:-:S04]  /*3990*/  DEPBAR.LE SB0, 0x0 ;  /* 0x000080000000791a */ /* 0x000fc80000000000 */
[----:B------:R-:W-:Y:S01]  /*39a0*/  BAR.SYNC.DEFER_BLOCKING 0x0 ;  /* 0x0000000000007b1d */ /* 0x000fe20000010000 */
[----:B------:R-:W-:Y:S02]  /*39b0*/  ISETP.NE.AND.EX P2, PT, RZ, c[0x0][0x2cc], PT, P2 ;  /* 0x0000b300ff007a0c */ /* 0x000fe40003f45320 */
[----:B------:R-:W-:Y:S02]  /*39c0*/  ISETP.NE.AND.EX P1, PT, RZ, c[0x0][0x2d4], PT, P1 ;  /* 0x0000b500ff007a0c */ /* 0x000fe40003f25310 */
[----:B------:R-:W-:-:S09]  /*39d0*/  MOV R3, 0x3f800000 ;  /* 0x3f80000000037802 */ /* 0x000fd20000000f00 */
[----:B------:R-:W-:Y:S01]  /*39e0*/  @P2 MOV R72, c[0x0][0x2c8] ;  /* 0x0000b20000482a02 */ /* 0x000fe20000000f00 */
[----:B----4-:R1:W4:Y:S04]  /*39f0*/  @P4 LDG.E R2, [R70.64] ;  /* 0x0000001046024981 */ /* 0x010328000c1e1900 */
[----:B------:R3:W4:Y:S01]  /*3a00*/  @P3 LDG.E R0, [R68.64] ;  /* 0x0000001044003981 */ /* 0x000722000c1e1900 */
[----:B------:R-:W-:-:S05]  /*3a10*/  @P2 MOV R73, c[0x0][0x2cc] ;  /* 0x0000b30000492a02 */ /* 0x000fca0000000f00 */
[----:B------:R2:W5:Y:S01]  /*3a20*/  @P2 LDG.E R3, [R72.64] ;  /* 0x0000001048032981 */ /* 0x000562000c1e1900 */
[----:B-1----:R-:W-:Y:S02]  /*3a30*/  @P0 MOV R70, c[0x0][0x2c0] ;  /* 0x0000b00000460a02 */ /* 0x002fe40000000f00 */
[----:B------:R-:W-:Y:S02]  /*3a40*/  @P0 MOV R71, c[0x0][0x2c4] ;  /* 0x0000b10000470a02 */ /* 0x000fe40000000f00 */
[----:B---3--:R-:W-:Y:S02]  /*3a50*/  MOV R69, 0x3f800000 ;  /* 0x3f80000000457802 */ /* 0x008fe40000000f00 */
[----:B------:R-:W-:-:S04]  /*3a60*/  MOV R68, 0x3f800000 ;  /* 0x3f80000000447802 */ /* 0x000fc80000000f00 */
[----:B------:R1:W3:Y:S02]  /*3a70*/  @P0 LDG.E R69, [R70.64] ;  /* 0x0000001046450981 */ /* 0x0002e4000c1e1900 */
[----:B-1----:R-:W-:Y:S02]  /*3a80*/  @P1 MOV R70, c[0x0][0x2d0] ;  /* 0x0000b40000461a02 */ /* 0x002fe40000000f00 */
[----:B------:R-:W-:-:S05]  /*3a90*/  @P1 MOV R71, c[0x0][0x2d4] ;  /* 0x0000b50000471a02 */ /* 0x000fca0000000f00 */
[----:B------:R2:W5:Y:S01]  /*3aa0*/  @P1 LDG.E R68, [R70.64] ;  /* 0x0000001046441981 */ /* 0x000562000c1e1900 */
[----:B------:R-:W-:-:S03]  /*3ab0*/  FADD R77, R184, R5 ;  /* 0x00000005b84d7221 */ /* 0x000fc60000000000 */
[----:B------:R-:W1:Y:S04]  /*3ac0*/  S2R R5, SR_CTAID.X ;  /* 0x0000000000057919 */ /* 0x000e680000002500 */
[----:B------:R-:W2:Y:S01]  /*3ad0*/  S2R R74, SR_CTAID.Y ;  /* 0x00000000004a7919 */ /* 0x000ea20000002600 */
[----:B------:R-:W-:Y:S01]  /*3ae0*/  FADD R170, R193, R14 ;  /* 0x0000000ec1aa7221 */ /* 0x000fe20000000000 */
[----:B------:R-:W-:Y:S01]  /*3af0*/  MOV R14, c[0x0][0x174] ;  /* 0x00005d00000e7a02 */ /* 0x000fe20000000f00 */
[----:B------:R-:W-:Y:S01]  /*3b00*/  FADD R76, R183, R4 ;  /* 0x00000004b74c7221 */ /* 0x000fe20000000000 */
[----:B------:R-:W-:Y:S02]  /*3b10*/  MOV R4, 0xffffffff ;  /* 0xffffffff00047802 */ /* 0x000fe40000000f00 */
[----:B------:R-:W-:-:S02]  /*3b20*/  ISETP.NE.AND P6, PT, RZ, c[0x0][0x17c], PT ;  /* 0x00005f00ff007a0c */ /* 0x000fc40003fc5270 */
[----:B------:R-:W-:Y:S02]  /*3b30*/  ISETP.EQ.AND P0, PT, R14, 0x1, PT ;  /* 0x000000010e00780c */ /* 0x000fe40003f02270 */
[----:B------:R-:W-:Y:S01]  /*3b40*/  SHF.L.U32 R4, R4, c[0x0][0x178], RZ ;  /* 0x00005e0004047a19 */ /* 0x000fe200000006ff */
[----:B------:R-:W-:Y:S01]  /*3b50*/  FADD R184, R213, R22 ;  /* 0x00000016d5b87221 */ /* 0x000fe20000000000 */
[----:B------:R-:W-:Y:S01]  /*3b60*/  FADD R182, R229, R50 ;  /* 0x00000032e5b67221 */ /* 0x000fe20000000000 */
[----:B------:R-:W-:Y:S01]  /*3b70*/  FADD R83, R186, R7 ;  /* 0x00000007ba537221 */ /* 0x000fe20000000000 */
[----:B------:R-:W-:Y:S01]  /*3b80*/  FADD R96, R187, R8 ;  /* 0x00000008bb607221 */ /* 0x000fe20000000000 */
[----:B------:R-:W-:Y:S01]  /*3b90*/  FADD R82, R185, R6 ;  /* 0x00000006b9527221 */ /* 0x000fe20000000000 */
[----:B------:R-:W-:Y:S01]  /*3ba0*/  FADD R171, R194, R15 ;  /* 0x0000000fc2ab7221 */ /* 0x000fe20000000000 */
[----:B-1----:R-:W-:Y:S02]  /*3bb0*/  SHF.R.S32.HI R50, RZ, c[0x0][0x178], R5 ;  /* 0x00005e00ff327a19 */ /* 0x002fe40000011405 */
[----:B--2---:R-:W-:Y:S01]  /*3bc0*/  SHF.L.U32 R74, R74, c[0x0][0x178], RZ ;  /* 0x00005e004a4a7a19 */ /* 0x004fe200000006ff */
        /* <DEDUP_REMOVED lines=55> */
[----:B------:R-:W-:-:S02]  /*3f40*/  MOV R18, c[0x0][0x2f8] ;  /* 0x0000be0000127a02 */ /* 0x000fc40000000f00 */
[----:B------:R-:W-:Y:S02]  /*3f50*/  MOV R19, c[0x0][0x2fc] ;  /* 0x0000bf0000137a02 */ /* 0x000fe40000000f00 */
[----:B------:R-:W-:Y:S02]  /*3f60*/  MOV R16, c[0x0][0x300] ;  /* 0x0000c00000107a02 */ /* 0x000fe40000000f00 */
[----:B------:R-:W-:Y:S01]  /*3f70*/  MOV R17, c[0x0][0x304] ;  /* 0x0000c10000117a02 */ /* 0x000fe20000000f00 */
[----:B----4-:R-:W-:Y:S01]  /*3f80*/  FMUL R2, R2, R0 ;  /* 0x0000000002027220 */ /* 0x010fe20000400000 */
[----:B------:R-:W-:-:S04]  /*3f90*/  LOP3.LUT R0, R5, R4, RZ, 0x30, !PT ;  /* 0x0000000405007212 */ /* 0x000fc800078e30ff */
[----:B------:R-:W-:Y:S01]  /*3fa0*/  IADD3 R22, R74, R0, RZ ;  /* 0x000000004a167210 */ /* 0x000fe20007ffe0ff */
[----:B------:R-:W-:-:S04]  /*3fb0*/  FMUL R0, R2, c[0x0][0x298] ;  /* 0x0000a60002007a20 */ /* 0x000fc80000400000 */
[----:B------:R-:W-:Y:S01]  /*3fc0*/  IMAD R4, R22, c[0x0][0x16c], R50 ;  /* 0x00005b0016047a24 */ /* 0x000fe200078e0232 */
[----:B---3--:R-:W-:Y:S01]  /*3fd0*/  FMUL R15, R69, c[0x0][0x29c] ;  /* 0x0000a700450f7a20 */ /* 0x008fe20000400000 */
[----:B------:R-:W-:Y:S05]  /*3fe0*/  @!P6 BRA P0, `(.L_x_60) ;  /* 0x000078700000e947 */ /* 0x000fea0000000000 */
[----:B------:R-:W1:Y:S01]  /*3ff0*/  S2R R26, SR_TID.X ;  /* 0x00000000001a7919 */ /* 0x000e620000002100 */
[----:B------:R-:W-:-:S03]  /*4000*/  MOV R70, 0x4 ;  /* 0x0000000400467802 */ /* 0x000fc60000000f00 */
[----:B------:R-:W2:Y:S02]  /*4010*/  S2R R74, SR_CTAID.Z ;  /* 0x00000000004a7919 */ /* 0x000ea40000002700 */
        /* <DEDUP_REMOVED lines=15> */
[----:B------:R-:W-:Y:S01]  /*4110*/  IMAD.MOV.U32 R16, RZ, RZ, 0x8 ;  /* 0x00000008ff107424 */ /* 0x000fe200078e00ff */
[----:B------:R-:W-:Y:S01]  /*4120*/  ISETP.NE.U32.AND P1, PT, RZ, c[0x0][0x308], PT ;  /* 0x0000c200ff007a0c */ /* 0x000fe20003f25070 */
[----:B------:R-:W-:Y:S01]  /*4130*/  CS2R R4, SRZ ;  /* 0x0000000000047805 */ /* 0x000fe2000001ff00 */
[----:B--2---:R-:W-:Y:S01]  /*4140*/  SHF.R.S32.HI R8, RZ, 0x1f, R74 ;  /* 0x0000001fff087819 */ /* 0x004fe2000001144a */
[----:B------:R-:W-:Y:S01]  /*4150*/  IMAD.WIDE R18, R74, R16, c[0x0][0x2f8] ;  /* 0x0000be004a127625 */ /* 0x000fe200078e0210 */
[----:B------:R-:W-:-:S03]  /*4160*/  ISETP.NE.AND.EX P1, PT, RZ, c[0x0][0x30c], PT, P1 ;  /* 0x0000c300ff007a0c */ /* 0x000fc60003f25310 */
[C---:B------:R-:W-:Y:S02]  /*4170*/  IMAD.WIDE R16, R74.reuse, R16, c[0x0][0x300] ;  /* 0x0000c0004a107625 */ /* 0x040fe400078e0210 */
[----:B------:R-:W5:Y:S04]  /*4180*/  LDG.E.64 R18, [R18.64] ;  /* 0x0000001012127981 */ /* 0x000f68000c1e1b00 */
[----:B------:R-:W5:Y:S04]  /*4190*/  LDG.E.64 R16, [R16.64] ;  /* 0x0000001010107981 */ /* 0x000f68000c1e1b00 */
[----:B------:R-:W-:-:S04]  /*41a0*/  @P1 LEA R6, P0, R74, c[0x0][0x308], 0x3 ;  /* 0x0000c2004a061a11 */ /* 0x000fc800078018ff */
[----:B------:R-:W-:Y:S02]  /*41b0*/  @P1 LEA.HI.X R7, R74, c[0x0][0x30c], R8, 0x3, P0 ;  /* 0x0000c3004a071a11 */ /* 0x000fe400000f1c08 */
[----:B------:R-:W-:-:S03]  /*41c0*/  ISETP.NE.U32.AND P0, PT, RZ, c[0x0][0x310], PT ;  /* 0x0000c400ff007a0c */ /* 0x000fc60003f05070 */
[----:B------:R2:W5:Y:S01]  /*41d0*/  @P1 LDG.E.64 R4, [R6.64] ;  /* 0x0000001006041981 */ /* 0x000562000c1e1b00 */
[----:B------:R-:W-:Y:S01]  /*41e0*/  ISETP.NE.AND.EX P0, PT, RZ, c[0x0][0x314], PT, P0 ;  /* 0x0000c500ff007a0c */ /* 0x000fe20003f05300 */
[----:B--2---:R-:W-:-:S12]  /*41f0*/  CS2R R6, SRZ ;  /* 0x0000000000067805 */ /* 0x004fd8000001ff00 */
[----:B------:R-:W-:Y:S05]  /*4200*/  @!P0 BRA `(.L_x_64) ;  /* 0x0000047000008947 */ /* 0x000fea0003800000 */
[----:B------:R-:W-:-:S04]  /*4210*/  LEA R6, P0, R74, c[0x0][0x310], 0x3 ;  /* 0x0000c4004a067a11 */ /* 0x000fc800078018ff */
[----:B------:R-:W-:-:S06]  /*4220*/  LEA.HI.X R7, R74, c[0x0][0x314], R8, 0x3, P0 ;  /* 0x0000c5004a077a11 */ /* 0x000fcc00000f1c08 */
[----:B------:R-:W5:Y:S01]  /*4230*/  LDG.E.64 R6, [R6.64] ;  /* 0x0000001006067981 */ /* 0x000f62000c1e1b00 */
[----:B------:R-:W-:Y:S05]  /*4240*/  BRA `(.L_x_64) ;  /* 0x0000043000007947 */ /* 0x000fea0003800000 */
.L_x_63:
[----:B------:R-:W-:Y:S02]  /*4250*/  ISETP.NE.U32.AND P0, PT, RZ, c[0x0][0x310], PT ;  /* 0x0000c400ff007a0c */ /* 0x000fe40003f05070 */
[----:B--2---:R-:W-:Y:S02]  /*4260*/  SHF.R.S32.HI R20, RZ, 0x1f, R74 ;  /* 0x0000001fff147819 */ /* 0x004fe4000001144a */
        /* <DEDUP_REMOVED lines=13> */
[----:B------:R-:W-:Y:S01]  /*4340*/  IMAD R6, R74, c[0x0][0x334], R6 ;  /* 0x0000cd004a067a24 */ /* 0x000fe200078e0206 */
[----:B------:R-:W-:Y:S01]  /*4350*/  MOV R16, R12 ;  /* 0x0000000c00107202 */ /* 0x000fe20000000f00 */
[----:B------:R-:W-:Y:S02]  /*4360*/  IMAD.IADD R9, R5, 0x1, R9 ;  /* 0x0000000105097824 */ /* 0x000fe400078e0209 */
[----:B------:R-:W-:Y:S02]  /*4370*/  IMAD.IADD R19, R11, 0x1, R6 ;  /* 0x000000010b137824 */ /* 0x000fe400078e0206 */
[----:B------:R-:W-:Y:S01]  /*4380*/  IMAD.IADD R17, R13, 0x1, R5 ;  /* 0x000000010d117824 */ /* 0x000fe200078e0205 */
[----:B------:R-:W-:Y:S01]  /*4390*/  CS2R R6, SRZ ;  /* 0x0000000000067805 */ /* 0x000fe2000001ff00 */
[----:B------:R-:W-:Y:S01]  /*43a0*/  SEL R5, R9, RZ, P1 ;  /* 0x000000ff09057207 */ /* 0x000fe20000800000 */
        /* <DEDUP_REMOVED lines=8> */
.L_x_62:
[----:B--2---:R-:W-:Y:S02]  /*4430*/  SHF.R.S32.HI R5, RZ, 0x1f, R74 ;  /* 0x0000001fff057819 */ /* 0x004fe4000001144a */
[----:B------:R-:W-:Y:S02]  /*4440*/  MOV R6, c[0x0][0x188] ;  /* 0x0000620000067a02 */ /* 0x000fe40000000f00 */
[----:B------:R-:W-:Y:S01]  /*4450*/  MOV R4, c[0x0][0x308] ;  /* 0x0000c20000047a02 */ /* 0x000fe20000000f00 */
[----:B------:R-:W-:Y:S02]  /*4460*/  IMAD R5, R5, c[0x0][0x188], RZ ;  /* 0x0000620005057a24 */ /* 0x000fe400078e02ff */
[----:B------:R-:W-:-:S04]  /*4470*/  IMAD.WIDE.U32 R6, R74, R6, c[0x0][0x300] ;  /* 0x0000c0004a067625 */ /* 0x000fc800078e0006 */
[----:B------:R-:W-:Y:S02]  /*4480*/  IMAD R5, R74, c[0x0][0x18c], R5 ;  /* 0x000063004a057a24 */ /* 0x000fe400078e0205 */
[----:B------:R-:W-:Y:S01]  /*4490*/  IMAD.MOV.U32 R16, RZ, RZ, R6 ;  /* 0x000000ffff107224 */ /* 0x000fe200078e0006 */
[----:B------:R-:W-:Y:S02]  /*44a0*/  MOV R6, c[0x0][0x310] ;  /* 0x0000c40000067a02 */ /* 0x000fe40000000f00 */
[----:B------:R-:W-:Y:S01]  /*44b0*/  IADD3 R17, R7, R5, RZ ;  /* 0x0000000507117210 */ /* 0x000fe20007ffe0ff */
[----:B------:R-:W-:Y:S01]  /*44c0*/  IMAD.MOV.U32 R5, RZ, RZ, c[0x0][0x30c] ;  /* 0x0000c300ff057624 */ /* 0x000fe200078e00ff */
[----:B------:R-:W-:Y:S01]  /*44d0*/  MOV R7, c[0x0][0x314] ;  /* 0x0000c50000077a02 */ /* 0x000fe20000000f00 */
[----:B------:R-:W-:Y:S05]  /*44e0*/  BRA `(.L_x_64) ;  /* 0x0000019000007947 */ /* 0x000fea0003800000 */
.L_x_61:
        /* <DEDUP_REMOVED lines=8> */
[----:B-1----:R-:W-:Y:S01]  /*4570*/  ISETP.GT.AND P0, PT, R26, RZ, PT ;  /* 0x000000ff1a00720c */ /* 0x002fe20003f04270 */
[----:B------:R-:W-:-:S12]  /*4580*/  IMAD.MOV.U32 R2, RZ, RZ, -0x1 ;  /* 0xffffffffff027424 */ /* 0x000fd800078e00ff */
[----:B------:R-:W3:Y:S01]  /*4590*/  @!P0 LDG.E.STRONG.GPU R2, [R70.64] ;  /* 0x0000001046028981 */ /* 0x000ee2000c1ef900 */
[----:B------:R-:W-:Y:S01]  /*45a0*/  IADD3 R4, R14, -0x1, RZ ;  /* 0xffffffff0e047810 */ /* 0x000fe20007ffe0ff */
[----:B------:R-:W-:Y:S01]  /*45b0*/  IMAD.MOV.U32 R5, RZ, RZ, c[0x0][0x30c] ;  /* 0x0000c300ff057624 */ /* 0x000fe200078e00ff */
[----:B--2---:R-:W-:Y:S01]  /*45c0*/  ISETP.NE.AND P1, PT, R74, RZ, PT ;  /* 0x000000ff4a00720c */ /* 0x004fe20003f25270 */
[----:B------:R-:W-:Y:S01]  /*45d0*/  IMAD.MOV.U32 R6, RZ, RZ, c[0x0][0x310] ;  /* 0x0000c400ff067624 */ /* 0x000fe200078e00ff */
[CC--:B------:R-:W-:Y:S01]  /*45e0*/  ISETP.NE.AND P2, PT, R4.reuse, R74.reuse, PT ;  /* 0x0000004a0400720c */ /* 0x0c0fe20003f45270 */
[----:B------:R-:W-:Y:S01]  /*45f0*/  IMAD.MOV.U32 R7, RZ, RZ, c[0x0][0x314] ;  /* 0x0000c500ff077624 */ /* 0x000fe200078e00ff */
[----:B------:R-:W-:Y:S01]  /*4600*/  ISETP.NE.AND P0, PT, R4, R74, PT ;  /* 0x0000004a0400720c */ /* 0x000fe20003f05270 */
[----:B------:R-:W-:Y:S01]  /*4610*/  IMAD.MOV.U32 R4, RZ, RZ, c[0x0][0x308] ;  /* 0x0000c200ff047624 */ /* 0x000fe200078e00ff */
[----:B------:R-:W-:Y:S02]  /*4620*/  SEL R8, RZ, 0x1, !P2 ;  /* 0x00000001ff087807 */ /* 0x000fe40005000000 */
[----:B------:R-:W-:-:S02]  /*4630*/  FSEL R15, R15, 1, !P1 ;  /* 0x3f8000000f0f7808 */ /* 0x000fc40004800000 */
[----:B-----5:R-:W-:Y:S02]  /*4640*/  FSEL R68, R68, 1, !P0 ;  /* 0x3f80000044447808 */ /* 0x020fe40004000000 */
[----:B------:R-:W-:Y:S02]  /*4650*/  FSEL R3, R3, 1, !P0 ;  /* 0x3f80000003037808 */ /* 0x000fe40004000000 */
[----:B------:R-:W-:Y:S01]  /*4660*/  PRMT R28, R8, 0x7610, R28 ;  /* 0x00007610081c7816 */ /* 0x000fe2000000001c */
[----:B---3--:R-:W-:-:S05]  /*4670*/  CCTL.IVALL ;  /* 0x00000000ff00798f */ /* 0x008fca0002000000 */
.L_x_64:
[----:B------:R-:W3:Y:S04]  /*4680*/  LDL.LU R12, [R1+0x4] ;  /* 0x00000400010c7983 */ /* 0x000ee80000300800 */
[----:B------:R-:W4:Y:S01]  /*4690*/  LDL.LU R25, [R1] ;  /* 0x0000000001197983 */ /* 0x000f220000300800 */
[----:B-1----:R-:W-:Y:S01]  /*46a0*/  SHF.R.S32.HI R23, RZ, 0x1f, R26 ;  /* 0x0000001fff177819 */ /* 0x002fe2000001141a */
[----:B------:R-:W-:Y:S01]  /*46b0*/  ULOP3.LUT UR4, UR12, 0x1, URZ, 0xc0, !UPT ;  /* 0x000000010c047892 */ /* 0x000fe2000f8ec03f */
[----:B------:R-:W-:Y:S01]  /*46c0*/  ISETP.GT.AND P6, PT, R14, 0x1, !P6 ;  /* 0x000000010e00780c */ /* 0x000fe200077c4270 */
[----:B------:R-:W-:Y:S01]  /*46d0*/  ULEA UR11, UR13, UR11, 0x1 ;  /* 0x0000000b0d0b7291 */ /* 0x000fe2000f8e083f */
[CC--:B------:R-:W-:Y:S01]  /*46e0*/  LEA.HI R8, R23.reuse, R26.reuse, RZ, 0x5 ;  /* 0x0000001a17087211 */ /* 0x0c0fe200078f28ff */
[----:B------:R-:W-:Y:S01]  /*46f0*/  UISETP.NE.U32.AND UP0, UPT, UR4, 0x1, UPT ;  /* 0x000000010400788c */ /* 0x000fe2000bf05070 */
[----:B------:R-:W-:Y:S01]  /*4700*/  LEA.HI R23, R23, R26, RZ, 0x7 ;  /* 0x0000001a17177211 */ /* 0x000fe200078f38ff */
[----:B------:R-:W-:Y:S01]  /*4710*/  UIMAD UR11, UR11, 0x12, UR12 ;  /* 0x000000120b0b78a4 */ /* 0x000fe2000f8e020c */
[----:B------:R-:W-:Y:S01]  /*4720*/  SHF.R.S32.HI R8, RZ, 0x5, R8 ;  /* 0x00000005ff087819 */ /* 0x000fe20000011408 */
[----:B------:R-:W-:Y:S01]  /*4730*/  IMAD.MOV.U32 R69, RZ, RZ, c[0x0][0x1f8] ;  /* 0x00007e00ff457624 */ /* 0x000fe200078e00ff */
[----:B------:R-:W-:Y:S01]  /*4740*/  LOP3.LUT R11, R23, 0xffffff80, RZ, 0xc0, !PT ;  /* 0xffffff80170b7812 */ /* 0x000fe200078ec0ff */
[----:B------:R-:W-:Y:S01]  /*4750*/  IMAD.MOV.U32 R72, RZ, RZ, c[0x0][0x1fc] ;  /* 0x00007f00ff487624 */ /* 0x000fe200078e00ff */
[----:B------:R-:W-:-:S02]  /*4760*/  SHF.R.S32.HI R10, RZ, 0x1f, R8 ;  /* 0x0000001fff0a7819 */ /* 0x000fc40000011408 */
[----:B------:R-:W-:Y:S02]  /*4770*/  PLOP3.LUT P0, PT, PT, PT, UP0, 0x80, 0x0 ;  /* 0x000000000000781c */ /* 0x000fe40003f0f008 */
[----:B------:R-:W-:Y:S02]  /*4780*/  LEA.HI R10, R10, R8, RZ, 0x2 ;  /* 0x000000080a0a7211 */ /* 0x000fe400078f10ff */
[----:B------:R-:W-:Y:S02]  /*4790*/  LOP3.LUT R21, R26, 0x1f, RZ, 0xc0, !PT ;  /* 0x0000001f1a157812 */ /* 0x000fe400078ec0ff */
[----:B------:R-:W-:Y:S02]  /*47a0*/  LOP3.LUT R10, R10, 0xfffffffc, RZ, 0xc0, !PT ;  /* 0xfffffffc0a0a7812 */ /* 0x000fe400078ec0ff */
[----:B------:R-:W-:Y:S02]  /*47b0*/  SHF.R.U32.HI R21, RZ, 0x2, R21 ;  /* 0x00000002ff157819 */ /* 0x000fe40000011615 */
[----:B------:R-:W-:Y:S01]  /*47c0*/  SHF.R.S32.HI R23, RZ, 0x7, R23 ;  /* 0x00000007ff177819 */ /* 0x000fe20000011417 */
[----:B------:R-:W-:Y:S01]  /*47d0*/  IMAD.IADD R10, R8, 0x1, -R10 ;  /* 0x00000001080a7824 */ /* 0x000fe200078e0a0a */
[----:B------:R-:W-:-:S02]  /*47e0*/  LOP3.LUT R8, R26, 0x3, RZ, 0xc0, !PT ;  /* 0x000000031a087812 */ /* 0x000fc400078ec0ff */
[----:B-----5:R-:W-:Y:S02]  /*47f0*/  ISETP.NE.U32.AND P2, PT, R18, RZ, PT ;  /* 0x000000ff1200720c */ /* 0x020fe40003f45070 */
[----:B------:R-:W-:Y:S02]  /*4800*/  LEA.HI R9, R10, R10, RZ, 0x1 ;  /* 0x0000000a0a097211 */ /* 0x000fe400078f08ff */
[----:B------:R-:W-:Y:S02]  /*4810*/  @!P0 LOP3.LUT R8, R8, 0x2, RZ, 0x3c, !PT ;  /* 0x0000000208088812 */ /* 0x000fe400078e3cff */
[----:B------:R-:W-:Y:S02]  /*4820*/  LOP3.LUT R14, R9, 0x3ffffffe, RZ, 0xc0, !PT ;  /* 0x3ffffffe090e7812 */ /* 0x000fe400078ec0ff */
[----:B------:R-:W-:Y:S01]  /*4830*/  SHF.R.S32.HI R20, RZ, 0x1, R9 ;  /* 0x00000001ff147819 */ /* 0x000fe20000011409 */
[----:B------:R-:W-:Y:S01]  /*4840*/  IMAD R21, R21, 0x24, R8 ;  /* 0x0000002415157824 */ /* 0x000fe200078e0208 */
[----:B------:R-:W-:Y:S01]  /*4850*/  ISETP.NE.U32.AND P5, PT, R16, RZ, PT ;  /* 0x000000ff1000720c */ /* 0x000fe20003fa5070 */
[----:B------:R-:W-:Y:S01]  /*4860*/  IMAD.IADD R14, R10, 0x1, -R14 ;  /* 0x000000010a0e7824 */ /* 0x000fe200078e0a0e */
[----:B---3--:R-:W-:-:S02]  /*4870*/  LEA.HI.SX32 R11, R12, R11, 0x1d ;  /* 0x0000000b0c0b7211 */ /* 0x008fc400078feaff */
[----:B--2---:R-:W-:Y:S01]  /*4880*/  @P6 IADD3 R12, R74, 0x1, RZ ;  /* 0x000000014a0c6810 */ /* 0x004fe20007ffe0ff */
[C---:B----4-:R-:W-:Y:S02]  /*4890*/  IMAD.SHL.U32 R24, R25.reuse, 0x8, RZ ;  /* 0x0000000819187824 */ /* 0x050fe400078e00ff */
[----:B------:R-:W-:Y:S01]  /*48a0*/  IMAD R9, R20, 0x40, R11 ;  /* 0x0000004014097824 */ /* 0x000fe200078e020b */
[----:B------:R-:W-:Y:S01]  /*48b0*/  @P6 ISETP.NE.AND P0, PT, R12, c[0x0][0x174], PT ;  /* 0x00005d000c006a0c */ /* 0x000fe20003f05270 */
[----:B------:R-:W-:Y:S02]  /*48c0*/  IMAD R13, R22, 0x40, R24 ;  /* 0x00000040160d7824 */ /* 0x000fe400078e0218 */
[----:B------:R-:W-:Y:S01]  /*48d0*/  IMAD R8, R14, 0x4, R9 ;  /* 0x000000040e087824 */ /* 0x000fe200078e0209 */
[----:B------:R-:W-:Y:S01]  /*48e0*/  SHF.R.S32.HI R9, RZ, 0x1f, R25 ;  /* 0x0000001fff097819 */ /* 0x000fe20000011419 */
[----:B------:R-:W-:Y:S01]  /*48f0*/  IMAD.SHL.U32 R12, R25, 0x2, RZ ;  /* 0x00000002190c7824 */ /* 0x000fe200078e00ff */
[----:B------:R-:W-:Y:S01]  /*4900*/  ISETP.GE.AND P3, PT, R13, c[0x0][0x164], PT ;  /* 0x000059000d007a0c */ /* 0x000fe20003f66270 */
[----:B------:R-:W-:Y:S01]  /*4910*/  IMAD R50, R50, 0x80, R8 ;  /* 0x0000008032327824 */ /* 0x000fe200078e0208 */
[----:B------:R-:W-:Y:S01]  /*4920*/  LEA.HI R8, R9, R25, RZ, 0x2 ;  /* 0x0000001909087211 */ /* 0x000fe200078f10ff */
[----:B------:R-:W-:Y:S01]  /*4930*/  IMAD.U32 R22, RZ, RZ, UR11 ;  /* 0x0000000bff167e24 */ /* 0x000fe2000f8e00ff */
[----:B------:R-:W-:Y:S01]  /*4940*/  SHF.R.S32.HI R9, RZ, 0x1f, R13 ;  /* 0x0000001fff097819 */ /* 0x000fe2000001140d */
[----:B------:R-:W-:Y:S01]  /*4950*/  IMAD R23, R23, -0x70, R11 ;  /* 0xffffff9017177824 */ /* 0x000fe200078e020b */
[----:B------:R-:W-:Y:S01]  /*4960*/  SHF.R.S32.HI R10, RZ, 0x2, R8 ;  /* 0x00000002ff0a7819 */ /* 0x000fe20000011408 */
[----:B------:R-:W-:Y:S01]  /*4970*/  IMAD.U32 R22, R22, 0x10, R21 ;  /* 0x0000001016167824 */ /* 0x000fe200078e0015 */
[----:B------:R-:W-:Y:S01]  /*4980*/  LOP3.LUT R8, R13, 0xfffffff8, RZ, 0xc0, !PT ;  /* 0xfffffff80d087812 */ /* 0x000fe200078ec0ff */
[----:B------:R-:W-:Y:S01]  /*4990*/  IMAD R23, R20, 0x8, R23 ;  /* 0x0000000814177824 */ /* 0x000fe200078e0217 */
[----:B------:R-:W-:-:S02]  /*49a0*/  LOP3.LUT R25, R10, R12, RZ, 0xfc, !PT ;  /* 0x0000000c0a197212 */ /* 0x000fc400078efcff */
[----:B------:R-:W-:Y:S01]  /*49b0*/  LOP3.LUT R9, R9, 0x1fffffff, RZ, 0xc0, !PT ;  /* 0x1fffffff09097812 */ /* 0x000fe200078ec0ff */
[----:B------:R-:W-:Y:S01]  /*49c0*/  IMAD R23, R14, 0x4, R23 ;  /* 0x000000040e177824 */ /* 0x000fe200078e0217 */
[----:B------:R-:W-:Y:S02]  /*49d0*/  SHF.R.S32.HI R12, RZ, 0x1f, R50 ;  /* 0x0000001fff0c7819 */ /* 0x000fe40000011432 */
[----:B------:R-:W-:Y:S01]  /*49e0*/  @P6 SEL R4, R4, RZ, !P0 ;  /* 0x000000ff04046207 */ /* 0x000fe20004000000 */
[----:B------:R-:W-:Y:S01]  /*49f0*/  IMAD.WIDE.U32 R10, R50, c[0x0][0x1d8], R8 ;  /* 0x00007600320a7a25 */ /* 0x000fe200078e0008 */
[----:B------:R-:W-:Y:S02]  /*4a00*/  ISETP.NE.AND.EX P2, PT, R19, RZ, !P3, P2 ;  /* 0x000000ff1300720c */ /* 0x000fe40005f45320 */
[----:B------:R-:W-:Y:S01]  /*4a10*/  @P6 SEL R5, R5, RZ, !P0 ;  /* 0x000000ff05056207 */ /* 0x000fe20004000000 */
[----:B------:R-:W-:Y:S01]  /*4a20*/  IMAD R21, R12, c[0x0][0x1d8], RZ ;  /* 0x000076000c157a24 */ /* 0x000fe200078e02ff */
[----:B------:R-:W-:Y:S01]  /*4a30*/  IADD3 R40, P1, R18, R10, RZ ;  /* 0x0000000a12287210 */ /* 0x000fe20007f3e0ff */
[----:B------:R-:W-:Y:S01]  /*4a40*/  IMAD R14, R12, c[0x0][0x218], RZ ;  /* 0x000086000c0e7a24 */ /* 0x000fe200078e02ff */
[----:B------:R-:W-:Y:S01]  /*4a50*/  ISETP.NE.U32.AND P4, PT, R4, RZ, PT ;  /* 0x000000ff0400720c */ /* 0x000fe20003f85070 */
[----:B------:R-:W-:Y:S01]  /*4a60*/  IMAD R20, R50, c[0x0][0x1dc], R21 ;  /* 0x0000770032147a24 */ /* 0x000fe200078e0215 */
[----:B------:R-:W-:Y:S01]  /*4a70*/  ISETP.NE.AND.EX P5, PT, R17, RZ, !P3, P5 ;  /* 0x000000ff1100720c */ /* 0x000fe20005fa5350 */
[----:B------:R-:W-:Y:S01]  /*4a80*/  IMAD R12, R12, c[0x0][0x258], RZ ;  /* 0x000096000c0c7a24 */ /* 0x000fe200078e02ff */
[----:B------:R-:W-:Y:S01]  /*4a90*/  ISETP.NE.AND.EX P4, PT, R5, RZ, !P3, P4 ;  /* 0x000000ff0500720c */ /* 0x000fe20005f85340 */
[C---:B------:R-:W-:Y:S01]  /*4aa0*/  IMAD R14, R50.reuse, c[0x0][0x21c], R14 ;  /* 0x00008700320e7a24 */ /* 0x040fe200078e020e */
[----:B------:R-:W-:Y:S01]  /*4ab0*/  IADD3.X R30, R19, R11, R20, P1, !PT ;  /* 0x0000000b131e7210 */ /* 0x000fe20000ffe414 */
[----:B------:R-:W-:-:S04]  /*4ac0*/  IMAD.WIDE.U32 R10, R50, c[0x0][0x218], R8 ;  /* 0x00008600320a7a25 */ /* 0x000fc800078e0008 */
[----:B------:R-:W-:Y:S01]  /*4ad0*/  IMAD.WIDE.U32 R8, R50, c[0x0][0x258], R8 ;  /* 0x0000960032087a25 */ /* 0x000fe200078e0008 */
[----:B------:R-:W-:-:S03]  /*4ae0*/  IADD3 R38, P1, R16, R10, RZ ;  /* 0x0000000a10267210 */ /* 0x000fc60007f3e0ff */
[----:B------:R-:W-:Y:S01]  /*4af0*/  IMAD R10, R50, c[0x0][0x25c], R12 ;  /* 0x00009700320a7a24 */ /* 0x000fe200078e020c */
[----:B------:R-:W-:Y:S02]  /*4b00*/  IADD3 R42, P0, R4, R8, RZ ;  /* 0x00000008042a7210 */ /* 0x000fe40007f1e0ff */
[----:B------:R-:W-:Y:S02]  /*4b10*/  SEL R4, RZ, 0x1, !P2 ;  /* 0x00000001ff047807 */ /* 0x000fe40005000000 */
[----:B------:R-:W-:Y:S02]  /*4b20*/  IADD3.X R43, R5, R9, R10, P0, !PT ;  /* 0x00000009052b7210 */ /* 0x000fe400007fe40a */
[----:B------:R-:W-:Y:S02]  /*4b30*/  IADD3.X R39, R17, R11, R14, P1, !PT ;  /* 0x0000000b11277210 */ /* 0x000fe40000ffe40e */
[----:B------:R-:W-:Y:S01]  /*4b40*/  PRMT R10, R4, 0x7610, R10 ;  /* 0x00007610040a7816 */ /* 0x000fe2000000000a */
[----:B------:R-:W-:Y:S05]  /*4b50*/  @!P6 BRA `(.L_x_65) ;  /* 0x000001900000e947 */ /* 0x000fea0003800000 */
[----:B------:R-:W-:Y:S01]  /*4b60*/  ISETP.NE.AND P0, PT, R2, R74, PT ;  /* 0x0000004a0200720c */ /* 0x000fe20003f05270 */
[----:B------:R-:W-:-:S02]  /*4b70*/  IMAD.MOV.U32 R69, RZ, RZ, c[0x0][0x1f8] ;  /* 0x00007e00ff457624 */ /* 0x000fc400078e00ff */
        /* <DEDUP_REMOVED lines=11> */
.L_x_68:
[----:B------:R-:W-:Y:S01]  /*4c30*/  YIELD ;  /* 0x0000000000007946 */ /* 0x000fe20003800000 */
[----:B------:R-:W-:Y:S05]  /*4c40*/  @P1 BRA `(.L_x_67) ;  /* 0x0000002000001947 */ /* 0x000fea0003800000 */
[----:B------:R-:W2:Y:S02]  /*4c50*/  LDG.E.STRONG.GPU R2, [R70.64] ;  /* 0x0000001046027981 */ /* 0x000ea4000c1ef900 */
[----:B--2---:R-:W-:-:S05]  /*4c60*/  CCTL.IVALL ;  /* 0x00000000ff00798f */ /* 0x004fca0002000000 */
.L_x_67:
[----:B------:R-:W1:Y:S01]  /*4c70*/  S2R R4, SR_CTAID.Z ;  /* 0x0000000000047919 */ /* 0x000e620000002700 */
[----:B------:R-:W-:Y:S01]  /*4c80*/  WARPSYNC 0xffffffff ;  /* 0xffffffff00007948 */ /* 0x000fe20003800000 */
[----:B-1----:R-:W-:-:S13]  /*4c90*/  ISETP.NE.AND P0, PT, R2, R4, PT ;  /* 0x000000040200720c */ /* 0x002fda0003f05270 */
[----:B------:R-:W-:Y:S06]  /*4ca0*/  BAR.RED.AND.DEFER_BLOCKING 0x0, P0 ;  /* 0x0000000000007b1d */ /* 0x000fec0000014400 */
[----:B------:R-:W1:Y:S02]  /*4cb0*/  B2R.RESULT RZ, P0 ;  /* 0x0000000000ff731c */ /* 0x000e640000004000 */
[----:B-1----:R-:W-:Y:S05]  /*4cc0*/  @P0 BRA `(.L_x_68) ;  /* 0xffffff6000000947 */ /* 0x002fea000383ffff */
.L_x_66:
[----:B------:R-:W-:Y:S01]  /*4cd0*/  WARPSYNC 0xffffffff ;  /* 0xffffffff00007948 */ /* 0x000fe20003800000 */
[----:B------:R-:W-:Y:S06]  /*4ce0*/  BAR.SYNC.DEFER_BLOCKING 0x0 ;  /* 0x0000000000007b1d */ /* 0x000fec0000010000 */
.L_x_65:
[----:B------:R-:W-:Y:S01]  /*4cf0*/  ISETP.NE.U32.AND P0, PT, R6, RZ, PT ;  /* 0x000000ff0600720c */ /* 0x000fe20003f05070 */
[----:B------:R-:W-:-:S02]  /*4d00*/  IMAD.MOV.U32 R2, RZ, RZ, RZ ;  /* 0x000000ffff027224 */ /* 0x000fc400078e00ff */
[----:B------:R-:W-:Y:S01]  /*4d10*/  IMAD.MOV.U32 R4, RZ, RZ, RZ ;  /* 0x000000ffff047224 */ /* 0x000fe200078e00ff */
[----:B------:R-:W-:-:S13]  /*4d20*/  ISETP.NE.AND.EX P0, PT, R7, RZ, PT, P0 ;  /* 0x000000ff0700720c */ /* 0x000fda0003f05300 */
[----:B------:R-:W-:Y:S05]  /*4d30*/  @!P0 BRA `(.L_x_69) ;  /* 0x0000010000008947 */ /* 0x000fea0003800000 */
[----:B------:R-:W1:Y:S01]  /*4d40*/  S2R R2, SR_CTAID.X ;  /* 0x0000000000027919 */ /* 0x000e620000002500 */
[----:B------:R-:W-:-:S03]  /*4d50*/  IMAD.MOV.U32 R4, RZ, RZ, -0x1 ;  /* 0xffffffffff047424 */ /* 0x000fc600078e00ff */
[----:B------:R-:W2:Y:S02]  /*4d60*/  S2R R8, SR_CTAID.Y ;  /* 0x0000000000087919 */ /* 0x000ea40000002600 */
[----:B------:R-:W-:-:S04]  /*4d70*/  SHF.L.U32 R4, R4, c[0x0][0x178], RZ ;  /* 0x00005e0004047a19 */ /* 0x000fc800000006ff */
[----:B-1----:R-:W-:Y:S02]  /*4d80*/  LOP3.LUT R4, R2, R4, RZ, 0x30, !PT ;  /* 0x0000000402047212 */ /* 0x002fe400078e30ff */
[----:B------:R-:W-:Y:S02]  /*4d90*/  SHF.R.S32.HI R9, RZ, c[0x0][0x178], R2 ;  /* 0x00005e00ff097a19 */ /* 0x000fe40000011402 */
[----:B--2---:R-:W-:-:S05]  /*4da0*/  SHF.L.U32 R8, R8, c[0x0][0x178], RZ ;  /* 0x00005e0008087a19 */ /* 0x004fca00000006ff */
[----:B------:R-:W-:Y:S01]  /*4db0*/  IMAD.IADD R4, R8, 0x1, R4 ;  /* 0x0000000108047824 */ /* 0x000fe200078e0204 */
[----:B------:R-:W-:-:S03]  /*4dc0*/  SHF.R.S32.HI R8, RZ, 0x1f, R9 ;  /* 0x0000001fff087819 */ /* 0x000fc60000011409 */
[----:B------:R-:W-:Y:S02]  /*4dd0*/  IMAD.SHL.U32 R4, R4, 0x40, RZ ;  /* 0x0000004004047824 */ /* 0x000fe400078e00ff */
[----:B------:R-:W-:-:S03]  /*4de0*/  IMAD R8, R8, c[0x0][0x318], RZ ;  /* 0x0000c60008087a24 */ /* 0x000fc600078e02ff */
[----:B------:R-:W-:-:S05]  /*4df0*/  SHF.R.S32.HI R5, RZ, 0x1f, R4 ;  /* 0x0000001fff057819 */ /* 0x000fca0000011404 */
[----:B------:R-:W-:-:S05]  /*4e00*/  IMAD.WIDE.U32 R4, R9, c[0x0][0x318], R4 ;  /* 0x0000c60009047a25 */ /* 0x000fca00078e0004 */
[----:B------:R-:W-:Y:S01]  /*4e10*/  IADD3 R2, P0, R6, R4, RZ ;  /* 0x0000000406027210 */ /* 0x000fe20007f1e0ff */
[----:B------:R-:W-:-:S05]  /*4e20*/  IMAD R4, R9, c[0x0][0x31c], R8 ;  /* 0x0000c70009047a24 */ /* 0x000fca00078e0208 */
[----:B------:R-:W-:Y:S02]  /*4e30*/  IADD3.X R4, R7, R5, R4, P0, !PT ;  /* 0x0000000507047210 */ /* 0x000fe400007fe404 */
.L_x_69:
[----:B------:R-:W1:Y:S01]  /*4e40*/  S2R R73, SR_CTAID.Z ;  /* 0x0000000000497919 */ /* 0x000e620000002700 */
[----:B------:R-:W-:Y:S01]  /*4e50*/  CS2R R56, SRZ ;  /* 0x0000000000387805 */ /* 0x000fe2000001ff00 */
[----:B------:R-:W-:Y:S01]  /*4e60*/  CS2R R58, SRZ ;  /* 0x00000000003a7805 */ /* 0x000fe2000001ff00 */
[----:B------:R-:W-:Y:S01]  /*4e70*/  IMAD.MOV.U32 R61, RZ, RZ, RZ ;  /* 0x000000ffff3d7224 */ /* 0x000fe200078e00ff */
[----:B------:R-:W-:Y:S01]  /*4e80*/  CS2R R62, SRZ ;  /* 0x00000000003e7805 */ /* 0x000fe2000001ff00 */
[----:B------:R-:W-:Y:S01]  /*4e90*/  IMAD.MOV.U32 R66, RZ, RZ, RZ ;  /* 0x000000ffff427224 */ /* 0x000fe200078e00ff */
[----:B-1----:R-:W-:-:S04]  /*4ea0*/  @P6 IADD3 R5, R73, 0x1, RZ ;  /* 0x0000000149056810 */ /* 0x002fc80007ffe0ff */
[----:B------:R-:W-:-:S04]  /*4eb0*/  @P6 ISETP.NE.AND P0, PT, R5, c[0x0][0x174], PT ;  /* 0x00005d0005006a0c */ /* 0x000fc80003f05270 */
[----:B------:R-:W-:Y:S02]  /*4ec0*/  @P6 SEL R2, R2, RZ, !P0 ;  /* 0x000000ff02026207 */ /* 0x000fe40004000000 */
[----:B------:R-:W-:Y:S02]  /*4ed0*/  @P6 SEL R4, R4, RZ, !P0 ;  /* 0x000000ff04046207 */ /* 0x000fe40004000000 */
[----:B------:R-:W-:-:S04]  /*4ee0*/  ISETP.NE.U32.AND P0, PT, R2, RZ, PT ;  /* 0x000000ff0200720c */ /* 0x000fc80003f05070 */
[----:B------:R-:W-:-:S13]  /*4ef0*/  ISETP.NE.AND.EX P0, PT, R4, RZ, PT, P0 ;  /* 0x000000ff0400720c */ /* 0x000fda0003f05300 */
[----:B------:R-:W-:Y:S05]  /*4f00*/  @!P0 BRA `(.L_x_70) ;  /* 0x0000014000008947 */ /* 0x000fea0003800000 */
[----:B------:R-:W-:Y:S01]  /*4f10*/  ISETP.GE.AND P1, PT, R13, c[0x0][0x164], PT ;  /* 0x000059000d007a0c */ /* 0x000fe20003f26270 */
[----:B------:R-:W-:Y:S01]  /*4f20*/  BSSY B0, `(.L_x_71) ;  /* 0x0000006000007945 */ /* 0x000fe20003800000 */
[----:B------:R-:W-:Y:S01]  /*4f30*/  IADD3 R8, P0, R24, R2, RZ ;  /* 0x0000000218087210 */ /* 0x000fe20007f1e0ff */
[----:B------:R-:W-:-:S03]  /*4f40*/  CS2R R6, SRZ ;  /* 0x0000000000067805 */ /* 0x000fc6000001ff00 */
[----:B------:R-:W-:-:S07]  /*4f50*/  LEA.HI.X.SX32 R9, R24, R4, 0x1, P0 ;  /* 0x0000000418097211 */ /* 0x000fce00000f0eff */
[----:B------:R-:W-:Y:S05]  /*4f60*/  @P1 BRA `(.L_x_72) ;  /* 0x0000001000001947 */ /* 0x000fea0003800000 */
[----:B------:R1:W5:Y:S02]  /*4f70*/  LD.E.64 R6, [R8.64] ;  /* 0x0000001008067980 */ /* 0x000364000c101b00 */
.L_x_72:
[----:B------:R-:W-:Y:S05]  /*4f80*/  BSYNC B0 ;  /* 0x0000000000007941 */ /* 0x000fea0003800000 */
.L_x_71:
[-C--:B-----5:R-:W-:Y:S02]  /*4f90*/  F2FP.F16.E4M3.UNPACK_B R2, R6.reuse ;  /* 0x00000006ff02723e */ /* 0x0a0fe400020006ff */
[-C--:B------:R-:W-:Y:S02]  /*4fa0*/  F2FP.F16.E4M3.UNPACK_B R4, R7.reuse ;  /* 0x00000007ff04723e */ /* 0x080fe400020006ff */
[----:B------:R-:W-:Y:S01]  /*4fb0*/  F2FP.F16.E4M3.UNPACK_B R6, R6.H1 ;  /* 0x00000006ff06723e */ /* 0x000fe200030006ff */
[--C-:B------:R-:W-:Y:S01]  /*4fc0*/  HADD2.F32 R56, -RZ, R2.reuse.H0_H0 ;  /* 0x20000002ff387230 */ /* 0x100fe20000004100 */
[----:B------:R-:W-:Y:S01]  /*4fd0*/  F2FP.F16.E4M3.UNPACK_B R7, R7.H1 ;  /* 0x00000007ff07723e */ /* 0x000fe200030006ff */
[----:B------:R-:W-:Y:S02]  /*4fe0*/  HADD2.F32 R58, -RZ, R2.H1_H1 ;  /* 0x30000002ff3a7230 */ /* 0x000fe40000004100 */
[--C-:B------:R-:W-:Y:S02]  /*4ff0*/  HADD2.F32 R57, -RZ, R6.reuse.H0_H0 ;  /* 0x20000006ff397230 */ /* 0x100fe40000004100 */
[----:B------:R-:W-:-:S02]  /*5000*/  HADD2.F32 R59, -RZ, R6.H1_H1 ;  /* 0x30000006ff3b7230 */ /* 0x000fc40000004100 */
[--C-:B------:R-:W-:Y:S02]  /*5010*/  HADD2.F32 R61, -RZ, R4.reuse.H0_H0 ;  /* 0x20000004ff3d7230 */ /* 0x100fe40000004100 */
[----:B------:R-:W-:Y:S02]  /*5020*/  HADD2.F32 R62, -RZ, R4.H1_H1 ;  /* 0x30000004ff3e7230 */ /* 0x000fe40000004100 */
[--C-:B------:R-:W-:Y:S02]  /*5030*/  HADD2.F32 R63, -RZ, R7.reuse.H0_H0 ;  /* 0x20000007ff3f7230 */ /* 0x100fe40000004100 */
[----:B------:R-:W-:Y:S02]  /*5040*/  HADD2.F32 R66, -RZ, R7.H1_H1 ;  /* 0x30000007ff427230 */ /* 0x000fe40000004100 */
.L_x_70:
        /* <DEDUP_REMOVED lines=8> */
[----:B------:R-:W-:Y:S02]  /*50d0*/  ISETP.GE.AND P0, PT, R50, c[0x0][0x160], PT ;  /* 0x0000580032007a0c */ /* 0x000fe40003f06270 */
[----:B------:R-:W-:-:S04]  /*50e0*/  MOV R67, R2 ;  /* 0x0000000200437202 */ /* 0x000fc80000000f00 */
[----:B------:R-:W-:-:S13]  /*50f0*/  ISETP.NE.AND P0, PT, R67, RZ, !P0 ;  /* 0x000000ff4300720c */ /* 0x000fda0004705270 */
[----:B------:R-:W-:Y:S02]  /*5100*/  @P0 MOV R4, R40 ;  /* 0x0000002800040202 */ /* 0x000fe40000000f00 */
[----:B------:R-:W-:-:S05]  /*5110*/  @P0 MOV R5, R30 ;  /* 0x0000001e00050202 */ /* 0x000fca0000000f00 */
[----:B------:R-:W2:Y:S01]  /*5120*/  @P0 LDG.E.LTC128B.64 R20, [R4.64] ;  /* 0x0000001004140981 */ /* 0x000ea2000c1e1b20 */
[----:B------:R-:W-:-:S03]  /*5130*/  PRMT R2, R28, 0x9910, RZ ;  /* 0x000099101c027816 */ /* 0x000fc600000000ff */
[----:B------:R-:W-:Y:S06]  /*5140*/  BAR.SYNC.DEFER_BLOCKING 0x0 ;  /* 0x0000000000007b1d */ /* 0x000fec0000010000 */
[----:B------:R-:W-:Y:S04]  /*5150*/  STS.64 [R22.X8], R76 ;  /* 0x0000004c16007388 */ /* 0x000fe80000008a00 */
[----:B------:R-:W-:Y:S04]  /*5160*/  STS.64 [R22.X8+0x20], R32 ;  /* 0x0000202016007388 */ /* 0x000fe80000008a00 */
[----:B------:R-:W-:Y:S04]  /*5170*/  STS.64 [R22.X8+0x40], R36 ;  /* 0x0000402416007388 */ /* 0x000fe80000008a00 */
[----:B------:R-:W-:Y:S04]  /*5180*/  STS.64 [R22.X8+0x60], R64 ;  /* 0x0000604016007388 */ /* 0x000fe80000008a00 */
[----:B------:R-:W-:Y:S06]  /*5190*/  BAR.SYNC.DEFER_BLOCKING 0x0 ;  /* 0x0000000000007b1d */ /* 0x000fec0000010000 */
[----:B-1----:R-:W1:Y:S04]  /*51a0*/  LDS.128 R8, [R51.X16] ;  /* 0x0000000033087984 */ /* 0x002e68000000cc00 */
[----:B------:R-:W3:Y:S01]  /*51b0*/  LDS.128 R24, [R60.X16] ;  /* 0x000000003c187984 */ /* 0x000ee2000000cc00 */
[----:B--2---:R-:W-:-:S02]  /*51c0*/  F2FP.F16.E4M3.UNPACK_B R4, R20 ;  /* 0x00000014ff04723e */ /* 0x004fc400020006ff */
[----:B------:R-:W-:-:S03]  /*51d0*/  F2FP.F16.E4M3.UNPACK_B R5, R20.H1 ;  /* 0x00000014ff05723e */ /* 0x000fc600030006ff */
[--C-:B------:R-:W-:Y:S02]  /*51e0*/  HADD2.F32 R6, -RZ, R4.reuse.H0_H0 ;  /* 0x20000004ff067230 */ /* 0x100fe40000004100 */
[----:B------:R-:W-:Y:S01]  /*51f0*/  HADD2.F32 R12, -RZ, R4.H1_H1 ;  /* 0x30000004ff0c7230 */ /* 0x000fe20000004100 */
[----:B------:R-:W-:Y:S01]  /*5200*/  MOV R4, R2 ;  /* 0x0000000200047202 */ /* 0x000fe20000000f00 */
[--C-:B------:R-:W-:Y:S01]  /*5210*/  HADD2.F32 R7, -RZ, R5.reuse.H0_H0 ;  /* 0x20000005ff077230 */ /* 0x100fe20000004100 */
[-C--:B------:R-:W-:Y:S01]  /*5220*/  FMUL R2, R6, R15.reuse ;  /* 0x0000000f06027220 */ /* 0x080fe20000400000 */
[----:B------:R-:W-:Y:S01]  /*5230*/  HADD2.F32 R5, -RZ, R5.H1_H1 ;  /* 0x30000005ff057230 */ /* 0x000fe20000004100 */
[----:B------:R-:W-:Y:S01]  /*5240*/  ISETP.NE.AND P2, PT, R4, RZ, PT ;  /* 0x000000ff0400720c */ /* 0x000fe20003f45270 */
[-C--:B------:R-:W-:Y:S01]  /*5250*/  FMUL R4, R12, R15.reuse ;  /* 0x0000000f0c047220 */ /* 0x080fe20000400000 */
[C---:B-1----:R-:W-:Y:S01]  /*5260*/  FFMA R16, R0.reuse, R8, R2 ;  /* 0x0000000800107223 */ /* 0x042fe20000000002 */
[----:B------:R-:W-:Y:S01]  /*5270*/  FMUL R2, R7, R15 ;  /* 0x0000000f07027220 */ /* 0x000fe20000400000 */
[----:B------:R-:W-:Y:S01]  /*5280*/  F2FP.F16.E4M3.UNPACK_B R6, R21 ;  /* 0x00000015ff06723e */ /* 0x000fe200020006ff */
[C---:B------:R-:W-:Y:S01]  /*5290*/  FFMA R8, R0.reuse, R9, R4 ;  /* 0x0000000900087223 */ /* 0x040fe20000000004 */
[----:B------:R-:W-:Y:S01]  /*52a0*/  F2FP.F16.E4M3.UNPACK_B R4, R21.H1 ;  /* 0x00000015ff04723e */ /* 0x000fe200030006ff */
[----:B------:R-:W-:Y:S01]  /*52b0*/  FFMA R7, R0, R10, R2 ;  /* 0x0000000a00077223 */ /* 0x000fe20000000002 */
[----:B------:R-:W-:Y:S01]  /*52c0*/  FMUL R2, R5, R15 ;  /* 0x0000000f05027220 */ /* 0x000fe20000400000 */
[--C-:B------:R-:W-:Y:S01]  /*52d0*/  HADD2.F32 R12, -RZ, R6.reuse.H0_H0 ;  /* 0x20000006ff0c7230 */ /* 0x100fe20000004100 */
[----:B------:R-:W-:Y:S01]  /*52e0*/  FADD R8, R8, R58 ;  /* 0x0000003a08087221 */ /* 0x000fe20000000000 */
[----:B------:R-:W-:Y:S01]  /*52f0*/  HADD2.F32 R5, -RZ, R6.H1_H1 ;  /* 0x30000006ff057230 */ /* 0x000fe20000004100 */
[----:B------:R-:W-:Y:S01]  /*5300*/  FFMA R13, R0, R11, R2 ;  /* 0x0000000b000d7223 */ /* 0x000fe20000000002 */
[--C-:B------:R-:W-:Y:S01]  /*5310*/  HADD2.F32 R10, -RZ, R4.reuse.H0_H0 ;  /* 0x20000004ff0a7230 */ /* 0x100fe20000004100 */
[-C--:B------:R-:W-:Y:S01]  /*5320*/  FMUL R6, R12, R15.reuse ;  /* 0x0000000f0c067220 */ /* 0x080fe20000400000 */
[----:B------:R-:W-:Y:S01]  /*5330*/  HADD2.F32 R9, -RZ, R4.H1_H1 ;  /* 0x30000004ff097230 */ /* 0x000fe20000004100 */
[-C--:B------:R-:W-:Y:S01]  /*5340*/  FMUL R5, R5, R15.reuse ;  /* 0x0000000f05057220 */ /* 0x080fe20000400000 */
[----:B------:R-:W-:Y:S01]  /*5350*/  FADD R7, R7, R57 ;  /* 0x0000003907077221 */ /* 0x000fe20000000000 */
        /* <DEDUP_REMOVED lines=29> */
.L_x_75:
[----:B------:R-:W-:Y:S01]  /*5530*/  IADD3 R40, P3, R69, R40, RZ ;  /* 0x0000002845287210 */ /* 0x000fe20007f7e0ff */
[-C--:B------:R-:W-:Y:S01]  /*5540*/  FMUL R23, R6, R68.reuse ;  /* 0x0000004406177220 */ /* 0x080fe20000400000 */
[----:B------:R-:W-:Y:S01]  /*5550*/  FMUL R19, R7, R68 ;  /* 0x0000004407137220 */ /* 0x000fe20000400000 */
[----:B------:R-:W-:Y:S01]  /*5560*/  IADD3 R36, R50, 0x8, RZ ;  /* 0x0000000832247810 */ /* 0x000fe20007ffe0ff */
[-C--:B------:R-:W-:Y:S01]  /*5570*/  FMUL R27, R11, R3.reuse ;  /* 0x000000030b1b7220 */ /* 0x080fe20000400000 */
[-C--:B------:R-:W-:Y:S01]  /*5580*/  FMUL R26, R12, R3.reuse ;  /* 0x000000030c1a7220 */ /* 0x080fe20000400000 */
[-C--:B------:R-:W-:Y:S01]  /*5590*/  FMUL R24, R18, R3.reuse ;  /* 0x0000000312187220 */ /* 0x080fe20000400000 */
[----:B------:R-:W-:Y:S01]  /*55a0*/  FMUL R25, R28, R3 ;  /* 0x000000031c197220 */ /* 0x000fe20000400000 */
[----:B------:R-:W-:Y:S01]  /*55b0*/  IADD3.X R41, R72, R30, RZ, P3, !PT ;  /* 0x0000001e48297210 */ /* 0x000fe20001ffe4ff */
[-C--:B------:R-:W-:Y:S01]  /*55c0*/  FMUL R31, R8, R68.reuse ;  /* 0x00000044081f7220 */ /* 0x080fe20000400000 */
[----:B------:R-:W-:Y:S01]  /*55d0*/  ISETP.GE.AND P3, PT, R36, c[0x0][0x160], PT ;  /* 0x0000580024007a0c */ /* 0x000fe20003f66270 */
[-C--:B------:R-:W-:Y:S01]  /*55e0*/  FMUL R30, R9, R68.reuse ;  /* 0x00000044091e7220 */ /* 0x080fe20000400000 */
[----:B------:R-:W-:Y:S01]  /*55f0*/  F2FP.SATFINITE.E4M3.F32.PACK_AB_MERGE_C R29, R23, R19, RZ ;  /* 0x00000013171d723e */ /* 0x000fe200048070ff */
[-C--:B------:R-:W-:Y:S01]  /*5600*/  FMUL R19, R2, R68.reuse ;  /* 0x0000004402137220 */ /* 0x080fe20000400000 */
[----:B------:R-:W-:Y:S01]  /*5610*/  ISETP.LT.AND P1, PT, R50, c[0x0][0x160], P5 ;  /* 0x0000580032007a0c */ /* 0x000fe20002f21270 */
[-C--:B------:R-:W-:Y:S01]  /*5620*/  FMUL R23, R14, R68.reuse ;  /* 0x000000440e177220 */ /* 0x080fe20000400000 */
[----:B------:R-:W-:Y:S01]  /*5630*/  ISETP.LT.AND P0, PT, R50, c[0x0][0x160], P4 ;  /* 0x0000580032007a0c */ /* 0x000fe20002701270 */
[----:B------:R-:W-:Y:S01]  /*5640*/  FMUL R33, R4, R68 ;  /* 0x0000004404217220 */ /* 0x000fe20000400000 */
[----:B------:R-:W-:Y:S01]  /*5650*/  F2FP.SATFINITE.E4M3.F32.PACK_AB_MERGE_C R35, R27, R26, RZ ;  /* 0x0000001a1b23723e */ /* 0x000fe200048070ff */
[-C--:B------:R-:W-:Y:S01]  /*5660*/  FMUL R26, R13, R3.reuse ;  /* 0x000000030d1a7220 */ /* 0x080fe20000400000 */
[----:B------:R-:W-:Y:S01]  /*5670*/  F2FP.SATFINITE.E4M3.F32.PACK_AB_MERGE_C R34, R25, R24, RZ ;  /* 0x000000181922723e */ /* 0x000fe200048070ff */
[-C--:B------:R-:W-:Y:S01]  /*5680*/  FMUL R24, R16, R3.reuse ;  /* 0x0000000310187220 */ /* 0x080fe20000400000 */
[----:B------:R-:W-:Y:S01]  /*5690*/  ISETP.NE.AND P3, PT, R67, RZ, !P3 ;  /* 0x000000ff4300720c */ /* 0x000fe20005f65270 */
[-C--:B------:R-:W-:Y:S01]  /*56a0*/  FMUL R25, R17, R3.reuse ;  /* 0x0000000311197220 */ /* 0x080fe20000400000 */
[----:B------:R-:W-:Y:S01]  /*56b0*/  FMUL R27, R10, R3 ;  /* 0x000000030a1b7220 */ /* 0x000fe20000400000 */
[----:B------:R-:W-:Y:S01]  /*56c0*/  FMUL R32, R5, R68 ;  /* 0x0000004405207220 */ /* 0x000fe20000400000 */
[----:B------:R-:W-:-:S02]  /*56d0*/  F2FP.SATFINITE.E4M3.F32.PACK_AB_MERGE_C R19, R23, R19, RZ ;  /* 0x000000131713723e */ /* 0x000fc400048070ff */
[----:B------:R-:W-:Y:S02]  /*56e0*/  F2FP.SATFINITE.E4M3.F32.PACK_AB_MERGE_C R26, R26, R24, R35 ;  /* 0x000000181a1a723e */ /* 0x000fe40004807023 */
[----:B------:R-:W-:Y:S02]  /*56f0*/  F2FP.SATFINITE.E4M3.F32.PACK_AB_MERGE_C R27, R25, R27, R34 ;  /* 0x0000001b191b723e */ /* 0x000fe40004807022 */
[----:B------:R-:W-:Y:S02]  /*5700*/  F2FP.SATFINITE.E4M3.F32.PACK_AB_MERGE_C R24, R31, R30, R29 ;  /* 0x0000001e1f18723e */ /* 0x000fe4000480701d */
[----:B------:R-:W-:Y:S01]  /*5710*/  F2FP.SATFINITE.E4M3.F32.PACK_AB_MERGE_C R25, R33, R32, R19 ;  /* 0x000000202119723e */ /* 0x000fe20004807013 */
[----:B------:R-:W-:Y:S01]  /*5720*/  @P1 STG.E.64 [R38.64], R26 ;  /* 0x0000001a26001986 */ /* 0x000fe2000c101b10 */
[----:B------:R-:W-:Y:S02]  /*5730*/  MOV R34, R20 ;  /* 0x0000001400227202 */ /* 0x000fe40000000f00 */
[----:B------:R-:W-:Y:S01]  /*5740*/  MOV R35, R21 ;  /* 0x0000001500237202 */ /* 0x000fe20000000f00 */
[----:B------:R-:W-:Y:S05]  /*5750*/  @P0 STG.E.64 [R42.64], R24 ;  /* 0x000000182a000986 */ /* 0x000fea000c101b10 */
[----:B------:R-:W2:Y:S01]  /*5760*/  @P3 LDG.E.LTC128B.64 R34, [R40.64] ;  /* 0x0000001028223981 */ /* 0x000ea2000c1e1b20 */
[----:B------:R-:W-:Y:S01]  /*5770*/  @P0 FMNMX.NAN R9, RZ, |R9|, !PT ;  /* 0x40000009ff090209 */ /* 0x000fe20007820000 */
[----:B------:R-:W-:Y:S01]  /*5780*/  CS2R R48, SRZ ;  /* 0x0000000000307805 */ /* 0x000fe2000001ff00 */
[----:B------:R-:W-:Y:S01]  /*5790*/  @P1 FMNMX.NAN R16, RZ, |R16|, !PT ;  /* 0x40000010ff101209 */ /* 0x000fe20007820000 */
[----:B------:R-:W-:Y:S01]  /*57a0*/  BAR.SYNC.DEFER_BLOCKING 0x0 ;  /* 0x0000000000007b1d */ /* 0x000fe20000010000 */
[----:B------:R-:W-:-:S02]  /*57b0*/  @P0 FMNMX.NAN R8, |R8|, R9, !PT ;  /* 0x0000000908080209 */ /* 0x000fc40007820200 */
[----:B------:R-:W-:Y:S02]  /*57c0*/  @P1 FMNMX.NAN R13, R16, |R13|, !PT ;  /* 0x4000000d100d1209 */ /* 0x000fe40007820000 */
[----:B------:R-:W-:Y:S02]  /*57d0*/  @P0 FMNMX.NAN R7, |R7|, R8, !PT ;  /* 0x0000000807070209 */ /* 0x000fe40007820200 */
[----:B------:R-:W-:Y:S02]  /*57e0*/  @P1 FMNMX.NAN R9, R13, |R12|, !PT ;  /* 0x4000000c0d091209 */ /* 0x000fe40007820000 */
[----:B------:R-:W-:Y:S02]  /*57f0*/  @P0 FMNMX.NAN R6, |R6|, R7, !PT ;  /* 0x0000000706060209 */ /* 0x000fe40007820200 */
[----:B------:R-:W-:Y:S02]  /*5800*/  @P1 FMNMX.NAN R8, R9, |R11|, !PT ;  /* 0x4000000b09081209 */ /* 0x000fe40007820000 */
[----:B------:R-:W-:-:S02]  /*5810*/  @P0 FMNMX.NAN R5, |R5|, R6, !PT ;  /* 0x0000000605050209 */ /* 0x000fc40007820200 */
[----:B------:R-:W-:Y:S02]  /*5820*/  @P1 FMNMX.NAN R7, R8, |R10|, !PT ;  /* 0x4000000a08071209 */ /* 0x000fe40007820000 */
[----:B------:R-:W-:Y:S02]  /*5830*/  @P0 FMNMX.NAN R4, |R4|, R5, !PT ;  /* 0x0000000504040209 */ /* 0x000fe40007820200 */
[----:B------:R-:W-:Y:S02]  /*5840*/  @P1 FMNMX.NAN R7, R7, |R17|, !PT ;  /* 0x4000001107071209 */ /* 0x000fe40007820000 */
[----:B------:R-:W-:Y:S02]  /*5850*/  @P0 FMNMX.NAN R4, |R2|, R4, !PT ;  /* 0x0000000402040209 */ /* 0x000fe40007820200 */
[----:B------:R-:W-:Y:S01]  /*5860*/  @P1 FMNMX.NAN R7, R7, |R18|, !PT ;  /* 0x4000001207071209 */ /* 0x000fe20007820000 */
[----:B------:R-:W-:Y:S01]  /*5870*/  STS.64 [R22.X8], R82 ;  /* 0x0000005216007388 */ /* 0x000fe20000008a00 */
[----:B------:R-:W-:-:S02]  /*5880*/  @P0 FMNMX.NAN R49, |R14|, R4, !PT ;  /* 0x000000040e310209 */ /* 0x000fc40007820200 */
[----:B------:R-:W-:Y:S01]  /*5890*/  @P1 FMNMX.NAN R48, R7, |R28|, !PT ;  /* 0x4000001c07301209 */ /* 0x000fe20007820000 */
[----:B------:R-:W-:Y:S04]  /*58a0*/  STS.64 [R22.X8+0x20], R80 ;  /* 0x0000205016007388 */ /* 0x000fe80000008a00 */
[----:B------:R-:W-:Y:S04]  /*58b0*/  STS.64 [R22.X8+0x40], R78 ;  /* 0x0000404e16007388 */ /* 0x000fe80000008a00 */
[----:B------:R-:W-:Y:S04]  /*58c0*/  STS.64 [R22.X8+0x60], R46 ;  /* 0x0000602e16007388 */ /* 0x000fe80000008a00 */
[----:B------:R-:W-:Y:S06]  /*58d0*/  BAR.SYNC.DEFER_BLOCKING 0x0 ;  /* 0x0000000000007b1d */ /* 0x000fec0000010000 */
[----:B------:R-:W1:Y:S04]  /*58e0*/  LDS.128 R44, [R51.X16] ;  /* 0x00000000332c7984 */ /* 0x000e68000000cc00 */
[----:B------:R-:W3:Y:S01]  /*58f0*/  LDS.128 R24, [R60.X16] ;  /* 0x000000003c187984 */ /* 0x000ee2000000cc00 */
[----:B--2---:R-:W-:-:S02]  /*5900*/  F2FP.F16.E4M3.UNPACK_B R6, R34 ;  /* 0x00000022ff06723e */ /* 0x004fc400020006ff */
[----:B------:R-:W-:-:S03]  /*5910*/  F2FP.F16.E4M3.UNPACK_B R5, R34.H1 ;  /* 0x00000022ff05723e */ /* 0x000fc600030006ff */
[--C-:B------:R-:W-:Y:S02]  /*5920*/  HADD2.F32 R2, -RZ, R6.reuse.H0_H0 ;  /* 0x20000006ff027230 */ /* 0x100fe40000004100 */
[----:B------:R-:W-:Y:S02]  /*5930*/  HADD2.F32 R6, -RZ, R6.H1_H1 ;  /* 0x30000006ff067230 */ /* 0x000fe40000004100 */
[--C-:B------:R-:W-:Y:S01]  /*5940*/  HADD2.F32 R7, -RZ, R5.reuse.H0_H0 ;  /* 0x20000005ff077230 */ /* 0x100fe20000004100 */
[-C--:B------:R-:W-:Y:S01]  /*5950*/  FMUL R2, R2, R15.reuse ;  /* 0x0000000f02027220 */ /* 0x080fe20000400000 */
[----:B------:R-:W-:Y:S01]  /*5960*/  HADD2.F32 R5, -RZ, R5.H1_H1 ;  /* 0x30000005ff057230 */ /* 0x000fe20000004100 */
[----:B------:R-:W-:Y:S01]  /*5970*/  FMUL R4, R6, R15 ;  /* 0x0000000f06047220 */ /* 0x000fe20000400000 */
[----:B------:R-:W-:Y:S01]  /*5980*/  F2FP.F16.E4M3.UNPACK_B R6, R35 ;  /* 0x00000023ff06723e */ /* 0x000fe200020006ff */
[C---:B-1----:R-:W-:Y:S01]  /*5990*/  FFMA R18, R0.reuse, R44, R2 ;  /* 0x0000002c00127223 */ /* 0x042fe20000000002 */
[----:B------:R-:W-:Y:S01]  /*59a0*/  FMUL R2, R7, R15 ;  /* 0x0000000f07027220 */ /* 0x000fe20000400000 */
[C---:B------:R-:W-:Y:S01]  /*59b0*/  FFMA R17, R0.reuse, R45, R4 ;  /* 0x0000002d00117223 */ /* 0x040fe20000000004 */
[----:B------:R-:W-:Y:S01]  /*59c0*/  F2FP.F16.E4M3.UNPACK_B R4, R35.H1 ;  /* 0x00000023ff04723e */ /* 0x000fe200030006ff */
[--C-:B------:R-:W-:Y:S01]  /*59d0*/  HADD2.F32 R9, -RZ, R6.reuse.H0_H0 ;  /* 0x20000006ff097230 */ /* 0x100fe20000004100 */
[----:B------:R-:W-:Y:S01]  /*59e0*/  FFMA R16, R0, R46, R2 ;  /* 0x0000002e00107223 */ /* 0x000fe20000000002 */
[----:B------:R-:W-:Y:S01]  /*59f0*/  FMUL R2, R5, R15 ;  /* 0x0000000f05027220 */ /* 0x000fe20000400000 */
[----:B------:R-:W-:-:S02]  /*5a00*/  HADD2.F32 R5, -RZ, R6.H1_H1 ;  /* 0x30000006ff057230 */ /* 0x000fc40000004100 */
[--C-:B------:R-:W-:Y:S01]  /*5a10*/  HADD2.F32 R8, -RZ, R4.reuse.H0_H0 ;  /* 0x20000004ff087230 */ /* 0x100fe20000004100 */
[----:B------:R-:W-:Y:S01]  /*5a20*/  FFMA R13, R0, R47, R2 ;  /* 0x0000002f000d7223 */ /* 0x000fe20000000002 */
[----:B------:R-:W-:Y:S01]  /*5a30*/  HADD2.F32 R7, -RZ, R4.H1_H1 ;  /* 0x30000004ff077230 */ /* 0x000fe20000004100 */
[-C--:B------:R-:W-:Y:S01]  /*5a40*/  FMUL R5, R5, R15.reuse ;  /* 0x0000000f05057220 */ /* 0x080fe20000400000 */
[-C--:B------:R-:W-:Y:S01]  /*5a50*/  FMUL R6, R9, R15.reuse ;  /* 0x0000000f09067220 */ /* 0x080fe20000400000 */
[-C--:B------:R-:W-:Y:S01]  /*5a60*/  FMUL R4, R8, R15.reuse ;  /* 0x0000000f08047220 */ /* 0x080fe20000400000 */
[----:B------:R-:W-:Y:S01]  /*5a70*/  FADD R9, R18, R56 ;  /* 0x0000003812097221 */ /* 0x000fe20000000000 */
        /* <DEDUP_REMOVED lines=13> */
[----:B------:R-:W-:Y:S01]  /*5b50*/  IMAD.MOV.U32 R13, RZ, RZ, R8 ;  /* 0x000000ffff0d7224 */ /* 0x000fe200078e0008 */
[----:B------:R-:W-:Y:S01]  /*5b60*/  MOV R12, R7 ;  /* 0x00000007000c7202 */ /* 0x000fe20000000f00 */
[----:B------:R-:W-:Y:S01]  /*5b70*/  IMAD.MOV.U32 R10, RZ, RZ, R5 ;  /* 0x000000ffff0a7224 */ /* 0x000fe200078e0005 */
[----:B------:R-:W-:Y:S02]  /*5b80*/  MOV R11, R6 ;  /* 0x00000006000b7202 */ /* 0x000fe40000000f00 */
[----:B------:R-:W-:Y:S02]  /*5b90*/  MOV R17, R4 ;  /* 0x0000000400117202 */ /* 0x000fe40000000f00 */
[----:B------:R-:W-:Y:S02]  /*5ba0*/  MOV R18, R2 ;  /* 0x0000000200127202 */ /* 0x000fe40000000f00 */
[----:B------:R-:W-:Y:S01]  /*5bb0*/  MOV R26, R14 ;  /* 0x0000000e001a7202 */ /* 0x000fe20000000f00 */
[----:B------:R-:W-:Y:S05]  /*5bc0*/  @P2 BRA `(.L_x_76) ;  /* 0x0000008000002947 */ /* 0x000fea0003800000 */
[----:B------:R-:W-:Y:S02]  /*5bd0*/  FMNMX.NAN R16, RZ, R9, !PT ;  /* 0x00000009ff107209 */ /* 0x000fe40007820000 */
[----:B------:R-:W-:-:S02]  /*5be0*/  FMNMX.NAN R13, RZ, R8, !PT ;  /* 0x00000008ff0d7209 */ /* 0x000fc40007820000 */
[----:B------:R-:W-:Y:S02]  /*5bf0*/  FMNMX.NAN R12, RZ, R7, !PT ;  /* 0x00000007ff0c7209 */ /* 0x000fe40007820000 */
[----:B------:R-:W-:Y:S02]  /*5c00*/  FMNMX.NAN R11, RZ, R6, !PT ;  /* 0x00000006ff0b7209 */ /* 0x000fe40007820000 */
[----:B------:R-:W-:Y:S02]  /*5c10*/  FMNMX.NAN R10, RZ, R5, !PT ;  /* 0x00000005ff0a7209 */ /* 0x000fe40007820000 */
[----:B------:R-:W-:Y:S02]  /*5c20*/  FMNMX.NAN R17, RZ, R4, !PT ;  /* 0x00000004ff117209 */ /* 0x000fe40007820000 */
[----:B------:R-:W-:Y:S02]  /*5c30*/  FMNMX.NAN R18, RZ, R2, !PT ;  /* 0x00000002ff127209 */ /* 0x000fe40007820000 */
[----:B------:R-:W-:-:S02]  /*5c40*/  FMNMX.NAN R26, RZ, R14, !PT ;  /* 0x0000000eff1a7209 */ /* 0x000fc40007820000 */
.L_x_76:
[----:B------:R-:W-:Y:S01]  /*5c50*/  ISETP.LT.AND P1, PT, R36, c[0x0][0x160], P5 ;  /* 0x0000580024007a0c */ /* 0x000fe20002f21270 */
[-C--:B------:R-:W-:Y:S01]  /*5c60*/  FMUL R20, R6, R68.reuse ;  /* 0x0000004406147220 */ /* 0x080fe20000400000 */
[----:B------:R-:W-:Y:S01]  /*5c70*/  ISETP.LT.AND P0, PT, R36, c[0x0][0x160], P4 ;  /* 0x0000580024007a0c */ /* 0x000fe20002701270 */
[-C--:B------:R-:W-:Y:S01]  /*5c80*/  FMUL R19, R7, R68.reuse ;  /* 0x0000004407137220 */ /* 0x080fe20000400000 */
[----:B------:R-:W-:Y:S01]  /*5c90*/  IADD3 R36, P3, R38, c[0x0][0x238], RZ ;  /* 0x00008e0026247a10 */ /* 0x000fe20007f7e0ff */
[-C--:B------:R-:W-:Y:S01]  /*5ca0*/  FMUL R25, R11, R3.reuse ;  /* 0x000000030b197220 */ /* 0x080fe20000400000 */
[----:B------:R-:W-:Y:S01]  /*5cb0*/  IADD3 R44, R50, 0x10, RZ ;  /* 0x00000010322c7810 */ /* 0x000fe20007ffe0ff */
[-C--:B------:R-:W-:Y:S01]  /*5cc0*/  FMUL R24, R12, R3.reuse ;  /* 0x000000030c187220 */ /* 0x080fe20000400000 */
[----:B------:R-:W-:Y:S01]  /*5cd0*/  IADD3.X R37, R39, c[0x0][0x23c], RZ, P3, !PT ;  /* 0x00008f0027257a10 */ /* 0x000fe20001ffe4ff */
[-C--:B------:R-:W-:Y:S01]  /*5ce0*/  FMUL R23, R26, R3.reuse ;  /* 0x000000031a177220 */ /* 0x080fe20000400000 */
[----:B------:R-:W-:Y:S01]  /*5cf0*/  IADD3 R38, P3, R42, c[0x0][0x278], RZ ;  /* 0x00009e002a267a10 */ /* 0x000fe20007f7e0ff */
[----:B------:R-:W-:Y:S01]  /*5d00*/  FMUL R21, R18, R3 ;  /* 0x0000000312157220 */ /* 0x000fe20000400000 */
[----:B------:R-:W-:Y:S01]  /*5d10*/  F2FP.SATFINITE.E4M3.F32.PACK_AB_MERGE_C R27, R20, R19, RZ ;  /* 0x00000013141b723e */ /* 0x000fe200048070ff */
[-C--:B------:R-:W-:Y:S01]  /*5d20*/  FMUL R20, R14, R68.reuse ;  /* 0x000000440e147220 */ /* 0x080fe20000400000 */
[----:B------:R-:W-:Y:S01]  /*5d30*/  IADD3.X R39, R43, c[0x0][0x27c], RZ, P3, !PT ;  /* 0x00009f002b277a10 */ /* 0x000fe20001ffe4ff */
[----:B------:R-:W-:Y:S01]  /*5d40*/  FMUL R19, R2, R68 ;  /* 0x0000004402137220 */ /* 0x000fe20000400000 */
[----:B------:R-:W-:Y:S01]  /*5d50*/  IADD3 R40, P3, R69, R40, RZ ;  /* 0x0000002845287210 */ /* 0x000fe20007f7e0ff */
[----:B------:R-:W-:Y:S01]  /*5d60*/  FMUL R29, R8, R68 ;  /* 0x00000044081d7220 */ /* 0x000fe20000400000 */
[----:B------:R-:W-:Y:S01]  /*5d70*/  F2FP.SATFINITE.E4M3.F32.PACK_AB_MERGE_C R33, R25, R24, RZ ;  /* 0x000000181921723e */ /* 0x000fe200048070ff */
[----:B------:R-:W-:Y:S01]  /*5d80*/  FMUL R24, R13, R3 ;  /* 0x000000030d187220 */ /* 0x000fe20000400000 */
[----:B------:R-:W-:Y:S01]  /*5d90*/  IADD3.X R41, R72, R41, RZ, P3, !PT ;  /* 0x0000002948297210 */ /* 0x000fe20001ffe4ff */
[----:B------:R-:W-:Y:S01]  /*5da0*/  FMUL R25, R10, R3 ;  /* 0x000000030a197220 */ /* 0x000fe20000400000 */
[----:B------:R-:W-:Y:S01]  /*5db0*/  ISETP.GE.AND P3, PT, R44, c[0x0][0x160], PT ;  /* 0x000058002c007a0c */ /* 0x000fe20003f66270 */
[-C--:B------:R-:W-:Y:S01]  /*5dc0*/  FMUL R28, R9, R68.reuse ;  /* 0x00000044091c7220 */ /* 0x080fe20000400000 */
[----:B------:R-:W-:Y:S01]  /*5dd0*/  F2FP.SATFINITE.E4M3.F32.PACK_AB_MERGE_C R32, R23, R21, RZ ;  /* 0x000000151720723e */ /* 0x000fe200048070ff */
[-C--:B------:R-:W-:Y:S01]  /*5de0*/  FMUL R21, R16, R3.reuse ;  /* 0x0000000310157220 */ /* 0x080fe20000400000 */
[----:B------:R-:W-:Y:S01]  /*5df0*/  ISETP.NE.AND P3, PT, R67, RZ, !P3 ;  /* 0x000000ff4300720c */ /* 0x000fe20005f65270 */
[----:B------:R-:W-:Y:S01]  /*5e00*/  FMUL R23, R17, R3 ;  /* 0x0000000311177220 */ /* 0x000fe20000400000 */
[-C--:B------:R-:W-:Y:S01]  /*5e10*/  FMUL R31, R4, R68.reuse ;  /* 0x00000044041f7220 */ /* 0x080fe20000400000 */
[----:B------:R-:W-:Y:S01]  /*5e20*/  FMUL R30, R5, R68 ;  /* 0x00000044051e7220 */ /* 0x000fe20000400000 */
[----:B------:R-:W-:Y:S01]  /*5e30*/  F2FP.SATFINITE.E4M3.F32.PACK_AB_MERGE_C R19, R20, R19, RZ ;  /* 0x000000131413723e */ /* 0x000fe200048070ff */
[----:B------:R-:W-:Y:S01]  /*5e40*/  IMAD.MOV.U32 R42, RZ, RZ, R34 ;  /* 0x000000ffff2a7224 */ /* 0x000fe200078e0022 */
[----:B------:R-:W-:-:S02]  /*5e50*/  F2FP.SATFINITE.E4M3.F32.PACK_AB_MERGE_C R24, R24, R21, R33 ;  /* 0x000000151818723e */ /* 0x000fc40004807021 */
[----:B------:R-:W-:Y:S02]  /*5e60*/  F2FP.SATFINITE.E4M3.F32.PACK_AB_MERGE_C R25, R23, R25, R32 ;  /* 0x000000191719723e */ /* 0x000fe40004807020 */
[----:B------:R-:W-:Y:S02]  /*5e70*/  F2FP.SATFINITE.E4M3.F32.PACK_AB_MERGE_C R20, R29, R28, R27 ;  /* 0x0000001c1d14723e */ /* 0x000fe4000480701b */
[----:B------:R-:W-:Y:S01]  /*5e80*/  F2FP.SATFINITE.E4M3.F32.PACK_AB_MERGE_C R21, R31, R30, R19 ;  /* 0x0000001e1f15723e */ /* 0x000fe20004807013 */
[----:B------:R-:W-:Y:S01]  /*5e90*/  @P1 STG.E.64 [R36.64], R24 ;  /* 0x0000001824001986 */ /* 0x000fe2000c101b10 */
[----:B------:R-:W-:-:S03]  /*5ea0*/  MOV R43, R35 ;  /* 0x00000023002b7202 */ /* 0x000fc60000000f00 */
[----:B------:R-:W-:Y:S04]  /*5eb0*/  @P0 STG.E.64 [R38.64], R20 ;  /* 0x0000001426000986 */ /* 0x000fe8000c101b10 */
[----:B------:R-:W2:Y:S01]  /*5ec0*/  @P3 LDG.E.LTC128B.64 R42, [R40.64] ;  /* 0x00000010282a3981 */ /* 0x000ea2000c1e1b20 */
[----:B------:R-:W-:Y:S02]  /*5ed0*/  @P1 FMNMX.NAN R16, R48, |R16|, !PT ;  /* 0x4000001030101209 */ /* 0x000fe40007820000 */
[----:B------:R-:W-:Y:S01]  /*5ee0*/  @P0 FMNMX.NAN R9, R49, |R9|, !PT ;  /* 0x4000000931090209 */ /* 0x000fe20007820000 */
[----:B------:R-:W-:Y:S01]  /*5ef0*/  BAR.SYNC.DEFER_BLOCKING 0x0 ;  /* 0x0000000000007b1d */ /* 0x000fe20000010000 */
[----:B------:R-:W-:Y:S02]  /*5f00*/  @P1 FMNMX.NAN R13, R16, |R13|, !PT ;  /* 0x4000000d100d1209 */ /* 0x000fe40007820000 */
        /* <DEDUP_REMOVED lines=10> */
[----:B------:R-:W-:Y:S01]  /*5fb0*/  @P0 FMNMX.NAN R4, |R2|, R4, !PT ;  /* 0x0000000402040209 */ /* 0x000fe20007820200 */
[----:B------:R-:W-:Y:S01]  /*5fc0*/  STS.64 [R22.X8], R96 ;  /* 0x0000006016007388 */ /* 0x000fe20000008a00 */
[----:B------:R-:W-:Y:S02]  /*5fd0*/  @P1 FMNMX.NAN R48, R5, |R26|, !PT ;  /* 0x4000001a05301209 */ /* 0x000fe40007820000 */
[----:B------:R-:W-:Y:S01]  /*5fe0*/  @P0 FMNMX.NAN R49, |R14|, R4, !PT ;  /* 0x000000040e310209 */ /* 0x000fe20007820200 */
[----:B------:R-:W-:Y:S04]  /*5ff0*/  STS.64 [R22.X8+0x20], R88 ;  /* 0x0000205816007388 */ /* 0x000fe80000008a00 */
[----:B------:R-:W-:Y:S04]  /*6000*/  STS.64 [R22.X8+0x40], R86 ;  /* 0x0000405616007388 */ /* 0x000fe80000008a00 */
[----:B------:R-:W-:Y:S04]  /*6010*/  STS.64 [R22.X8+0x60], R84 ;  /* 0x0000605416007388 */ /* 0x000fe80000008a00 */
[----:B------:R-:W-:Y:S06]  /*6020*/  BAR.SYNC.DEFER_BLOCKING 0x0 ;  /* 0x0000000000007b1d */ /* 0x000fec0000010000 */
[----:B------:R-:W1:Y:S04]  /*6030*/  LDS.128 R28, [R51.X16] ;  /* 0x00000000331c7984 */ /* 0x000e68000000cc00 */
[----:B------:R-:W3:Y:S01]  /*6040*/  LDS.128 R32, [R60.X16] ;  /* 0x000000003c207984 */ /* 0x000ee2000000cc00 */
[----:B--2---:R-:W-:-:S02]  /*6050*/  F2FP.F16.E4M3.UNPACK_B R8, R42 ;  /* 0x0000002aff08723e */ /* 0x004fc400020006ff */
[----:B------:R-:W-:Y:S02]  /*6060*/  F2FP.F16.E4M3.UNPACK_B R6, R42.H1 ;  /* 0x0000002aff06723e */ /* 0x000fe400030006ff */
[----:B------:R-:W-:Y:S01]  /*6070*/  F2FP.F16.E4M3.UNPACK_B R5, R43 ;  /* 0x0000002bff05723e */ /* 0x000fe200020006ff */
[--C-:B------:R-:W-:Y:S02]  /*6080*/  HADD2.F32 R9, -RZ, R8.reuse.H0_H0 ;  /* 0x20000008ff097230 */ /* 0x100fe40000004100 */
[----:B------:R-:W-:Y:S02]  /*6090*/  HADD2.F32 R7, -RZ, R8.H1_H1 ;  /* 0x30000008ff077230 */ /* 0x000fe40000004100 */
[--C-:B------:R-:W-:Y:S01]  /*60a0*/  HADD2.F32 R8, -RZ, R6.reuse.H0_H0 ;  /* 0x20000006ff087230 */ /* 0x100fe20000004100 */
[-C--:B------:R-:W-:Y:S01]  /*60b0*/  FMUL R2, R9, R15.reuse ;  /* 0x0000000f09027220 */ /* 0x080fe20000400000 */
[----:B------:R-:W-:Y:S01]  /*60c0*/  HADD2.F32 R6, -RZ, R6.H1_H1 ;  /* 0x30000006ff067230 */ /* 0x000fe20000004100 */
[-C--:B------:R-:W-:Y:S01]  /*60d0*/  FMUL R4, R7, R15.reuse ;  /* 0x0000000f07047220 */ /* 0x080fe20000400000 */
[--C-:B------:R-:W-:Y:S01]  /*60e0*/  HADD2.F32 R9, -RZ, R5.reuse.H0_H0 ;  /* 0x20000005ff097230 */ /* 0x100fe20000004100 */
[----:B-1----:R-:W-:Y:S01]  /*60f0*/  FFMA R18, R0, R28, R2 ;  /* 0x0000001c00127223 */ /* 0x002fe20000000002 */
[----:B------:R-:W-:Y:S01]  /*6100*/  FMUL R2, R8, R15 ;  /* 0x0000000f08027220 */ /* 0x000fe20000400000 */
[C---:B------:R-:W-:Y:S01]  /*6110*/  FFMA R17, R0.reuse, R29, R4 ;  /* 0x0000001d00117223 */ /* 0x040fe20000000004 */
[----:B------:R-:W-:Y:S01]  /*6120*/  F2FP.F16.E4M3.UNPACK_B R4, R43.H1 ;  /* 0x0000002bff04723e */ /* 0x000fe200030006ff */
[----:B------:R-:W-:Y:S01]  /*6130*/  HADD2.F32 R5, -RZ, R5.H1_H1 ;  /* 0x30000005ff057230 */ /* 0x000fe20000004100 */
[----:B------:R-:W-:Y:S01]  /*6140*/  FFMA R16, R0, R30, R2 ;  /* 0x0000001e00107223 */ /* 0x000fe20000000002 */
[-C--:B------:R-:W-:Y:S01]  /*6150*/  FMUL R2, R6, R15.reuse ;  /* 0x0000000f06027220 */ /* 0x080fe20000400000 */
[-C--:B------:R-:W-:Y:S01]  /*6160*/  FMUL R6, R9, R15.reuse ;  /* 0x0000000f09067220 */ /* 0x080fe20000400000 */
[--C-:B------:R-:W-:Y:S01]  /*6170*/  HADD2.F32 R8, -RZ, R4.reuse.H0_H0 ;  /* 0x20000004ff087230 */ /* 0x100fe20000004100 */
[----:B------:R-:W-:Y:S01]  /*6180*/  FMUL R5, R5, R15 ;  /* 0x0000000f05057220 */ /* 0x000fe20000400000 */
[----:B------:R-:W-:Y:S01]  /*6190*/  HADD2.F32 R7, -RZ, R4.H1_H1 ;  /* 0x30000004ff077230 */ /* 0x000fe20000004100 */
[C---:B------:R-:W-:Y:S01]  /*61a0*/  FFMA R13, R0.reuse, R31, R2 ;  /* 0x0000001f000d7223 */ /* 0x040fe20000000002 */
[----:B---3--:R-:W-:Y:S01]  /*61b0*/  FFMA R12, R0, R32, R6 ;  /* 0x00000020000c7223 */ /* 0x008fe20000000006 */
[----:B------:R-:W-:Y:S01]  /*61c0*/  FMUL R4, R8, R15 ;  /* 0x0000000f08047220 */ /* 0x000fe20000400000 */
[C---:B------:R-:W-:Y:S01]  /*61d0*/  FFMA R11, R0.reuse, R33, R5 ;  /* 0x00000021000b7223 */ /* 0x040fe20000000005 */
[----:B------:R-:W-:Y:S01]  /*61e0*/  FMUL R2, R7, R15 ;  /* 0x0000000f07027220 */ /* 0x000fe20000400000 */
[----:B------:R-:W-:Y:S01]  /*61f0*/  FADD R8, R17, R58 ;  /* 0x0000003a11087221 */ /* 0x000fe20000000000 */
[C---:B------:R-:W-:Y:S01]  /*6200*/  FFMA R10, R0.reuse, R34, R4 ;  /* 0x00000022000a7223 */ /* 0x040fe20000000004 */
        /* <DEDUP_REMOVED lines=25> */
.L_x_77:
[----:B------:R-:W-:Y:S01]  /*63a0*/  IADD3 R34, P3, R36, c[0x0][0x238], RZ ;  /* 0x00008e0024227a10 */ /* 0x000fe20007f7e0ff */
[-C--:B------:R-:W-:Y:S01]  /*63b0*/  FMUL R20, R6, R68.reuse ;  /* 0x0000004406147220 */ /* 0x080fe20000400000 */
[----:B------:R-:W-:Y:S01]  /*63c0*/  ISETP.LT.AND P1, PT, R44, c[0x0][0x160], P5 ;  /* 0x000058002c007a0c */ /* 0x000fe20002f21270 */
[----:B------:R-:W-:Y:S01]  /*63d0*/  FMUL R19, R7, R68 ;  /* 0x0000004407137220 */ /* 0x000fe20000400000 */
[----:B------:R-:W-:Y:S01]  /*63e0*/  IADD3.X R35, R37, c[0x0][0x23c], RZ, P3, !PT ;  /* 0x00008f0025237a10 */ /* 0x000fe20001ffe4ff */
[-C--:B------:R-:W-:Y:S01]  /*63f0*/  FMUL R25, R11, R3.reuse ;  /* 0x000000030b197220 */ /* 0x080fe20000400000 */
[----:B------:R-:W-:Y:S01]  /*6400*/  IADD3 R36, P3, R38, c[0x0][0x278], RZ ;  /* 0x00009e0026247a10 */ /* 0x000fe20007f7e0ff */
[-C--:B------:R-:W-:Y:S01]  /*6410*/  FMUL R24, R12, R3.reuse ;  /* 0x000000030c187220 */ /* 0x080fe20000400000 */
[----:B------:R-:W-:Y:S01]  /*6420*/  ISETP.LT.AND P0, PT, R44, c[0x0][0x160], P4 ;  /* 0x000058002c007a0c */ /* 0x000fe20002701270 */
[-C--:B------:R-:W-:Y:S01]  /*6430*/  FMUL R23, R26, R3.reuse ;  /* 0x000000031a177220 */ /* 0x080fe20000400000 */
[----:B------:R-:W-:Y:S01]  /*6440*/  IADD3.X R37, R39, c[0x0][0x27c], RZ, P3, !PT ;  /* 0x00009f0027257a10 */ /* 0x000fe20001ffe4ff */
[----:B------:R-:W-:Y:S01]  /*6450*/  FMUL R21, R18, R3 ;  /* 0x0000000312157220 */ /* 0x000fe20000400000 */
[----:B------:R-:W-:Y:S01]  /*6460*/  IADD3 R38, P3, R69, R40, RZ ;  /* 0x0000002845267210 */ /* 0x000fe20007f7e0ff */
[-C--:B------:R-:W-:Y:S01]  /*6470*/  FMUL R29, R8, R68.reuse ;  /* 0x00000044081d7220 */ /* 0x080fe20000400000 */
[----:B------:R-:W-:Y:S01]  /*6480*/  IADD3 R44, R50, 0x18, RZ ;  /* 0x00000018322c7810 */ /* 0x000fe20007ffe0ff */
[-C--:B------:R-:W-:Y:S01]  /*6490*/  FMUL R28, R9, R68.reuse ;  /* 0x00000044091c7220 */ /* 0x080fe20000400000 */
[----:B------:R-:W-:Y:S01]  /*64a0*/  IADD3.X R39, R72, R41, RZ, P3, !PT ;  /* 0x0000002948277210 */ /* 0x000fe20001ffe4ff */
[-C--:B------:R-:W-:Y:S01]  /*64b0*/  FMUL R31, R4, R68.reuse ;  /* 0x00000044041f7220 */ /* 0x080fe20000400000 */
[----:B------:R-:W-:Y:S01]  /*64c0*/  ISETP.GE.AND P3, PT, R44, c[0x0][0x160], PT ;  /* 0x000058002c007a0c */ /* 0x000fe20003f66270 */
[-C--:B------:R-:W-:Y:S01]  /*64d0*/  FMUL R30, R5, R68.reuse ;  /* 0x00000044051e7220 */ /* 0x080fe20000400000 */
[----:B------:R-:W-:Y:S01]  /*64e0*/  F2FP.SATFINITE.E4M3.F32.PACK_AB_MERGE_C R27, R20, R19, RZ ;  /* 0x00000013141b723e */ /* 0x000fe200048070ff */
[-C--:B------:R-:W-:Y:S01]  /*64f0*/  FMUL R20, R14, R68.reuse ;  /* 0x000000440e147220 */ /* 0x080fe20000400000 */
[----:B------:R-:W-:Y:S01]  /*6500*/  FMUL R19, R2, R68 ;  /* 0x0000004402137220 */ /* 0x000fe20000400000 */
[----:B------:R-:W-:Y:S01]  /*6510*/  F2FP.SATFINITE.E4M3.F32.PACK_AB_MERGE_C R33, R25, R24, RZ ;  /* 0x000000181921723e */ /* 0x000fe200048070ff */
[----:B------:R-:W-:Y:S01]  /*6520*/  FMUL R24, R13, R3 ;  /* 0x000000030d187220 */ /* 0x000fe20000400000 */
[----:B------:R-:W-:Y:S01]  /*6530*/  F2FP.SATFINITE.E4M3.F32.PACK_AB_MERGE_C R32, R23, R21, RZ ;  /* 0x000000151720723e */ /* 0x000fe200048070ff */
[-C--:B------:R-:W-:Y:S01]  /*6540*/  FMUL R21, R16, R3.reuse ;  /* 0x0000000310157220 */ /* 0x080fe20000400000 */
[----:B------:R-:W-:Y:S01]  /*6550*/  ISETP.NE.AND P3, PT, R67, RZ, !P3 ;  /* 0x000000ff4300720c */ /* 0x000fe20005f65270 */
        /* <DEDUP_REMOVED lines=89> */
.L_x_78:
        /* <DEDUP_REMOVED lines=117> */
.L_x_79:
        /* <DEDUP_REMOVED lines=20> */
[----:B------:R-:W-:Y:S01]  /*7380*/  FMUL R30, R5, R68 ;  /* 0x00000044051e7220 */ /* 0x000fe20000400000 */
[----:B------:R-:W-:-:S02]  /*7390*/  ISETP.LT.AND P1, PT, R44, c[0x0][0x160], P5 ;  /* 0x000058002c007a0c */ /* 0x000fc40002f21270 */
[----:B------:R-:W-:Y:S02]  /*73a0*/  ISETP.LT.AND P0, PT, R44, c[0x0][0x160], P4 ;  /* 0x000058002c007a0c */ /* 0x000fe40002701270 */
[----:B------:R-:W-:Y:S01]  /*73b0*/  F2FP.SATFINITE.E4M3.F32.PACK_AB_MERGE_C R33, R25, R24, RZ ;  /* 0x000000181921723e */ /* 0x000fe200048070ff */
[----:B------:R-:W-:Y:S01]  /*73c0*/  FMUL R24, R13, R3 ;  /* 0x000000030d187220 */ /* 0x000fe20000400000 */
[----:B------:R-:W-:Y:S01]  /*73d0*/  F2FP.SATFINITE.E4M3.F32.PACK_AB_MERGE_C R32, R23, R21, RZ ;  /* 0x000000151720723e */ /* 0x000fe200048070ff */
[-C--:B------:R-:W-:Y:S01]  /*73e0*/  FMUL R21, R16, R3.reuse ;  /* 0x0000000310157220 */ /* 0x080fe20000400000 */
[----:B------:R-:W-:Y:S01]  /*73f0*/  ISETP.NE.AND P3, PT, R67, RZ, !P3 ;  /* 0x000000ff4300720c */ /* 0x000fe20005f65270 */
[-C--:B------:R-:W-:Y:S01]  /*7400*/  FMUL R23, R17, R3.reuse ;  /* 0x0000000311177220 */ /* 0x080fe20000400000 */
[----:B------:R-:W-:Y:S01]  /*7410*/  FMUL R25, R10, R3 ;  /* 0x000000030a197220 */ /* 0x000fe20000400000 */
[----:B------:R-:W-:Y:S02]  /*7420*/  F2FP.SATFINITE.E4M3.F32.PACK_AB_MERGE_C R19, R20, R19, RZ ;  /* 0x000000131413723e */ /* 0x000fe400048070ff */
[----:B------:R-:W-:-:S02]  /*7430*/  F2FP.SATFINITE.E4M3.F32.PACK_AB_MERGE_C R24, R24, R21, R33 ;  /* 0x000000151818723e */ /* 0x000fc40004807021 */
[----:B------:R-:W-:Y:S02]  /*7440*/  F2FP.SATFINITE.E4M3.F32.PACK_AB_MERGE_C R25, R23, R25, R32 ;  /* 0x000000191719723e */ /* 0x000fe40004807020 */
[----:B------:R-:W-:Y:S02]  /*7450*/  F2FP.SATFINITE.E4M3.F32.PACK_AB_MERGE_C R20, R29, R28, R27 ;  /* 0x0000001c1d14723e */ /* 0x000fe4000480701b */
[----:B------:R-:W-:Y:S01]  /*7460*/  F2FP.SATFINITE.E4M3.F32.PACK_AB_MERGE_C R21, R31, R30, R19 ;  /* 0x0000001e1f15723e */ /* 0x000fe20004807013 */
[----:B------:R-:W-:Y:S04]  /*7470*/  @P1 STG.E.64 [R34.64], R24 ;  /* 0x0000001822001986 */ /* 0x000fe8000c101b10 */
[----:B------:R-:W-:Y:S04]  /*7480*/  @P0 STG.E.64 [R36.64], R20 ;  /* 0x0000001424000986 */ /* 0x000fe8000c101b10 */
        /* <DEDUP_REMOVED lines=49> */
[----:B------:R-:W-:Y:S01]  /*77a0*/  FFMA R11, R0, R45, R5 ;  /* 0x0000002d000b7223 */ /* 0x000fe20000000005 */
[----:B------:R-:W-:Y:S01]  /*77b0*/  FMUL R2, R7, R15 ;  /* 0x0000000f07027220 */ /* 0x000fe20000400000 */
[----:B------:R-:W-:Y:S01]  /*77c0*/  FADD R9, R18, R56 ;  /* 0x0000003812097221 */ /* 0x000fe20000000000 */
        /* <DEDUP_REMOVED lines=26> */
.L_x_80:
        /* <DEDUP_REMOVED lines=58> */
[----:B------:R-:W-:Y:S01]  /*7d10*/  STS.64 [R22.X8+0x20], R176 ;  /* 0x000020b016007388 */ /* 0x000fe20000008a00 */
[----:B------:R-:W-:-:S03]  /*7d20*/  IADD3 R42, R50, 0x38, RZ ;  /* 0x00000038322a7810 */ /* 0x000fc60007ffe0ff */
        /* <DEDUP_REMOVED lines=8> */
[--C-:B------:R-:W-:Y:S02]  /*7db0*/  HADD2.F32 R7, -RZ, R8.reuse.H1_H1 ;  /* 0x30000008ff077230 */ /* 0x100fe40000004100 */
[----:B------:R-:W-:Y:S02]  /*7dc0*/  HADD2.F32 R9, -RZ, R8.H0_H0 ;  /* 0x20000008ff097230 */ /* 0x000fe40000004100 */
[--C-:B------:R-:W-:Y:S01]  /*7dd0*/  HADD2.F32 R8, -RZ, R6.reuse.H0_H0 ;  /* 0x20000006ff087230 */ /* 0x100fe20000004100 */
[-C--:B------:R-:W-:Y:S01]  /*7de0*/  FMUL R4, R7, R15.reuse ;  /* 0x0000000f07047220 */ /* 0x080fe20000400000 */
[----:B------:R-:W-:Y:S01]  /*7df0*/  HADD2.F32 R6, -RZ, R6.H1_H1 ;  /* 0x30000006ff067230 */ /* 0x000fe20000004100 */
[----:B------:R-:W-:Y:S01]  /*7e00*/  FMUL R2, R9, R15 ;  /* 0x0000000f09027220 */ /* 0x000fe20000400000 */
[--C-:B------:R-:W-:Y:S01]  /*7e10*/  HADD2.F32 R10, -RZ, R5.reuse.H0_H0 ;  /* 0x20000005ff0a7230 */ /* 0x100fe20000004100 */
[C---:B-1----:R-:W-:Y:S01]  /*7e20*/  FFMA R12, R0.reuse, R29, R4 ;  /* 0x0000001d000c7223 */ /* 0x042fe20000000004 */
[----:B------:R-:W-:Y:S01]  /*7e30*/  F2FP.F16.E4M3.UNPACK_B R4, R41.H1 ;  /* 0x00000029ff04723e */ /* 0x000fe200030006ff */
[----:B------:R-:W-:Y:S01]  /*7e40*/  FFMA R13, R0, R28, R2 ;  /* 0x0000001c000d7223 */ /* 0x000fe20000000002 */
[----:B------:R-:W-:Y:S01]  /*7e50*/  FMUL R2, R8, R15 ;  /* 0x0000000f08027220 */ /* 0x000fe20000400000 */
[----:B------:R-:W-:-:S02]  /*7e60*/  HADD2.F32 R5, -RZ, R5.H1_H1 ;  /* 0x30000005ff057230 */ /* 0x000fc40000004100 */
[--C-:B------:R-:W-:Y:S01]  /*7e70*/  HADD2.F32 R9, -RZ, R4.reuse.H0_H0 ;  /* 0x20000004ff097230 */ /* 0x100fe20000004100 */
[----:B------:R-:W-:Y:S01]  /*7e80*/  FFMA R11, R0, R30, R2 ;  /* 0x0000001e000b7223 */ /* 0x000fe20000000002 */
[-C--:B------:R-:W-:Y:S01]  /*7e90*/  FMUL R2, R6, R15.reuse ;  /* 0x0000000f06027220 */ /* 0x080fe20000400000 */
[----:B------:R-:W-:Y:S01]  /*7ea0*/  HADD2.F32 R8, -RZ, R4.H1_H1 ;  /* 0x30000004ff087230 */ /* 0x000fe20000004100 */
[-C--:B------:R-:W-:Y:S01]  /*7eb0*/  FMUL R6, R10, R15.reuse ;  /* 0x0000000f0a067220 */ /* 0x080fe20000400000 */
[----:B------:R-:W-:Y:S01]  /*7ec0*/  FMUL R4, R9, R15 ;  /* 0x0000000f09047220 */ /* 0x000fe20000400000 */
[----:B------:R-:W-:Y:S01]  /*7ed0*/  FFMA R7, R0, R31, R2 ;  /* 0x0000001f00077223 */ /* 0x000fe20000000002 */
[-C--:B------:R-:W-:Y:S01]  /*7ee0*/  FMUL R5, R5, R15.reuse ;  /* 0x0000000f05057220 */ /* 0x080fe20000400000 */
        /* <DEDUP_REMOVED lines=19> */
[----:B------:R-:W-:Y:S01]  /*8020*/  MOV R18, R4 ;  /* 0x0000000400127202 */ /* 0x000fe20000000f00 */
[----:B------:R-:W-:Y:S01]  /*8030*/  IMAD.MOV.U32 R19, RZ, RZ, R2 ;  /* 0x000000ffff137224 */ /* 0x000fe200078e0002 */
        /* <DEDUP_REMOVED lines=9> */
.L_x_81:
[----:B------:R-:W-:Y:S01]  /*80d0*/  IADD3 R36, P3, R36, c[0x0][0x278], RZ ;  /* 0x00009e0024247a10 */ /* 0x000fe20007f7e0ff */
[-C--:B------:R-:W-:Y:S01]  /*80e0*/  FMUL R24, R7, R68.reuse ;  /* 0x0000004407187220 */ /* 0x080fe20000400000 */
[----:B------:R-:W-:Y:S01]  /*80f0*/  FMUL R23, R8, R68 ;  /* 0x0000004408177220 */ /* 0x000fe20000400000 */
[----:B------:R-:W-:Y:S01]  /*8100*/  IADD3 R38, P0, R38, c[0x0][0x238], RZ ;  /* 0x00008e0026267a10 */ /* 0x000fe20007f1e0ff */
[-C--:B------:R-:W-:Y:S01]  /*8110*/  FMUL R28, R12, R3.reuse ;  /* 0x000000030c1c7220 */ /* 0x080fe20000400000 */
[----:B------:R-:W-:Y:S01]  /*8120*/  IADD3.X R37, R37, c[0x0][0x27c], RZ, P3, !PT ;  /* 0x00009f0025257a10 */ /* 0x000fe20001ffe4ff */
[-C--:B------:R-:W-:Y:S01]  /*8130*/  FMUL R27, R13, R3.reuse ;  /* 0x000000030d1b7220 */ /* 0x080fe20000400000 */
[----:B------:R-:W-:Y:S01]  /*8140*/  IADD3 R20, P3, R69, R34, RZ ;  /* 0x0000002245147210 */ /* 0x000fe20007f7e0ff */
[-C--:B------:R-:W-:Y:S01]  /*8150*/  FMUL R26, R19, R3.reuse ;  /* 0x00000003131a7220 */ /* 0x080fe20000400000 */
[----:B------:R-:W-:Y:S01]  /*8160*/  FMUL R25, R18, R3 ;  /* 0x0000000312197220 */ /* 0x000fe20000400000 */
[----:B------:R-:W-:Y:S01]  /*8170*/  F2FP.SATFINITE.E4M3.F32.PACK_AB_MERGE_C R30, R24, R23, RZ ;  /* 0x00000017181e723e */ /* 0x000fe200048070ff */
[-C--:B------:R-:W-:Y:S01]  /*8180*/  FMUL R24, R2, R68.reuse ;  /* 0x0000004402187220 */ /* 0x080fe20000400000 */
[----:B------:R-:W-:Y:S01]  /*8190*/  IADD3.X R21, R72, R35, RZ, P3, !PT ;  /* 0x0000002348157210 */ /* 0x000fe20001ffe4ff */
[-C--:B------:R-:W-:Y:S01]  /*81a0*/  FMUL R23, R4, R68.reuse ;  /* 0x0000004404177220 */ /* 0x080fe20000400000 */
[----:B------:R-:W-:Y:S01]  /*81b0*/  ISETP.GE.AND P3, PT, R42, c[0x0][0x160], PT ;  /* 0x000058002a007a0c */ /* 0x000fe20003f66270 */
[----:B------:R-:W-:Y:S01]  /*81c0*/  FMUL R29, R17, R3 ;  /* 0x00000003111d7220 */ /* 0x000fe20000400000 */
[----:B------:R-:W-:Y:S01]  /*81d0*/  ISETP.LT.AND P1, PT, R44, c[0x0][0x160], P5 ;  /* 0x000058002c007a0c */ /* 0x000fe20002f21270 */
[-C--:B------:R-:W-:Y:S01]  /*81e0*/  FMUL R32, R9, R68.reuse ;  /* 0x0000004409207220 */ /* 0x080fe20000400000 */
[----:B------:R-:W-:Y:S01]  /*81f0*/  IADD3.X R39, R39, c[0x0][0x23c], RZ, P0, !PT ;  /* 0x00008f0027277a10 */ /* 0x000fe200007fe4ff */
[-C--:B------:R-:W-:Y:S01]  /*8200*/  FMUL R31, R10, R68.reuse ;  /* 0x000000440a1f7220 */ /* 0x080fe20000400000 */
[----:B------:R-:W-:Y:S01]  /*8210*/  ISETP.LT.AND P0, PT, R44, c[0x0][0x160], P4 ;  /* 0x000058002c007a0c */ /* 0x000fe20002701270 */
[-C--:B------:R-:W-:Y:S01]  /*8220*/  FMUL R34, R5, R68.reuse ;  /* 0x0000004405227220 */ /* 0x080fe20000400000 */
[----:B------:R-:W-:Y:S01]  /*8230*/  F2FP.SATFINITE.E4M3.F32.PACK_AB_MERGE_C R28, R28, R27, RZ ;  /* 0x0000001b1c1c723e */ /* 0x000fe200048070ff */
[----:B------:R-:W-:Y:S01]  /*8240*/  FMUL R27, R14, R3 ;  /* 0x000000030e1b7220 */ /* 0x000fe20000400000 */
[----:B------:R-:W-:Y:S01]  /*8250*/  F2FP.SATFINITE.E4M3.F32.PACK_AB_MERGE_C R35, R26, R25, RZ ;  /* 0x000000191a23723e */ /* 0x000fe200048070ff */
[-C--:B------:R-:W-:Y:S01]  /*8260*/  FMUL R26, R16, R3.reuse ;  /* 0x00000003101a7220 */ /* 0x080fe20000400000 */
[----:B------:R-:W-:Y:S01]  /*8270*/  ISETP.NE.AND P3, PT, R67, RZ, !P3 ;  /* 0x000000ff4300720c */ /* 0x000fe20005f65270 */
[----:B------:R-:W-:Y:S01]  /*8280*/  FMUL R25, R11, R3 ;  /* 0x000000030b197220 */ /* 0x000fe20000400000 */
        /* <DEDUP_REMOVED lines=10> */
[----:B------:R1:W2:Y:S01]  /*8330*/  @P3 LDG.E.LTC128B.64 R24, [R20.64] ;  /* 0x0000001014183981 */ /* 0x0002a2000c1e1b20 */
[----:B------:R-:W-:Y:S02]  /*8340*/  @P0 FMNMX.NAN R10, R49, |R10|, !PT ;  /* 0x4000000a310a0209 */ /* 0x000fe40007820000 */
[----:B------:R-:W-:Y:S01]  /*8350*/  @P1 FMNMX.NAN R16, R48, |R16|, !PT ;  /* 0x4000001030101209 */ /* 0x000fe20007820000 */
[----:B------:R-:W-:Y:S01]  /*8360*/  BAR.SYNC.DEFER_BLOCKING 0x0 ;  /* 0x0000000000007b1d */ /* 0x000fe20000010000 */
        /* <DEDUP_REMOVED lines=11> */
[----:B------:R-:W-:Y:S01]  /*8420*/  @P1 FMNMX.NAN R6, R7, |R18|, !PT ;  /* 0x4000001207061209 */ /* 0x000fe20007820000 */
[----:B------:R-:W-:Y:S01]  /*8430*/  STS.64 [R22.X8], R186 ;  /* 0x000000ba16007388 */ /* 0x000fe20000008a00 */
[----:B------:R-:W-:Y:S02]  /*8440*/  @P0 FMNMX.NAN R49, |R2|, R4, !PT ;  /* 0x0000000402310209 */ /* 0x000fe40007820200 */
[----:B------:R-:W-:Y:S01]  /*8450*/  @P1 FMNMX.NAN R48, R6, |R19|, !PT ;  /* 0x4000001306301209 */ /* 0x000fe20007820000 */
[----:B------:R-:W-:Y:S04]  /*8460*/  STS.64 [R22.X8+0x20], R184 ;  /* 0x000020b816007388 */ /* 0x000fe80000008a00 */
[----:B------:R-:W-:Y:S04]  /*8470*/  STS.64 [R22.X8+0x40], R182 ;  /* 0x000040b616007388 */ /* 0x000fe80000008a00 */
[----:B------:R-:W-:Y:S04]  /*8480*/  STS.64 [R22.X8+0x60], R180 ;  /* 0x000060b416007388 */ /* 0x000fe80000008a00 */
[----:B------:R-:W-:Y:S06]  /*8490*/  BAR.SYNC.DEFER_BLOCKING 0x0 ;  /* 0x0000000000007b1d */ /* 0x000fec0000010000 */
[----:B------:R-:W3:Y:S04]  /*84a0*/  LDS.128 R28, [R51.X16] ;  /* 0x00000000331c7984 */ /* 0x000ee8000000cc00 */
[----:B-1----:R-:W1:Y:S01]  /*84b0*/  LDS.128 R20, [R60.X16] ;  /* 0x000000003c147984 */ /* 0x002e62000000cc00 */
[----:B--2---:R-:W-:-:S02]  /*84c0*/  F2FP.F16.E4M3.UNPACK_B R7, R24 ;  /* 0x00000018ff07723e */ /* 0x004fc400020006ff */
[----:B------:R-:W-:Y:S02]  /*84d0*/  F2FP.F16.E4M3.UNPACK_B R5, R24.H1 ;  /* 0x00000018ff05723e */ /* 0x000fe400030006ff */
[-C--:B------:R-:W-:Y:S01]  /*84e0*/  F2FP.F16.E4M3.UNPACK_B R2, R25.reuse.H1 ;  /* 0x00000019ff02723e */ /* 0x080fe200030006ff */
[--C-:B------:R-:W-:Y:S01]  /*84f0*/  HADD2.F32 R12, -RZ, R7.reuse.H0_H0 ;  /* 0x20000007ff0c7230 */ /* 0x100fe20000004100 */
[----:B------:R-:W-:Y:S01]  /*8500*/  F2FP.F16.E4M3.UNPACK_B R4, R25 ;  /* 0x00000019ff04723e */ /* 0x000fe200020006ff */
[----:B------:R-:W-:Y:S02]  /*8510*/  HADD2.F32 R8, -RZ, R7.H1_H1 ;  /* 0x30000007ff087230 */ /* 0x000fe40000004100 */
[--C-:B------:R-:W-:Y:S02]  /*8520*/  HADD2.F32 R6, -RZ, R5.reuse.H0_H0 ;  /* 0x20000005ff067230 */ /* 0x100fe40000004100 */
[----:B------:R-:W-:Y:S02]  /*8530*/  HADD2.F32 R7, -RZ, R5.H1_H1 ;  /* 0x30000005ff077230 */ /* 0x000fe40000004100 */
[----:B------:R-:W-:Y:S01]  /*8540*/  HADD2.F32 R5, -RZ, R2.H1_H1 ;  /* 0x30000002ff057230 */ /* 0x000fe20000004100 */
[-C--:B------:R-:W-:Y:S01]  /*8550*/  FMUL R6, R6, R15.reuse ;  /* 0x0000000f06067220 */ /* 0x080fe20000400000 */
[--C-:B------:R-:W-:Y:S01]  /*8560*/  HADD2.F32 R9, -RZ, R4.reuse.H0_H0 ;  /* 0x20000004ff097230 */ /* 0x100fe20000004100 */
[-C--:B------:R-:W-:Y:S01]  /*8570*/  FMUL R7, R7, R15.reuse ;  /* 0x0000000f07077220 */ /* 0x080fe20000400000 */
[----:B------:R-:W-:Y:S01]  /*8580*/  HADD2.F32 R10, -RZ, R4.H1_H1 ;  /* 0x30000004ff0a7230 */ /* 0x000fe20000004100 */
[-C--:B------:R-:W-:Y:S01]  /*8590*/  FMUL R4, R12, R15.reuse ;  /* 0x0000000f0c047220 */ /* 0x080fe20000400000 */
[----:B------:R-:W-:Y:S01]  /*85a0*/  HADD2.F32 R11, -RZ, R2.H0_H0 ;  /* 0x20000002ff0b7230 */ /* 0x000fe20000004100 */
[-C--:B------:R-:W-:Y:S01]  /*85b0*/  FMUL R2, R8, R15.reuse ;  /* 0x0000000f08027220 */ /* 0x080fe20000400000 */
[-C--:B------:R-:W-:Y:S01]  /*85c0*/  FMUL R13, R5, R15.reuse ;  /* 0x0000000f050d7220 */ /* 0x080fe20000400000 */
[-C--:B------:R-:W-:Y:S01]  /*85d0*/  FMUL R9, R9, R15.reuse ;  /* 0x0000000f09097220 */ /* 0x080fe20000400000 */
[----:B---3--:R-:W-:Y:S01]  /*85e0*/  FFMA R5, R0, R28, R4 ;  /* 0x0000001c00057223 */ /* 0x008fe20000000004 */
[-C--:B------:R-:W-:Y:S01]  /*85f0*/  FMUL R11, R11, R15.reuse ;  /* 0x0000000f0b0b7220 */ /* 0x080fe20000400000 */
[----:B------:R-:W-:Y:S01]  /*8600*/  FMUL R10, R10, R15 ;  /* 0x0000000f0a0a7220 */ /* 0x000fe20000400000 */
[C---:B------:R-:W-:Y:S01]  /*8610*/  FFMA R4, R0.reuse, R29, R2 ;  /* 0x0000001d00047223 */ /* 0x040fe20000000002 */
[C---:B------:R-:W-:Y:S01]  /*8620*/  FFMA R2, R0.reuse, R30, R6 ;  /* 0x0000001e00027223 */ /* 0x040fe20000000006 */
[C---:B------:R-:W-:Y:S01]  /*8630*/  FFMA R7, R0.reuse, R31, R7 ;  /* 0x0000001f00077223 */ /* 0x040fe20000000007 */
[----:B------:R-:W-:Y:S01]  /*8640*/  FADD R14, R5, R56 ;  /* 0x00000038050e7221 */ /* 0x000fe20000000000 */
[C---:B-1----:R-:W-:Y:S01]  /*8650*/  FFMA R6, R0.reuse, R20, R9 ;  /* 0x0000001400067223 */ /* 0x042fe20000000009 */
        /* <DEDUP_REMOVED lines=27> */
.L_x_82:
[C---:B------:R-:W-:Y:S01]  /*8810*/  ISETP.LT.AND P5, PT, R42.reuse, c[0x0][0x160], P5 ;  /* 0x000058002a007a0c */ /* 0x040fe20002fa1270 */
[-C--:B------:R-:W-:Y:S01]  /*8820*/  FMUL R20, R9, R3.reuse ;  /* 0x0000000309147220 */ /* 0x080fe20000400000 */
[----:B------:R-:W-:Y:S01]  /*8830*/  ISETP.LT.AND P4, PT, R42, c[0x0][0x160], P4 ;  /* 0x000058002a007a0c */ /* 0x000fe20002781270 */
[-C--:B------:R-:W-:Y:S01]  /*8840*/  FMUL R19, R0, R3.reuse ;  /* 0x0000000300137220 */ /* 0x080fe20000400000 */
[-C--:B------:R-:W-:Y:S01]  /*8850*/  FMUL R18, R22, R3.reuse ;  /* 0x0000000316127220 */ /* 0x080fe20000400000 */
[----:B------:R-:W-:-:S03]  /*8860*/  FMUL R17, R21, R3 ;  /* 0x0000000315117220 */ /* 0x000fc60000400000 */
[----:B------:R-:W-:Y:S01]  /*8870*/  F2FP.SATFINITE.E4M3.F32.PACK_AB_MERGE_C R23, R20, R19, RZ ;  /* 0x000000131417723e */ /* 0x000fe200048070ff */
[----:B------:R-:W-:Y:S01]  /*8880*/  FMUL R19, R2, R3 ;  /* 0x0000000302137220 */ /* 0x000fe20000400000 */
[----:B------:R-:W-:Y:S01]  /*8890*/  F2FP.SATFINITE.E4M3.F32.PACK_AB_MERGE_C R20, R18, R17, RZ ;  /* 0x000000111214723e */ /* 0x000fe200048070ff */
[----:B------:R-:W-:Y:S02]  /*88a0*/  FMUL R18, R10, R3 ;  /* 0x000000030a127220 */ /* 0x000fe40000400000 */
[----:B------:R-:W-:-:S04]  /*88b0*/  @P5 FMNMX.NAN R16, R48, |R4|, !PT ;  /* 0x4000000430105209 */ /* 0x000fc80007820000 */
[----:B------:R-:W-:Y:S02]  /*88c0*/  @P5 FMNMX.NAN R16, R16, |R2|, !PT ;  /* 0x4000000210105209 */ /* 0x000fe40007820000 */
[----:B------:R-:W-:Y:S02]  /*88d0*/  IADD3 R2, P0, R38, c[0x0][0x238], RZ ;  /* 0x00008e0026027a10 */ /* 0x000fe40007f1e0ff */
[----:B------:R-:W-:Y:S01]  /*88e0*/  @P5 FMNMX.NAN R17, R16, |R0|, !PT ;  /* 0x4000000010115209 */ /* 0x000fe20007820000 */
[-C--:B------:R-:W-:Y:S01]  /*88f0*/  FMUL R16, R4, R3.reuse ;  /* 0x0000000304107220 */ /* 0x080fe20000400000 */
[----:B------:R-:W-:Y:S01]  /*8900*/  @P4 FMNMX.NAN R0, R49, |R14|, !PT ;  /* 0x4000000e31004209 */ /* 0x000fe20007820000 */
[----:B------:R-:W-:Y:S01]  /*8910*/  FMUL R4, R13, R3 ;  /* 0x000000030d047220 */ /* 0x000fe20000400000 */
[----:B------:R-:W-:Y:S01]  /*8920*/  @P5 FMNMX.NAN R9, R17, |R9|, !PT ;  /* 0x4000000911095209 */ /* 0x000fe20007820000 */
[----:B------:R-:W-:Y:S01]  /*8930*/  FMUL R14, R14, R68 ;  /* 0x000000440e0e7220 */ /* 0x000fe20000400000 */
[C---:B------:R-:W-:Y:S01]  /*8940*/  @P4 FMNMX.NAN R0, |R12|.reuse, R0, !PT ;  /* 0x000000000c004209 */ /* 0x040fe20007820200 */
[----:B------:R-:W-:Y:S01]  /*8950*/  FMUL R12, R12, R68 ;  /* 0x000000440c0c7220 */ /* 0x000fe20000400000 */
[----:B------:R-:W-:-:S02]  /*8960*/  F2FP.SATFINITE.E4M3.F32.PACK_AB_MERGE_C R16, R19, R16, R23 ;  /* 0x000000101310723e */ /* 0x000fc40004807017 */
[C---:B------:R-:W-:Y:S01]  /*8970*/  @P4 FMNMX.NAN R0, |R8|.reuse, R0, !PT ;  /* 0x0000000008004209 */ /* 0x040fe20007820200 */
[----:B------:R-:W-:Y:S01]  /*8980*/  FMUL R8, R8, R68 ;  /* 0x0000004408087220 */ /* 0x000fe20000400000 */
[----:B------:R-:W-:Y:S02]  /*8990*/  IADD3.X R3, R39, c[0x0][0x23c], RZ, P0, !PT ;  /* 0x00008f0027037a10 */ /* 0x000fe400007fe4ff */
[----:B------:R-:W-:Y:S02]  /*89a0*/  F2FP.SATFINITE.E4M3.F32.PACK_AB_MERGE_C R17, R18, R4, R20 ;  /* 0x000000041211723e */ /* 0x000fe40004807014 */
[----:B------:R-:W-:Y:S02]  /*89b0*/  @P4 FMNMX.NAN R0, |R7|, R0, !PT ;  /* 0x0000000007004209 */ /* 0x000fe40007820200 */
[----:B------:R-:W-:Y:S01]  /*89c0*/  @P5 FMNMX.NAN R4, R9, |R13|, !PT ;  /* 0x4000000d09045209 */ /* 0x000fe20007820000 */
[----:B------:R1:W-:Y:S01]  /*89d0*/  @P5 STG.E.64 [R2.64], R16 ;  /* 0x0000001002005986 */ /* 0x0003e2000c101b10 */
[C---:B------:R-:W-:Y:S01]  /*89e0*/  @P4 FMNMX.NAN R0, |R6|.reuse, R0, !PT ;  /* 0x0000000006004209 */ /* 0x040fe20007820200 */
[----:B------:R-:W-:-:S03]  /*89f0*/  FMUL R6, R6, R68 ;  /* 0x0000004406067220 */ /* 0x000fc60000400000 */
[----:B------:R-:W-:-:S04]  /*8a00*/  @P4 FMNMX.NAN R0, |R5|, R0, !PT ;  /* 0x0000000005004209 */ /* 0x000fc80007820200 */
[----:B------:R-:W-:-:S04]  /*8a10*/  @P4 FMNMX.NAN R0, |R11|, R0, !PT ;  /* 0x000000000b004209 */ /* 0x000fc80007820200 */
[----:B------:R-:W-:Y:S02]  /*8a20*/  @P4 FMNMX.NAN R49, |R15|, R0, !PT ;  /* 0x000000000f314209 */ /* 0x000fe40007820200 */
[----:B-1----:R-:W-:Y:S01]  /*8a30*/  @P5 FMNMX.NAN R3, R4, |R10|, !PT ;  /* 0x4000000a04035209 */ /* 0x002fe20007820000 */
[-C--:B------:R-:W-:Y:S01]  /*8a40*/  FMUL R2, R7, R68.reuse ;  /* 0x0000004407027220 */ /* 0x080fe20000400000 */
[-C--:B------:R-:W-:Y:S01]  /*8a50*/  FMUL R7, R5, R68.reuse ;  /* 0x0000004405077220 */ /* 0x080fe20000400000 */
[-C--:B------:R-:W-:Y:S01]  /*8a60*/  FMUL R4, R15, R68.reuse ;  /* 0x000000440f047220 */ /* 0x080fe20000400000 */
[----:B------:R-:W-:Y:S01]  /*8a70*/  FMUL R68, R11, R68 ;  /* 0x000000440b447220 */ /* 0x000fe20000400000 */
[----:B------:R-:W-:Y:S02]  /*8a80*/  @P5 FMNMX.NAN R3, R3, |R21|, !PT ;  /* 0x4000001503035209 */ /* 0x000fe40007820000 */
[----:B------:R-:W-:Y:S02]  /*8a90*/  F2FP.SATFINITE.E4M3.F32.PACK_AB_MERGE_C R8, R2, R8, RZ ;  /* 0x000000080208723e */ /* 0x000fe400048070ff */
[----:B------:R-:W-:-:S02]  /*8aa0*/  IADD3 R2, P0, R36, c[0x0][0x278], RZ ;  /* 0x00009e0024027a10 */ /* 0x000fc40007f1e0ff */
[----:B------:R-:W-:Y:S02]  /*8ab0*/  F2FP.SATFINITE.E4M3.F32.PACK_AB_MERGE_C R5, R4, R68, RZ ;  /* 0x000000440405723e */ /* 0x000fe400048070ff */
[----:B------:R-:W-:Y:S02]  /*8ac0*/  @P5 FMNMX.NAN R48, R3, |R22|, !PT ;  /* 0x4000001603305209 */ /* 0x000fe40007820000 */
[----:B------:R-:W-:Y:S02]  /*8ad0*/  F2FP.SATFINITE.E4M3.F32.PACK_AB_MERGE_C R4, R12, R14, R8 ;  /* 0x0000000e0c04723e */ /* 0x000fe40004807008 */
[----:B------:R-:W-:Y:S02]  /*8ae0*/  F2FP.SATFINITE.E4M3.F32.PACK_AB_MERGE_C R5, R7, R6, R5 ;  /* 0x000000060705723e */ /* 0x000fe40004807005 */
[----:B------:R-:W-:Y:S01]  /*8af0*/  IADD3.X R3, R37, c[0x0][0x27c], RZ, P0, !PT ;  /* 0x00009f0025037a10 */ /* 0x000fe200007fe4ff */
[----:B------:R-:W-:Y:S05]  /*8b00*/  @!P4 BRA `(.L_x_83) ;  /* 0x000029400000c947 */ /* 0x000fea0003800000 */
[----:B------:R1:W-:Y:S01]  /*8b10*/  STG.E.64 [R2.64], R4 ;  /* 0x0000000402007986 */ /* 0x0003e2000c101b10 */
[----:B------:R-:W-:Y:S05]  /*8b20*/  BRA `(.L_x_83) ;  /* 0x0000292000007947 */ /* 0x000fea0003800000 */
.L_x_74:
        /* <DEDUP_REMOVED lines=8> */
[----:B------:R-:W2:Y:S04]  /*8bb0*/  LDS.128 R4, [R51.X16] ;  /* 0x0000000033047984 */ /* 0x000ea8000000cc00 */
[----:B------:R-:W3:Y:S01]  /*8bc0*/  LDS.128 R12, [R60.X16] ;  /* 0x000000003c0c7984 */ /* 0x000ee2000000cc00 */
[C---:B--2---:R-:W-:Y:S01]  /*8bd0*/  FFMA R10, R0.reuse, R4, R56 ;  /* 0x00000004000a7223 */ /* 0x044fe20000000038 */
[C---:B-1----:R-:W-:Y:S01]  /*8be0*/  FFMA R9, R0.reuse, R5, R58 ;  /* 0x0000000500097223 */ /* 0x042fe2000000003a */
[C---:B------:R-:W-:Y:S01]  /*8bf0*/  FFMA R8, R0.reuse, R6, R57 ;  /* 0x0000000600087223 */ /* 0x040fe20000000039 */
[C---:B------:R-:W-:Y:S01]  /*8c00*/  FFMA R7, R0.reuse, R7, R59 ;  /* 0x0000000700077223 */ /* 0x040fe2000000003b */
[C---:B---3--:R-:W-:Y:S01]  /*8c10*/  FFMA R6, R0.reuse, R12, R61 ;  /* 0x0000000c00067223 */ /* 0x048fe2000000003d */
        /* <DEDUP_REMOVED lines=20> */
.L_x_84:
[----:B------:R-:W-:Y:S01]  /*8d60*/  ISETP.LT.AND P1, PT, R50, c[0x0][0x160], P5 ;  /* 0x0000580032007a0c */ /* 0x000fe20002f21270 */
[-C--:B------:R-:W-:Y:S01]  /*8d70*/  FMUL R25, R12, R3.reuse ;  /* 0x000000030c197220 */ /* 0x080fe20000400000 */
[-C--:B------:R-:W-:Y:S01]  /*8d80*/  FMUL R24, R13, R3.reuse ;  /* 0x000000030d187220 */ /* 0x080fe20000400000 */
[-C--:B------:R-:W-:Y:S01]  /*8d90*/  FMUL R21, R17, R3.reuse ;  /* 0x0000000311157220 */ /* 0x080fe20000400000 */
[-C--:B------:R-:W-:Y:S01]  /*8da0*/  FMUL R23, R18, R3.reuse ;  /* 0x0000000312177220 */ /* 0x080fe20000400000 */
[-C--:B------:R-:W-:Y:S01]  /*8db0*/  FMUL R20, R7, R68.reuse ;  /* 0x0000004407147220 */ /* 0x080fe20000400000 */
[----:B------:R-:W-:Y:S01]  /*8dc0*/  FMUL R19, R8, R68 ;  /* 0x0000004408137220 */ /* 0x000fe20000400000 */
[----:B------:R-:W-:Y:S01]  /*8dd0*/  F2FP.SATFINITE.E4M3.F32.PACK_AB_MERGE_C R32, R25, R24, RZ ;  /* 0x000000181920723e */ /* 0x000fe200048070ff */
[----:B------:R-:W-:Y:S01]  /*8de0*/  FMUL R24, R14, R3 ;  /* 0x000000030e187220 */ /* 0x000fe20000400000 */
[----:B------:R-:W-:Y:S01]  /*8df0*/  F2FP.SATFINITE.E4M3.F32.PACK_AB_MERGE_C R31, R23, R21, RZ ;  /* 0x00000015171f723e */ /* 0x000fe200048070ff */
[----:B------:R-:W-:Y:S01]  /*8e00*/  FMUL R21, R15, R3 ;  /* 0x000000030f157220 */ /* 0x000fe20000400000 */
[----:B------:R-:W-:Y:S01]  /*8e10*/  F2FP.SATFINITE.E4M3.F32.PACK_AB_MERGE_C R26, R20, R19, RZ ;  /* 0x00000013141a723e */ /* 0x000fe200048070ff */
[-C--:B------:R-:W-:Y:S01]  /*8e20*/  FMUL R19, R4, R68.reuse ;  /* 0x0000004404137220 */ /* 0x080fe20000400000 */
[----:B------:R-:W-:Y:S01]  /*8e30*/  ISETP.LT.AND P0, PT, R50, c[0x0][0x160], P4 ;  /* 0x0000580032007a0c */ /* 0x000fe20002701270 */
[-C--:B------:R-:W-:Y:S01]  /*8e40*/  FMUL R20, R2, R68.reuse ;  /* 0x0000004402147220 */ /* 0x080fe20000400000 */
[-C--:B------:R-:W-:Y:S01]  /*8e50*/  FMUL R23, R16, R3.reuse ;  /* 0x0000000310177220 */ /* 0x080fe20000400000 */
[----:B------:R-:W-:Y:S01]  /*8e60*/  FMUL R25, R11, R3 ;  /* 0x000000030b197220 */ /* 0x000fe20000400000 */
[----:B------:R-:W-:Y:S01]  /*8e70*/  F2FP.SATFINITE.E4M3.F32.PACK_AB_MERGE_C R24, R24, R21, R32 ;  /* 0x000000151818723e */ /* 0x000fe20004807020 */
[-C--:B------:R-:W-:Y:S01]  /*8e80*/  FMUL R28, R9, R68.reuse ;  /* 0x00000044091c7220 */ /* 0x080fe20000400000 */
[----:B------:R-:W-:Y:S01]  /*8e90*/  F2FP.SATFINITE.E4M3.F32.PACK_AB_MERGE_C R19, R20, R19, RZ ;  /* 0x000000131413723e */ /* 0x000fe200048070ff */
[-C--:B------:R-:W-:Y:S01]  /*8ea0*/  FMUL R27, R10, R68.reuse ;  /* 0x000000440a1b7220 */ /* 0x080fe20000400000 */
[----:B------:R-:W-:Y:S01]  /*8eb0*/  F2FP.SATFINITE.E4M3.F32.PACK_AB_MERGE_C R25, R23, R25, R31 ;  /* 0x000000191719723e */ /* 0x000fe2000480701f */
[----:B------:R-:W-:Y:S01]  /*8ec0*/  @P1 IMAD.MOV.U32 R20, RZ, RZ, R38 ;  /* 0x000000ffff141224 */ /* 0x000fe200078e0026 */
[-C--:B------:R-:W-:Y:S01]  /*8ed0*/  FMUL R30, R5, R68.reuse ;  /* 0x00000044051e7220 */ /* 0x080fe20000400000 */
[----:B------:R-:W-:Y:S01]  /*8ee0*/  @P1 IMAD.MOV.U32 R21, RZ, RZ, R39 ;  /* 0x000000ffff151224 */ /* 0x000fe200078e0027 */
[----:B------:R-:W-:Y:S01]  /*8ef0*/  FMUL R29, R6, R68 ;  /* 0x00000044061d7220 */ /* 0x000fe20000400000 */
[----:B------:R-:W-:Y:S01]  /*8f00*/  F2FP.SATFINITE.E4M3.F32.PACK_AB_MERGE_C R26, R28, R27, R26 ;  /* 0x0000001b1c1a723e */ /* 0x000fe2000480701a */
[----:B------:R-:W-:Y:S01]  /*8f10*/  CS2R R48, SRZ ;  /* 0x0000000000307805 */ /* 0x000fe2000001ff00 */
[----:B------:R-:W-:Y:S01]  /*8f20*/  @P1 FMNMX.NAN R15, RZ, |R15|, !PT ;  /* 0x4000000fff0f1209 */ /* 0x000fe20007820000 */
[----:B------:R1:W-:Y:S01]  /*8f30*/  @P1 STG.E.64 [R20.64], R24 ;  /* 0x0000001814001986 */ /* 0x0003e2000c101b10 */
[----:B------:R-:W-:-:S02]  /*8f40*/  F2FP.SATFINITE.E4M3.F32.PACK_AB_MERGE_C R27, R30, R29, R19 ;  /* 0x0000001d1e1b723e */ /* 0x000fc40004807013 */
[----:B------:R-:W-:Y:S02]  /*8f50*/  @P0 FMNMX.NAN R10, RZ, |R10|, !PT ;  /* 0x4000000aff0a0209 */ /* 0x000fe40007820000 */
        /* <DEDUP_REMOVED lines=12> */
[----:B-1----:R-:W-:Y:S01]  /*9020*/  @P0 MOV R20, R42 ;  /* 0x0000002a00140202 */ /* 0x002fe20000000f00 */
[----:B------:R-:W-:Y:S01]  /*9030*/  @P0 IMAD.MOV.U32 R21, RZ, RZ, R43 ;  /* 0x000000ffff150224 */ /* 0x000fe200078e002b */
[----:B------:R-:W-:Y:S02]  /*9040*/  @P1 FMNMX.NAN R48, R6, |R18|, !PT ;  /* 0x4000001206301209 */ /* 0x000fe40007820000 */
[----:B------:R-:W-:Y:S02]  /*9050*/  @P0 FMNMX.NAN R49, |R2|, R4, !PT ;  /* 0x0000000402310209 */ /* 0x000fe40007820200 */
[----:B------:R-:W-:Y:S01]  /*9060*/  @P0 STG.E.64 [R20.64], R26 ;  /* 0x0000001a14000986 */ /* 0x000fe2000c101b10 */
[----:B------:R-:W-:-:S03]  /*9070*/  IADD3 R19, R50, 0x8, RZ ;  /* 0x0000000832137810 */ /* 0x000fc60007ffe0ff */
[----:B------:R-:W-:Y:S06]  /*9080*/  BAR.SYNC.DEFER_BLOCKING 0x0 ;  /* 0x0000000000007b1d */ /* 0x000fec0000010000 */
        /* <DEDUP_REMOVED lines=32> */
.L_x_85:
[C---:B------:R-:W-:Y:S01]  /*9290*/  ISETP.LT.AND P2, PT, R19.reuse, c[0x0][0x160], P5 ;  /* 0x0000580013007a0c */ /* 0x040fe20002f41270 */
[-C--:B------:R-:W-:Y:S01]  /*92a0*/  FMUL R20, R12, R3.reuse ;  /* 0x000000030c147220 */ /* 0x080fe20000400000 */
[----:B------:R-:W-:Y:S01]  /*92b0*/  ISETP.LT.AND P1, PT, R19, c[0x0][0x160], P4 ;  /* 0x0000580013007a0c */ /* 0x000fe20002721270 */
[-C--:B------:R-:W-:Y:S01]  /*92c0*/  FMUL R19, R13, R3.reuse ;  /* 0x000000030d137220 */ /* 0x080fe20000400000 */
[-C--:B------:R-:W-:Y:S01]  /*92d0*/  FMUL R27, R18, R3.reuse ;  /* 0x00000003121b7220 */ /* 0x080fe20000400000 */
[----:B------:R-:W-:Y:S01]  /*92e0*/  FMUL R26, R17, R3 ;  /* 0x00000003111a7220 */ /* 0x000fe20000400000 */
[-C--:B------:R-:W-:Y:S01]  /*92f0*/  FMUL R25, R7, R68.reuse ;  /* 0x0000004407197220 */ /* 0x080fe20000400000 */
[-C--:B------:R-:W-:Y:S01]  /*9300*/  FMUL R24, R8, R68.reuse ;  /* 0x0000004408187220 */ /* 0x080fe20000400000 */
[-C--:B------:R-:W-:Y:S01]  /*9310*/  FMUL R23, R2, R68.reuse ;  /* 0x0000004402177220 */ /* 0x080fe20000400000 */
[----:B------:R-:W-:Y:S01]  /*9320*/  FMUL R21, R4, R68 ;  /* 0x0000004404157220 */ /* 0x000fe20000400000 */
[----:B------:R-:W-:Y:S01]  /*9330*/  F2FP.SATFINITE.E4M3.F32.PACK_AB_MERGE_C R28, R20, R19, RZ ;  /* 0x00000013141c723e */ /* 0x000fe200048070ff */
[-C--:B------:R-:W-:Y:S01]  /*9340*/  FMUL R29, R16, R3.reuse ;  /* 0x00000003101d7220 */ /* 0x080fe20000400000 */
[----:B------:R-:W-:Y:S01]  /*9350*/  IADD3 R20, P0, R38, c[0x0][0x238], RZ ;  /* 0x00008e0026147a10 */ /* 0x000fe20007f1e0ff */
[-C--:B------:R-:W-:Y:S01]  /*9360*/  FMUL R19, R11, R3.reuse ;  /* 0x000000030b137220 */ /* 0x080fe20000400000 */
[----:B------:R-:W-:Y:S01]  /*9370*/  F2FP.SATFINITE.E4M3.F32.PACK_AB_MERGE_C R34, R27, R26, RZ ;  /* 0x0000001a1b22723e */ /* 0x000fe200048070ff */
[----:B------:R-:W-:Y:S01]  /*9380*/  FMUL R27, R9, R68 ;  /* 0x00000044091b7220 */ /* 0x000fe20000400000 */
[----:B------:R-:W-:Y:S01]  /*9390*/  F2FP.SATFINITE.E4M3.F32.PACK_AB_MERGE_C R33, R25, R24, RZ ;  /* 0x000000181921723e */ /* 0x000fe200048070ff */
[----:B------:R-:W-:Y:S01]  /*93a0*/  FMUL R25, R14, R3 ;  /* 0x000000030e197220 */ /* 0x000fe20000400000 */
[----:B------:R-:W-:Y:S01]  /*93b0*/  F2FP.SATFINITE.E4M3.F32.PACK_AB_MERGE_C R30, R23, R21, RZ ;  /* 0x00000015171e723e */ /* 0x000fe200048070ff */
[----:B------:R-:W-:Y:S01]  /*93c0*/  FMUL R23, R15, R3 ;  /* 0x000000030f177220 */ /* 0x000fe20000400000 */
[-C--:B------:R-:W-:Y:S01]  /*93d0*/  FMUL R26, R10, R68.reuse ;  /* 0x000000440a1a7220 */ /* 0x080fe20000400000 */
[----:B------:R-:W-:Y:S01]  /*93e0*/  IADD3.X R21, R39, c[0x0][0x23c], RZ, P0, !PT ;  /* 0x00008f0027157a10 */ /* 0x000fe200007fe4ff */
[-C--:B------:R-:W-:Y:S01]  /*93f0*/  FMUL R32, R5, R68.reuse ;  /* 0x0000004405207220 */ /* 0x080fe20000400000 */
[----:B------:R-:W-:Y:S01]  /*9400*/  FMUL R31, R6, R68 ;  /* 0x00000044061f7220 */ /* 0x000fe20000400000 */
[----:B------:R-:W-:-:S02]  /*9410*/  IADD3 R24, P0, R42, c[0x0][0x278], RZ ;  /* 0x00009e002a187a10 */ /* 0x000fc40007f1e0ff */
[----:B------:R-:W-:Y:S02]  /*9420*/  F2FP.SATFINITE.E4M3.F32.PACK_AB_MERGE_C R28, R25, R23, R28 ;  /* 0x00000017191c723e */ /* 0x000fe4000480701c */
[----:B------:R-:W-:Y:S02]  /*9430*/  F2FP.SATFINITE.E4M3.F32.PACK_AB_MERGE_C R29, R29, R19, R34 ;  /* 0x000000131d1d723e */ /* 0x000fe40004807022 */
[----:B------:R-:W-:Y:S02]  /*9440*/  F2FP.SATFINITE.E4M3.F32.PACK_AB_MERGE_C R26, R27, R26, R33 ;  /* 0x0000001a1b1a723e */ /* 0x000fe40004807021 */
[----:B------:R-:W-:Y:S01]  /*9450*/  IADD3.X R25, R43, c[0x0][0x27c], RZ, P0, !PT ;  /* 0x00009f002b197a10 */ /* 0x000fe200007fe4ff */
[----:B------:R-:W-:Y:S01]  /*9460*/  @P2 STG.E.64 [R20.64], R28 ;  /* 0x0000001c14002986 */ /* 0x000fe2000c101b10 */
[----:B------:R-:W-:Y:S02]  /*9470*/  F2FP.SATFINITE.E4M3.F32.PACK_AB_MERGE_C R27, R32, R31, R30 ;  /* 0x0000001f201b723e */ /* 0x000fe4000480701e */
[----:B------:R-:W-:-:S02]  /*9480*/  @P2 FMNMX.NAN R15, R48, |R15|, !PT ;  /* 0x4000000f300f2209 */ /* 0x000fc40007820000 */
[----:B------:R-:W-:Y:S01]  /*9490*/  @P1 FMNMX.NAN R10, R49, |R10|, !PT ;  /* 0x4000000a310a1209 */ /* 0x000fe20007820000 */
[----:B------:R-:W-:Y:S01]  /*94a0*/  @P1 STG.E.64 [R24.64], R26 ;  /* 0x0000001a18001986 */ /* 0x000fe2000c101b10 */
[----:B------:R-:W-:Y:S02]  /*94b0*/  @P2 FMNMX.NAN R14, R15, |R14|, !PT ;  /* 0x4000000e0f0e2209 */ /* 0x000fe40007820000 */
[----:B------:R-:W-:Y:S01]  /*94c0*/  @P1 FMNMX.NAN R9, |R9|, R10, !PT ;  /* 0x0000000a09091209 */ /* 0x000fe20007820200 */
[----:B------:R-:W-:Y:S01]  /*94d0*/  BAR.SYNC.DEFER_BLOCKING 0x0 ;  /* 0x0000000000007b1d */ /* 0x000fe20000010000 */
        /* <DEDUP_REMOVED lines=11> */
[----:B------:R-:W-:Y:S01]  /*9590*/  @P1 FMNMX.NAN R49, |R2|, R4, !PT ;  /* 0x0000000402311209 */ /* 0x000fe20007820200 */
[----:B------:R-:W-:Y:S01]  /*95a0*/  STS.64 [R22.X8], R96 ;  /* 0x0000006016007388 */ /* 0x000fe20000008a00 */
[----:B------:R-:W-:-:S03]  /*95b0*/  IADD3 R19, R50, 0x10, RZ ;  /* 0x0000001032137810 */ /* 0x000fc60007ffe0ff */
        /* <DEDUP_REMOVED lines=31> */
.L_x_86:
[C---:B------:R-:W-:Y:S01]  /*97b0*/  ISETP.LT.AND P1, PT, R19.reuse, c[0x0][0x160], P5 ;  /* 0x0000580013007a0c */ /* 0x040fe20002f21270 */
[-C--:B------:R-:W-:Y:S01]  /*97c0*/  FMUL R23, R12, R3.reuse ;  /* 0x000000030c177220 */ /* 0x080fe20000400000 */
[----:B------:R-:W-:Y:S01]  /*97d0*/  ISETP.LT.AND P0, PT, R19, c[0x0][0x160], P4 ;  /* 0x0000580013007a0c */ /* 0x000fe20002701270 */
[-C--:B------:R-:W-:Y:S01]  /*97e0*/  FMUL R19, R13, R3.reuse ;  /* 0x000000030d137220 */ /* 0x080fe20000400000 */
[-C--:B------:R-:W-:Y:S01]  /*97f0*/  FMUL R27, R2, R68.reuse ;  /* 0x00000044021b7220 */ /* 0x080fe20000400000 */
[-C--:B------:R-:W-:Y:S01]  /*9800*/  FMUL R26, R4, R68.reuse ;  /* 0x00000044041a7220 */ /* 0x080fe20000400000 */
[-C--:B------:R-:W-:Y:S01]  /*9810*/  FMUL R31, R18, R3.reuse ;  /* 0x00000003121f7220 */ /* 0x080fe20000400000 */
[----:B------:R-:W-:Y:S01]  /*9820*/  FMUL R30, R17, R3 ;  /* 0x00000003111e7220 */ /* 0x000fe20000400000 */
[-C--:B------:R-:W-:Y:S01]  /*9830*/  FMUL R29, R7, R68.reuse ;  /* 0x00000044071d7220 */ /* 0x080fe20000400000 */
[-C--:B------:R-:W-:Y:S01]  /*9840*/  FMUL R28, R8, R68.reuse ;  /* 0x00000044081c7220 */ /* 0x080fe20000400000 */
[----:B------:R-:W-:Y:S01]  /*9850*/  IADD3 R20, P2, R20, c[0x0][0x238], RZ ;  /* 0x00008e0014147a10 */ /* 0x000fe20007f5e0ff */
[----:B------:R-:W-:Y:S01]  /*9860*/  FMUL R32, R5, R68 ;  /* 0x0000004405207220 */ /* 0x000fe20000400000 */
[----:B------:R-:W-:Y:S01]  /*9870*/  F2FP.SATFINITE.E4M3.F32.PACK_AB_MERGE_C R36, R23, R19, RZ ;  /* 0x000000131724723e */ /* 0x000fe200048070ff */
[-C--:B------:R-:W-:Y:S01]  /*9880*/  FMUL R23, R15, R3.reuse ;  /* 0x000000030f177220 */ /* 0x080fe20000400000 */
[----:B------:R-:W-:Y:S01]  /*9890*/  F2FP.SATFINITE.E4M3.F32.PACK_AB_MERGE_C R33, R27, R26, RZ ;  /* 0x0000001a1b21723e */ /* 0x000fe200048070ff */
[-C--:B------:R-:W-:Y:S01]  /*98a0*/  FMUL R26, R14, R3.reuse ;  /* 0x000000030e1a7220 */ /* 0x080fe20000400000 */
[----:B------:R-:W-:Y:S01]  /*98b0*/  F2FP.SATFINITE.E4M3.F32.PACK_AB_MERGE_C R35, R31, R30, RZ ;  /* 0x0000001e1f23723e */ /* 0x000fe200048070ff */
[-C--:B------:R-:W-:Y:S01]  /*98c0*/  FMUL R19, R11, R3.reuse ;  /* 0x000000030b137220 */ /* 0x080fe20000400000 */
[----:B------:R-:W-:Y:S01]  /*98d0*/  F2FP.SATFINITE.E4M3.F32.PACK_AB_MERGE_C R34, R29, R28, RZ ;  /* 0x0000001c1d22723e */ /* 0x000fe200048070ff */
[----:B------:R-:W-:Y:S01]  /*98e0*/  FMUL R29, R16, R3 ;  /* 0x00000003101d7220 */ /* 0x000fe20000400000 */
[-C--:B------:R-:W-:Y:S01]  /*98f0*/  FMUL R30, R9, R68.reuse ;  /* 0x00000044091e7220 */ /* 0x080fe20000400000 */
[-C--:B------:R-:W-:Y:S01]  /*9900*/  FMUL R27, R10, R68.reuse ;  /* 0x000000440a1b7220 */ /* 0x080fe20000400000 */
[----:B------:R-:W-:Y:S01]  /*9910*/  IADD3.X R21, R21, c[0x0][0x23c], RZ, P2, !PT ;  /* 0x00008f0015157a10 */ /* 0x000fe200017fe4ff */
        /* <DEDUP_REMOVED lines=59> */
.L_x_87:
        /* <DEDUP_REMOVED lines=82> */
.L_x_88:
[C---:B------:R-:W-:Y:S01]  /*a1f0*/  ISETP.LT.AND P1, PT, R19.reuse, c[0x0][0x160], P5 ;  /* 0x0000580013007a0c */ /* 0x040fe20002f21270 */
[-C--:B------:R-:W-:Y:S01]  /*a200*/  FMUL R27, R2, R68.reuse ;  /* 0x00000044021b7220 */ /* 0x080fe20000400000 */
[----:B------:R-:W-:Y:S01]  /*a210*/  ISETP.LT.AND P0, PT, R19, c[0x0][0x160], P4 ;  /* 0x0000580013007a0c */ /* 0x000fe20002701270 */
[-C--:B------:R-:W-:Y:S01]  /*a220*/  FMUL R26, R4, R68.reuse ;  /* 0x00000044041a7220 */ /* 0x080fe20000400000 */
[-C--:B------:R-:W-:Y:S01]  /*a230*/  FMUL R23, R12, R3.reuse ;  /* 0x000000030c177220 */ /* 0x080fe20000400000 */
[-C--:B------:R-:W-:Y:S01]  /*a240*/  FMUL R19, R13, R3.reuse ;  /* 0x000000030d137220 */ /* 0x080fe20000400000 */
[----:B------:R-:W-:Y:S01]  /*a250*/  IADD3 R20, P2, R20, c[0x0][0x238], RZ ;  /* 0x00008e0014147a10 */ /* 0x000fe20007f5e0ff */
[-C--:B------:R-:W-:Y:S01]  /*a260*/  FMUL R31, R18, R3.reuse ;  /* 0x00000003121f7220 */ /* 0x080fe20000400000 */
[----:B------:R-:W-:Y:S01]  /*a270*/  FMUL R30, R17, R3 ;  /* 0x00000003111e7220 */ /* 0x000fe20000400000 */
[-C--:B------:R-:W-:Y:S01]  /*a280*/  FMUL R29, R7, R68.reuse ;  /* 0x00000044071d7220 */ /* 0x080fe20000400000 */
[----:B------:R-:W-:Y:S01]  /*a290*/  FMUL R28, R8, R68 ;  /* 0x00000044081c7220 */ /* 0x000fe20000400000 */
[----:B------:R-:W-:Y:S01]  /*a2a0*/  F2FP.SATFINITE.E4M3.F32.PACK_AB_MERGE_C R33, R27, R26, RZ ;  /* 0x0000001a1b21723e */ /* 0x000fe200048070ff */
[-C--:B------:R-:W-:Y:S01]  /*a2b0*/  FMUL R27, R10, R68.reuse ;  /* 0x000000440a1b7220 */ /* 0x080fe20000400000 */
[----:B------:R-:W-:Y:S01]  /*a2c0*/  IADD3.X R21, R21, c[0x0][0x23c], RZ, P2, !PT ;  /* 0x00008f0015157a10 */ /* 0x000fe200017fe4ff */
        /* <DEDUP_REMOVED lines=8> */
[-C--:B------:R-:W-:Y:S01]  /*a350*/  FMUL R29, R16, R3.reuse ;  /* 0x00000003101d7220 */ /* 0x080fe20000400000 */
[----:B------:R-:W-:Y:S01]  /*a360*/  FMUL R19, R11, R3 ;  /* 0x000000030b137220 */ /* 0x000fe20000400000 */
[----:B------:R-:W-:Y:S01]  /*a370*/  FMUL R31, R6, R68 ;  /* 0x00000044061f7220 */ /* 0x000fe20000400000 */
[----:B------:R-:W-:-:S02]  /*a380*/  F2FP.SATFINITE.E4M3.F32.PACK_AB_MERGE_C R28, R24, R23, R36 ;  /* 0x00000017181c723e */ /* 0x000fc40004807024 */
[----:B------:R-:W-:Y:S02]  /*a390*/  F2FP.SATFINITE.E4M3.F32.PACK_AB_MERGE_C R24, R30, R27, R34 ;  /* 0x0000001b1e18723e */ /* 0x000fe40004807022 */
[----:B------:R-:W-:Y:S02]  /*a3a0*/  F2FP.SATFINITE.E4M3.F32.PACK_AB_MERGE_C R29, R29, R19, R35 ;  /* 0x000000131d1d723e */ /* 0x000fe40004807023 */
[----:B------:R-:W-:Y:S02]  /*a3b0*/  IADD3.X R27, R25, c[0x0][0x27c], RZ, P2, !PT ;  /* 0x00009f00191b7a10 */ /* 0x000fe400017fe4ff */
[----:B------:R-:W-:Y:S01]  /*a3c0*/  F2FP.SATFINITE.E4M3.F32.PACK_AB_MERGE_C R25, R32, R31, R33 ;  /* 0x0000001f2019723e */ /* 0x000fe20004807021 */
[----:B------:R-:W-:Y:S01]  /*a3d0*/  @P1 STG.E.64 [R20.64], R28 ;  /* 0x0000001c14001986 */ /* 0x000fe2000c101b10 */
[----:B------:R-:W-:Y:S02]  /*a3e0*/  @P1 FMNMX.NAN R15, R48, |R15|, !PT ;  /* 0x4000000f300f1209 */ /* 0x000fe40007820000 */
[----:B------:R-:W-:Y:S01]  /*a3f0*/  @P0 FMNMX.NAN R10, R49, |R10|, !PT ;  /* 0x4000000a310a0209 */ /* 0x000fe20007820000 */
[----:B------:R-:W-:Y:S01]  /*a400*/  @P0 STG.E.64 [R26.64], R24 ;  /* 0x000000181a000986 */ /* 0x000fe2000c101b10 */
[----:B------:R-:W-:-:S02]  /*a410*/  @P1 FMNMX.NAN R14, R15, |R14|, !PT ;  /* 0x4000000e0f0e1209 */ /* 0x000fc40007820000 */
[----:B------:R-:W-:Y:S01]  /*a420*/  @P0 FMNMX.NAN R9, |R9|, R10, !PT ;  /* 0x0000000a09090209 */ /* 0x000fe20007820200 */
        /* <DEDUP_REMOVED lines=46> */
.L_x_89:
        /* <DEDUP_REMOVED lines=8> */
[----:B------:R-:W-:Y:S01]  /*a790*/  IADD3 R24, P2, R20, c[0x0][0x238], RZ ;  /* 0x00008e0014187a10 */ /* 0x000fe20007f5e0ff */
[-C--:B------:R-:W-:Y:S01]  /*a7a0*/  FMUL R32, R18, R3.reuse ;  /* 0x0000000312207220 */ /* 0x080fe20000400000 */
[----:B------:R-:W-:Y:S01]  /*a7b0*/  FMUL R31, R17, R3 ;  /* 0x00000003111f7220 */ /* 0x000fe20000400000 */
[----:B------:R-:W-:-:S02]  /*a7c0*/  F2FP.SATFINITE.E4M3.F32.PACK_AB_MERGE_C R33, R28, R25, RZ ;  /* 0x000000191c21723e */ /* 0x000fc400048070ff */
[----:B------:R-:W-:Y:S01]  /*a7d0*/  F2FP.SATFINITE.E4M3.F32.PACK_AB_MERGE_C R36, R23, R19, RZ ;  /* 0x000000131724723e */ /* 0x000fe200048070ff */
[-C--:B------:R-:W-:Y:S01]  /*a7e0*/  FMUL R23, R14, R3.reuse ;  /* 0x000000030e177220 */ /* 0x080fe20000400000 */
[----:B------:R-:W-:Y:S01]  /*a7f0*/  IADD3.X R25, R21, c[0x0][0x23c], RZ, P2, !PT ;  /* 0x00008f0015197a10 */ /* 0x000fe200017fe4ff */
[----:B------:R-:W-:Y:S01]  /*a800*/  FMUL R21, R15, R3 ;  /* 0x000000030f157220 */ /* 0x000fe20000400000 */
[----:B------:R-:W-:Y:S01]  /*a810*/  F2FP.SATFINITE.E4M3.F32.PACK_AB_MERGE_C R34, R30, R29, RZ ;  /* 0x0000001d1e22723e */ /* 0x000fe200048070ff */
[----:B------:R-:W-:Y:S01]  /*a820*/  FMUL R29, R16, R3 ;  /* 0x00000003101d7220 */ /* 0x000fe20000400000 */
[----:B------:R-:W-:Y:S01]  /*a830*/  F2FP.SATFINITE.E4M3.F32.PACK_AB_MERGE_C R35, R32, R31, RZ ;  /* 0x0000001f2023723e */ /* 0x000fe200048070ff */
[----:B------:R-:W-:Y:S01]  /*a840*/  FMUL R19, R11, R3 ;  /* 0x000000030b137220 */ /* 0x000fe20000400000 */
[----:B------:R-:W-:Y:S01]  /*a850*/  IADD3 R20, P2, R26, c[0x0][0x278], RZ ;  /* 0x00009e001a147a10 */ /* 0x000fe20007f5e0ff */
[-C--:B------:R-:W-:Y:S01]  /*a860*/  FMUL R30, R9, R68.reuse ;  /* 0x00000044091e7220 */ /* 0x080fe20000400000 */
[-C--:B------:R-:W-:Y:S01]  /*a870*/  FMUL R26, R10, R68.reuse ;  /* 0x000000440a1a7220 */ /* 0x080fe20000400000 */
[-C--:B------:R-:W-:Y:S01]  /*a880*/  FMUL R32, R5, R68.reuse ;  /* 0x0000004405207220 */ /* 0x080fe20000400000 */
[----:B------:R-:W-:Y:S01]  /*a890*/  FMUL R31, R6, R68 ;  /* 0x00000044061f7220 */ /* 0x000fe20000400000 */
[----:B------:R-:W-:-:S02]  /*a8a0*/  F2FP.SATFINITE.E4M3.F32.PACK_AB_MERGE_C R28, R23, R21, R36 ;  /* 0x00000015171c723e */ /* 0x000fc40004807024 */
[----:B------:R-:W-:Y:S02]  /*a8b0*/  F2FP.SATFINITE.E4M3.F32.PACK_AB_MERGE_C R29, R29, R19, R35 ;  /* 0x000000131d1d723e */ /* 0x000fe40004807023 */
[----:B------:R-:W-:Y:S02]  /*a8c0*/  IADD3.X R21, R27, c[0x0][0x27c], RZ, P2, !PT ;  /* 0x00009f001b157a10 */ /* 0x000fe400017fe4ff */
[----:B------:R-:W-:Y:S01]  /*a8d0*/  F2FP.SATFINITE.E4M3.F32.PACK_AB_MERGE_C R26, R30, R26, R34 ;  /* 0x0000001a1e1a723e */ /* 0x000fe20004807022 */
[----:B------:R-:W-:Y:S01]  /*a8e0*/  @P1 STG.E.64 [R24.64], R28 ;  /* 0x0000001c18001986 */ /* 0x000fe2000c101b10 */
[----:B------:R-:W-:Y:S02]  /*a8f0*/  F2FP.SATFINITE.E4M3.F32.PACK_AB_MERGE_C R27, R32, R31, R33 ;  /* 0x0000001f201b723e */ /* 0x000fe40004807021 */
        /* <DEDUP_REMOVED lines=51> */
.L_x_90:
        /* <DEDUP_REMOVED lines=11> */
[----:B------:R-:W-:-:S02]  /*ace0*/  F2FP.SATFINITE.E4M3.F32.PACK_AB_MERGE_C R36, R31, R30, RZ ;  /* 0x0000001e1f24723e */ /* 0x000fc400048070ff */
[----:B------:R-:W-:Y:S01]  /*acf0*/  IADD3.X R33, R25, c[0x0][0x23c], RZ, P2, !PT ;  /* 0x00008f0019217a10 */ /* 0x000fe200017fe4ff */
[----:B------:R-:W-:Y:S01]  /*ad00*/  FMUL R25, R16, R3 ;  /* 0x0000000310197220 */ /* 0x000fe20000400000 */
[----:B------:R-:W-:Y:S01]  /*ad10*/  F2FP.SATFINITE.E4M3.F32.PACK_AB_MERGE_C R34, R23, R19, RZ ;  /* 0x000000131722723e */ /* 0x000fe200048070ff */
[-C--:B------:R-:W-:Y:S01]  /*ad20*/  FMUL R23, R14, R3.reuse ;  /* 0x000000030e177220 */ /* 0x080fe20000400000 */
[----:B------:R-:W-:Y:S01]  /*ad30*/  IADD3 R30, P2, R20, c[0x0][0x278], RZ ;  /* 0x00009e00141e7a10 */ /* 0x000fe20007f5e0ff */
[-C--:B------:R-:W-:Y:S01]  /*ad40*/  FMUL R20, R15, R3.reuse ;  /* 0x000000030f147220 */ /* 0x080fe20000400000 */
[----:B------:R-:W-:Y:S01]  /*ad50*/  F2FP.SATFINITE.E4M3.F32.PACK_AB_MERGE_C R31, R27, R26, RZ ;  /* 0x0000001a1b1f723e */ /* 0x000fe200048070ff */
[-C--:B------:R-:W-:Y:S01]  /*ad60*/  FMUL R27, R9, R68.reuse ;  /* 0x00000044091b7220 */ /* 0x080fe20000400000 */
[----:B------:R-:W-:Y:S01]  /*ad70*/  FMUL R26, R10, R68 ;  /* 0x000000440a1a7220 */ /* 0x000fe20000400000 */
[----:B------:R-:W-:Y:S01]  /*ad80*/  F2FP.SATFINITE.E4M3.F32.PACK_AB_MERGE_C R35, R29, R28, RZ ;  /* 0x0000001c1d23723e */ /* 0x000fe200048070ff */
[----:B------:R-:W-:Y:S01]  /*ad90*/  FMUL R19, R11, R3 ;  /* 0x000000030b137220 */ /* 0x000fe20000400000 */
[-C--:B------:R-:W-:Y:S01]  /*ada0*/  FMUL R29, R5, R68.reuse ;  /* 0x00000044051d7220 */ /* 0x080fe20000400000 */
        /* <DEDUP_REMOVED lines=58> */
.L_x_91:
        /* <DEDUP_REMOVED lines=8> */
[----:B------:R-:W-:Y:S01]  /*b1d0*/  F2FP.SATFINITE.E4M3.F32.PACK_AB_MERGE_C R24, R17, R16, RZ ;  /* 0x000000101118723e */ /* 0x000fe200048070ff */
[-C--:B------:R-:W-:Y:S01]  /*b1e0*/  FMUL R16, R13, R68.reuse ;  /* 0x000000440d107220 */ /* 0x080fe20000400000 */
[-C--:B------:R-:W-:Y:S01]  /*b1f0*/  FMUL R4, R14, R68.reuse ;  /* 0x000000440e047220 */ /* 0x080fe20000400000 */
[-C--:B------:R-:W-:Y:S01]  /*b200*/  FMUL R20, R9, R68.reuse ;  /* 0x0000004409147220 */ /* 0x080fe20000400000 */
[----:B------:R-:W-:Y:S01]  /*b210*/  FMUL R17, R7, R68 ;  /* 0x0000004407117220 */ /* 0x000fe20000400000 */
[----:B------:R-:W-:-:S02]  /*b220*/  @P5 FMNMX.NAN R2, R48, |R2|, !PT ;  /* 0x4000000230025209 */ /* 0x000fc40007820000 */
[----:B------:R-:W-:Y:S02]  /*b230*/  F2FP.SATFINITE.E4M3.F32.PACK_AB_MERGE_C R28, R23, R22, RZ ;  /* 0x00000016171c723e */ /* 0x000fe400048070ff */
[----:B------:R-:W-:Y:S01]  /*b240*/  F2FP.SATFINITE.E4M3.F32.PACK_AB_MERGE_C R24, R26, R25, R24 ;  /* 0x000000191a18723e */ /* 0x000fe20004807018 */
[-C--:B------:R-:W-:Y:S01]  /*b250*/  FMUL R25, R18, R3.reuse ;  /* 0x0000000312197220 */ /* 0x080fe20000400000 */
[----:B------:R-:W-:Y:S01]  /*b260*/  @P5 FMNMX.NAN R22, R2, |R0|, !PT ;  /* 0x4000000002165209 */ /* 0x000fe20007820000 */
[----:B------:R-:W-:Y:S01]  /*b270*/  FMUL R3, R15, R3 ;  /* 0x000000030f037220 */ /* 0x000fe20000400000 */
[----:B------:R-:W-:Y:S01]  /*b280*/  F2FP.SATFINITE.E4M3.F32.PACK_AB_MERGE_C R23, R16, R4, RZ ;  /* 0x000000041017723e */ /* 0x000fe200048070ff */
[----:B------:R-:W-:Y:S01]  /*b290*/  FMUL R16, R5, R68 ;  /* 0x0000004405107220 */ /* 0x000fe20000400000 */
[----:B------:R-:W-:Y:S01]  /*b2a0*/  @P4 FMNMX.NAN R0, R49, |R6|, !PT ;  /* 0x4000000631004209 */ /* 0x000fe20007820000 */
[-C--:B------:R-:W-:Y:S01]  /*b2b0*/  FMUL R6, R6, R68.reuse ;  /* 0x0000004406067220 */ /* 0x080fe20000400000 */
[----:B------:R-:W-:Y:S01]  /*b2c0*/  F2FP.SATFINITE.E4M3.F32.PACK_AB_MERGE_C R27, R20, R17, RZ ;  /* 0x00000011141b723e */ /* 0x000fe200048070ff */
[-C--:B------:R-:W-:Y:S01]  /*b2d0*/  FMUL R17, R12, R68.reuse ;  /* 0x000000440c117220 */ /* 0x080fe20000400000 */
[----:B------:R-:W-:Y:S01]  /*b2e0*/  IADD3 R4, P1, R32, c[0x0][0x238], RZ ;  /* 0x00008e0020047a10 */ /* 0x000fe20007f3e0ff */
[----:B------:R-:W-:Y:S01]  /*b2f0*/  FMUL R68, R10, R68 ;  /* 0x000000440a447220 */ /* 0x000fe20000400000 */
[----:B------:R-:W-:-:S02]  /*b300*/  @P4 FMNMX.NAN R20, |R5|, R0, !PT ;  /* 0x0000000005144209 */ /* 0x000fc40007820200 */
[----:B------:R-:W-:Y:S02]  /*b310*/  IADD3 R2, P0, R30, c[0x0][0x278], RZ ;  /* 0x00009e001e027a10 */ /* 0x000fe40007f1e0ff */
[----:B------:R-:W-:Y:S02]  /*b320*/  IADD3.X R5, R33, c[0x0][0x23c], RZ, P1, !PT ;  /* 0x00008f0021057a10 */ /* 0x000fe40000ffe4ff */
[----:B------:R-:W-:Y:S02]  /*b330*/  F2FP.SATFINITE.E4M3.F32.PACK_AB_MERGE_C R25, R25, R3, R28 ;  /* 0x000000031919723e */ /* 0x000fe4000480701c */
[----:B------:R-:W-:Y:S02]  /*b340*/  F2FP.SATFINITE.E4M3.F32.PACK_AB_MERGE_C R16, R16, R6, R27 ;  /* 0x000000061010723e */ /* 0x000fe4000480701b */
[----:B------:R-:W-:Y:S01]  /*b350*/  F2FP.SATFINITE.E4M3.F32.PACK_AB_MERGE_C R17, R17, R68, R23 ;  /* 0x000000441111723e */ /* 0x000fe20004807017 */
[----:B------:R1:W-:Y:S01]  /*b360*/  @P5 STG.E.64 [R4.64], R24 ;  /* 0x0000001804005986 */ /* 0x0003e2000c101b10 */
[----:B------:R-:W-:-:S02]  /*b370*/  IADD3.X R3, R31, c[0x0][0x27c], RZ, P0, !PT ;  /* 0x00009f001f037a10 */ /* 0x000fc400007fe4ff */
[----:B------:R-:W-:-:S03]  /*b380*/  @P5 FMNMX.NAN R0, R22, |R8|, !PT ;  /* 0x4000000816005209 */ /* 0x000fc60007820000 */
[----:B------:R2:W-:Y:S01]  /*b390*/  @P4 STG.E.64 [R2.64], R16 ;  /* 0x0000001002004986 */ /* 0x0005e2000c101b10 */
[----:B-1----:R-:W-:Y:S02]  /*b3a0*/  @P4 FMNMX.NAN R4, |R7|, R20, !PT ;  /* 0x0000001407044209 */ /* 0x002fe40007820200 */
[----:B--2---:R-:W-:Y:S02]  /*b3b0*/  @P5 FMNMX.NAN R2, R0, |R11|, !PT ;  /* 0x4000000b00025209 */ /* 0x004fe40007820000 */
        /* <DEDUP_REMOVED lines=9> */
.L_x_83:
[----:B------:R-:W-:Y:S05]  /*b450*/  BSYNC B0 ;  /* 0x0000000000007941 */ /* 0x000fea0003800000 */
.L_x_73:
        /* <DEDUP_REMOVED lines=16> */
.L_x_93:
[----:B------:R-:W1:Y:S01]  /*b560*/  S2R R0, SR_LANEID ;  /* 0x0000000000007919 */ /* 0x000e620000000000 */
[----:B------:R-:W2:Y:S01]  /*b570*/  REDUX.MAX.S32 UR4, R48 ;  /* 0x00000000300473c4 */ /* 0x000ea20000014200 */
[----:B------:R-:W-:Y:S02]  /*b580*/  VOTEU.ANY UR5, UPT, PT ;  /* 0x0000000000057886 */ /* 0x000fe400038e0100 */
[----:B------:R-:W-:-:S06]  /*b590*/  UFLO.U32 UR5, UR5 ;  /* 0x00000005000572bd */ /* 0x000fcc00080e0000 */
[----:B-1----:R-:W-:Y:S02]  /*b5a0*/  ISETP.EQ.U32.AND P0, PT, R0, UR5, PT ;  /* 0x0000000500007c0c */ /* 0x002fe4000bf02070 */
[----:B--2---:R-:W-:-:S11]  /*b5b0*/  MOV R0, UR4 ;  /* 0x0000000400007c02 */ /* 0x004fd60008000f00 */
[----:B------:R1:W-:Y:S02]  /*b5c0*/  @P0 RED.E.MAX.S32.STRONG.GPU [R2.64], R0 ;  /* 0x000000000200098e */ /* 0x0003e4000d10e390 */
.L_x_94:
[----:B------:R-:W-:Y:S05]  /*b5d0*/  BSYNC B0 ;  /* 0x0000000000007941 */ /* 0x000fea0003800000 */
.L_x_92:
        /* <DEDUP_REMOVED lines=16> */
.L_x_96:
[----:B------:R-:W1:Y:S01]  /*b6e0*/  S2R R0, SR_LANEID ;  /* 0x0000000000007919 */ /* 0x000e620000000000 */
[----:B------:R-:W2:Y:S01]  /*b6f0*/  REDUX.MAX.S32 UR4, R49 ;  /* 0x00000000310473c4 */ /* 0x000ea20000014200 */
[----:B------:R-:W-:Y:S02]  /*b700*/  VOTEU.ANY UR5, UPT, PT ;  /* 0x0000000000057886 */ /* 0x000fe400038e0100 */
[----:B------:R-:W-:-:S06]  /*b710*/  UFLO.U32 UR5, UR5 ;  /* 0x00000005000572bd */ /* 0x000fcc00080e0000 */
[----:B-1----:R-:W-:Y:S02]  /*b720*/  ISETP.EQ.U32.AND P0, PT, R0, UR5, PT ;  /* 0x0000000500007c0c */ /* 0x002fe4000bf02070 */
[----:B--2---:R-:W-:-:S11]  /*b730*/  MOV R0, UR4 ;  /* 0x0000000400007c02 */ /* 0x004fd60008000f00 */
[----:B------:R1:W-:Y:S02]  /*b740*/  @P0 RED.E.MAX.S32.STRONG.GPU [R2.64], R0 ;  /* 0x000000000200098e */ /* 0x0003e4000d10e390 */
.L_x_97:
[----:B------:R-:W-:Y:S05]  /*b750*/  BSYNC B0 ;  /* 0x0000000000007941 */ /* 0x000fea0003800000 */
.L_x_95:
[----:B------:R-:W-:Y:S05]  /*b760*/  @!P6 EXIT ;  /* 0x000000000000e94d */ /* 0x000fea0003800000 */
[----:B-1----:R-:W1:Y:S04]  /*b770*/  S2R R0, SR_TID.X ;  /* 0x0000000000007919 */ /* 0x002e680000002100 */
[----:B------:R-:W-:Y:S01]  /*b780*/  BAR.SYNC.DEFER_BLOCKING 0x0 ;  /* 0x0000000000007b1d */ /* 0x000fe20000010000 */
[----:B-1----:R-:W-:-:S13]  /*b790*/  ISETP.GT.AND P0, PT, R0, RZ, PT ;  /* 0x000000ff0000720c */ /* 0x002fda0003f04270 */
        /* <DEDUP_REMOVED lines=9> */
[----:B------:R-:W-:-:S05]  /*b830*/  SEL R0, R0, RZ, P0 ;  /* 0x000000ff00007207 */ /* 0x000fca0000000000 */
[----:B------:R-:W-:Y:S01]  /*b840*/  STG.E.STRONG.GPU [R70.64], R0 ;  /* 0x0000000046007986 */ /* 0x000fe2000c10f910 */
[----:B------:R-:W-:Y:S05]  /*b850*/  EXIT ;  /* 0x000000000000794d */ /* 0x000fea0003800000 */
.L_x_60:
[----:B------:R-:W2:Y:S04]  /*b860*/  LDL.LU R7, [R1+0x4] ;  /* 0x0000040001077983 */ /* 0x000ea80000300800 */
[----:B------:R-:W3:Y:S04]  /*b870*/  LDL.LU R19, [R1] ;  /* 0x0000000001137983 */ /* 0x000ee80000300800 */
[----:B------:R-:W1:Y:S02]  /*b880*/  S2R R6, SR_TID.X ;  /* 0x0000000000067919 */ /* 0x000e640000002100 */
[----:B-1----:R-:W-:-:S04]  /*b890*/  SHF.R.S32.HI R13, RZ, 0x1f, R6 ;  /* 0x0000001fff0d7819 */ /* 0x002fc80000011406 */
[----:B------:R-:W-:-:S04]  /*b8a0*/  LEA.HI R2, R13, R6, RZ, 0x5 ;  /* 0x000000060d027211 */ /* 0x000fc800078f28ff */
[----:B------:R-:W-:-:S04]  /*b8b0*/  SHF.R.S32.HI R2, RZ, 0x5, R2 ;  /* 0x00000005ff027819 */ /* 0x000fc80000011402 */
[----:B------:R-:W-:-:S04]  /*b8c0*/  SHF.R.S32.HI R4, RZ, 0x1f, R2 ;  /* 0x0000001fff047819 */ /* 0x000fc80000011402 */
[----:B------:R-:W-:-:S04]  /*b8d0*/  LEA.HI R4, R4, R2, RZ, 0x2 ;  /* 0x0000000204047211 */ /* 0x000fc800078f10ff */
[----:B------:R-:W-:Y:S01]  /*b8e0*/  LOP3.LUT R4, R4, 0xfffffffc, RZ, 0xc0, !PT ;  /* 0xfffffffc04047812 */ /* 0x000fe200078ec0ff */
[----:B------:R-:W-:Y:S01]  /*b8f0*/  ULOP3.LUT UR4, UR12, 0x1, URZ, 0xc0, !UPT ;  /* 0x000000010c047892 */ /* 0x000fe2000f8ec03f */
[----:B------:R-:W-:-:S03]  /*b900*/  LEA.HI R13, R13, R6, RZ, 0x7 ;  /* 0x000000060d0d7211 */ /* 0x000fc600078f38ff */
[----:B------:R-:W-:Y:S01]  /*b910*/  IMAD.IADD R4, R2, 0x1, -R4 ;  /* 0x0000000102047824 */ /* 0x000fe200078e0a04 */
[----:B------:R-:W-:Y:S01]  /*b920*/  UISETP.NE.U32.AND UP0, UPT, UR4, 0x1, UPT ;  /* 0x000000010400788c */ /* 0x000fe2000bf05070 */
[----:B------:R-:W-:-:S03]  /*b930*/  LOP3.LUT R11, R13, 0xffffff80, RZ, 0xc0, !PT ;  /* 0xffffff800d0b7812 */ /* 0x000fc600078ec0ff */
[----:B------:R-:W-:Y:S02]  /*b940*/  LEA.HI R2, R4, R4, RZ, 0x1 ;  /* 0x0000000404027211 */ /* 0x000fe400078f08ff */
[----:B------:R-:W-:Y:S02]  /*b950*/  PLOP3.LUT P0, PT, PT, PT, UP0, 0x80, 0x0 ;  /* 0x000000000000781c */ /* 0x000fe40003f0f008 */
[----:B------:R-:W-:Y:S02]  /*b960*/  LOP3.LUT R5, R2, 0x3ffffffe, RZ, 0xc0, !PT ;  /* 0x3ffffffe02057812 */ /* 0x000fe400078ec0ff */
[----:B------:R-:W-:-:S03]  /*b970*/  SHF.R.S32.HI R12, RZ, 0x1, R2 ;  /* 0x00000001ff0c7819 */ /* 0x000fc60000011402 */
[----:B------:R-:W-:Y:S01]  /*b980*/  IMAD.IADD R17, R4, 0x1, -R5 ;  /* 0x0000000104117824 */ /* 0x000fe200078e0a05 */
[C---:B------:R-:W-:Y:S02]  /*b990*/  LOP3.LUT R20, R6.reuse, 0x1f, RZ, 0xc0, !PT ;  /* 0x0000001f06147812 */ /* 0x040fe400078ec0ff */
[----:B------:R-:W-:Y:S02]  /*b9a0*/  LOP3.LUT R2, R6, 0x3, RZ, 0xc0, !PT ;  /* 0x0000000306027812 */ /* 0x000fe400078ec0ff */
[----:B------:R-:W-:Y:S02]  /*b9b0*/  SHF.R.U32.HI R20, RZ, 0x2, R20 ;  /* 0x00000002ff147819 */ /* 0x000fe40000011614 */
[----:B------:R-:W-:-:S05]  /*b9c0*/  @!P0 LOP3.LUT R2, R2, 0x2, RZ, 0x3c, !PT ;  /* 0x0000000202028812 */ /* 0x000fca00078e3cff */
[----:B------:R-:W-:Y:S01]  /*b9d0*/  IMAD R20, R20, 0x24, R2 ;  /* 0x0000002414147824 */ /* 0x000fe200078e0202 */
[----:B------:R-:W-:Y:S01]  /*b9e0*/  SHF.R.S32.HI R13, RZ, 0x7, R13 ;  /* 0x00000007ff0d7819 */ /* 0x000fe2000001140d */
[----:B------:R-:W-:Y:S01]  /*b9f0*/  ULEA UR11, UR13, UR11, 0x1 ;  /* 0x0000000b0d0b7291 */ /* 0x000fe2000f8e083f */
[----:B------:R-:W-:Y:S02]  /*ba00*/  ISETP.NE.U32.AND P5, PT, RZ, c[0x0][0x2f8], PT ;  /* 0x0000be00ff007a0c */ /* 0x000fe40003fa5070 */
[----:B------:R-:W-:Y:S01]  /*ba10*/  ISETP.NE.U32.AND P4, PT, RZ, c[0x0][0x300], PT ;  /* 0x0000c000ff007a0c */ /* 0x000fe20003f85070 */
[----:B------:R-:W-:Y:S01]  /*ba20*/  UIMAD UR11, UR11, 0x12, UR12 ;  /* 0x000000120b0b78a4 */ /* 0x000fe2000f8e020c */
[----:B------:R-:W-:Y:S02]  /*ba30*/  ISETP.NE.U32.AND P3, PT, RZ, c[0x0][0x308], PT ;  /* 0x0000c200ff007a0c */ /* 0x000fe40003f65070 */
[----:B------:R-:W-:Y:S02]  /*ba40*/  PLOP3.LUT P2, PT, PT, PT, PT, 0x8, 0x0 ;  /* 0x000000000000781c */ /* 0x000fe40003f4e170 */
[----:B--2---:R-:W-:Y:S01]  /*ba50*/  LEA.HI.SX32 R11, R7, R11, 0x1d ;  /* 0x0000000b070b7211 */ /* 0x004fe200078feaff */
[----:B---3--:R-:W-:-:S04]  /*ba60*/  IMAD.SHL.U32 R18, R19, 0x8, RZ ;  /* 0x0000000813127824 */ /* 0x008fc800078e00ff */
[----:B------:R-:W-:Y:S02]  /*ba70*/  IMAD R4, R12, 0x40, R11 ;  /* 0x000000400c047824 */ /* 0x000fe400078e020b */
[----:B------:R-:W-:Y:S02]  /*ba80*/  IMAD R10, R22, 0x40, R18 ;  /* 0x00000040160a7824 */ /* 0x000fe400078e0212 */
[----:B------:R-:W-:-:S03]  /*ba90*/  IMAD R6, R17, 0x4, R4 ;  /* 0x0000000411067824 */ /* 0x000fc600078e0204 */
[----:B------:R-:W-:Y:S01]  /*baa0*/  SHF.R.S32.HI R5, RZ, 0x1f, R10 ;  /* 0x0000001fff057819 */ /* 0x000fe2000001140a */
[----:B------:R-:W-:Y:S01]  /*bab0*/  IMAD R49, R50, 0x80, R6 ;  /* 0x0000008032317824 */ /* 0x000fe200078e0206 */
[----:B------:R-:W-:Y:S02]  /*bac0*/  LOP3.LUT R4, R10, 0xfffffff8, RZ, 0xc0, !PT ;  /* 0xfffffff80a047812 */ /* 0x000fe400078ec0ff */
[----:B------:R-:W-:Y:S02]  /*bad0*/  LOP3.LUT R5, R5, 0x1fffffff, RZ, 0xc0, !PT ;  /* 0x1fffffff05057812 */ /* 0x000fe400078ec0ff */
[----:B------:R-:W-:-:S03]  /*bae0*/  SHF.R.S32.HI R2, RZ, 0x1f, R49 ;  /* 0x0000001fff027819 */ /* 0x000fc60000011431 */
[----:B------:R-:W-:-:S04]  /*baf0*/  IMAD.WIDE.U32 R8, R49, c[0x0][0x1d8], R4 ;  /* 0x0000760031087a25 */ /* 0x000fc800078e0004 */
[----:B------:R-:W-:Y:S01]  /*bb00*/  IMAD.WIDE.U32 R6, R49, c[0x0][0x218], R4 ;  /* 0x0000860031067a25 */ /* 0x000fe200078e0004 */
[----:B------:R-:W-:-:S03]  /*bb10*/  IADD3 R24, P1, R8, c[0x0][0x2f8], RZ ;  /* 0x0000be0008187a10 */ /* 0x000fc60007f3e0ff */
[----:B------:R-:W-:Y:S01]  /*bb20*/  IMAD R16, R2, c[0x0][0x218], RZ ;  /* 0x0000860002107a24 */ /* 0x000fe200078e02ff */
[----:B------:R-:W-:-:S03]  /*bb30*/  IADD3 R26, P0, R6, c[0x0][0x300], RZ ;  /* 0x0000c000061a7a10 */ /* 0x000fc60007f1e0ff */
[----:B------:R-:W-:Y:S02]  /*bb40*/  IMAD R8, R49, c[0x0][0x21c], R16 ;  /* 0x0000870031087a24 */ /* 0x000fe400078e0210 */
[----:B------:R-:W-:-:S03]  /*bb50*/  IMAD R14, R2, c[0x0][0x1d8], RZ ;  /* 0x00007600020e7a24 */ /* 0x000fc600078e02ff */
[----:B------:R-:W-:Y:S02]  /*bb60*/  IADD3.X R27, R7, c[0x0][0x304], R8, P0, !PT ;  /* 0x0000c100071b7a10 */ /* 0x000fe400007fe408 */
[----:B------:R-:W-:Y:S01]  /*bb70*/  ISETP.NE.U32.AND P0, PT, RZ, c[0x0][0x310], PT ;  /* 0x0000c400ff007a0c */ /* 0x000fe20003f05070 */
[----:B------:R-:W-:Y:S02]  /*bb80*/  IMAD R11, R13, -0x70, R11 ;  /* 0xffffff900d0b7824 */ /* 0x000fe400078e020b */
[C---:B------:R-:W-:Y:S01]  /*bb90*/  IMAD R13, R49.reuse, c[0x0][0x1dc], R14 ;  /* 0x00007700310d7a24 */ /* 0x040fe200078e020e */
[----:B------:R-:W-:Y:S02]  /*bba0*/  ISETP.NE.AND.EX P0, PT, RZ, c[0x0][0x314], PT, P0 ;  /* 0x0000c500ff007a0c */ /* 0x000fe40003f05300 */
[----:B------:R-:W-:Y:S01]  /*bbb0*/  SHF.R.S32.HI R6, RZ, 0x1f, R19 ;  /* 0x0000001fff067819 */ /* 0x000fe20000011413 */
[----:B------:R-:W-:Y:S01]  /*bbc0*/  IMAD.WIDE.U32 R4, R49, c[0x0][0x258], R4 ;  /* 0x0000960031047a25 */ /* 0x000fe200078e0004 */
[----:B------:R-:W-:-:S02]  /*bbd0*/  IADD3.X R25, R9, c[0x0][0x2fc], R13, P1, !PT ;  /* 0x0000bf0009197a10 */ /* 0x000fc40000ffe40d */
[----:B------:R-:W-:Y:S01]  /*bbe0*/  ISETP.GE.AND P1, PT, R10, c[0x0][0x164], PT ;  /* 0x000059000a007a0c */ /* 0x000fe20003f26270 */
[----:B------:R-:W-:Y:S01]  /*bbf0*/  IMAD R2, R2, c[0x0][0x258], RZ ;  /* 0x0000960002027a24 */ /* 0x000fe200078e02ff */
[----:B------:R-:W-:Y:S01]  /*bc00*/  LEA.HI R6, R6, R19, RZ, 0x2 ;  /* 0x0000001306067211 */ /* 0x000fe200078f10ff */
[----:B------:R-:W-:Y:S01]  /*bc10*/  IMAD.SHL.U32 R8, R19, 0x2, RZ ;  /* 0x0000000213087824 */ /* 0x000fe200078e00ff */
[----:B------:R-:W-:Y:S01]  /*bc20*/  ISETP.NE.AND.EX P6, PT, RZ, c[0x0][0x2fc], !P1, P5 ;  /* 0x0000bf00ff007a0c */ /* 0x000fe20004fc5350 */
[----:B------:R-:W-:Y:S01]  /*bc30*/  IMAD R2, R49, c[0x0][0x25c], R2 ;  /* 0x0000970031027a24 */ /* 0x000fe200078e0202 */
[----:B------:R-:W-:Y:S02]  /*bc40*/  ISETP.NE.AND.EX P4, PT, RZ, c[0x0][0x304], !P1, P4 ;  /* 0x0000c100ff007a0c */ /* 0x000fe40004f85340 */
[----:B------:R-:W-:Y:S01]  /*bc50*/  ISETP.NE.AND.EX P3, PT, RZ, c[0x0][0x30c], !P1, P3 ;  /* 0x0000c300ff007a0c */ /* 0x000fe20004f65330 */
[----:B------:R-:W-:Y:S01]  /*bc60*/  IMAD R11, R12, 0x8, R11 ;  /* 0x000000080c0b7824 */ /* 0x000fe200078e020b */
[----:B------:R-:W-:Y:S01]  /*bc70*/  SHF.R.S32.HI R7, RZ, 0x2, R6 ;  /* 0x00000002ff077819 */ /* 0x000fe20000011406 */
[----:B------:R-:W-:Y:S01]  /*bc80*/  IMAD.U32 R6, RZ, RZ, UR11 ;  /* 0x0000000bff067e24 */ /* 0x000fe2000f8e00ff */
[----:B------:R-:W-:Y:S01]  /*bc90*/  IADD3 R28, P1, R4, c[0x0][0x308], RZ ;  /* 0x0000c200041c7a10 */ /* 0x000fe20007f3e0ff */
[----:B------:R-:W-:Y:S01]  /*bca0*/  IMAD.MOV.U32 R4, RZ, RZ, RZ ;  /* 0x000000ffff047224 */ /* 0x000fe200078e00ff */
[----:B------:R-:W-:Y:S01]  /*bcb0*/  LOP3.LUT R9, R7, R8, RZ, 0xfc, !PT ;  /* 0x0000000807097212 */ /* 0x000fe200078efcff */
[----:B------:R-:W-:Y:S01]  /*bcc0*/  IMAD.U32 R20, R6, 0x10, R20 ;  /* 0x0000001006147824 */ /* 0x000fe200078e0014 */
[----:B------:R-:W-:Y:S01]  /*bcd0*/  IADD3.X R29, R5, c[0x0][0x30c], R2, P1, !PT ;  /* 0x0000c300051d7a10 */ /* 0x000fe20000ffe402 */
[----:B------:R-:W-:Y:S01]  /*bce0*/  IMAD R8, R17, 0x4, R11 ;  /* 0x0000000411087824 */ /* 0x000fe200078e020b */
[----:B------:R-:W-:Y:S01]  /*bcf0*/  P2R R131, PR, RZ, 0x10 ;  /* 0x00000010ff837803 */ /* 0x000fe20000000000 */
[----:B------:R-:W-:Y:S01]  /*bd00*/  IMAD.MOV.U32 R2, RZ, RZ, RZ ;  /* 0x000000ffff027224 */ /* 0x000fe200078e00ff */
[----:B------:R-:W-:-:S02]  /*bd10*/  P2R R153, PR, RZ, 0x40 ;  /* 0x00000040ff997803 */ /* 0x000fc40000000000 */
        /* <DEDUP_REMOVED lines=11> */
[----:B------:R-:W-:-:S07]  /*bdd0*/  ISETP.NE.AND.EX P2, PT, R2, RZ, PT, P2 ;  /* 0x000000ff0200720c */ /* 0x000fce0003f45320 */
.L_x_98:
[----:B------:R-:W-:Y:S01]  /*bde0*/  CS2R R72, SRZ ;  /* 0x0000000000487805 */ /* 0x000fe2000001ff00 */
[----:B------:R-:W-:Y:S01]  /*bdf0*/  CS2R R70, SRZ ;  /* 0x0000000000467805 */ /* 0x000fe2000001ff00 */
[----:B------:R-:W-:Y:S01]  /*be00*/  IMAD.MOV.U32 R74, RZ, RZ, RZ ;  /* 0x000000ffff4a7224 */ /* 0x000fe200078e00ff */
[----:B------:R-:W-:Y:S01]  /*be10*/  MOV R63, RZ ;  /* 0x000000ff003f7202 */ /* 0x000fe20000000f00 */
[----:B------:R-:W-:Y:S01]  /*be20*/  IMAD.MOV.U32 R66, RZ, RZ, RZ ;  /* 0x000000ffff427224 */ /* 0x000fe200078e00ff */
[----:B------:R-:W-:Y:S01]  /*be30*/  MOV R69, RZ ;  /* 0x000000ff00457202 */ /* 0x000fe20000000f00 */
[----:B------:R-:W-:Y:S05]  /*be40*/  @!P2 BRA `(.L_x_99) ;  /* 0x000001400000a947 */ /* 0x000fea0003800000 */
[----:B------:R-:W-:Y:S01]  /*be50*/  ISETP.GE.AND P0, PT, R10, c[0x0][0x164], PT ;  /* 0x000059000a007a0c */ /* 0x000fe20003f06270 */
[----:B------:R-:W-:Y:S01]  /*be60*/  BSSY B0, `(.L_x_100) ;  /* 0x0000006000007945 */ /* 0x000fe20003800000 */
[----:B------:R-:W-:Y:S02]  /*be70*/  IADD3 R6, P1, R18, R4, RZ ;  /* 0x0000000412067210 */ /* 0x000fe40007f3e0ff */
[----:B------:R-:W-:-:S02]  /*be80*/  CS2R R4, SRZ ;  /* 0x0000000000047805 */ /* 0x000fc4000001ff00 */
[----:B------:R-:W-:-:S07]  /*be90*/  LEA.HI.X.SX32 R7, R18, R2, 0x1, P1 ;  /* 0x0000000212077211 */ /* 0x000fce00008f0eff */
[----:B------:R-:W-:Y:S05]  /*bea0*/  @P0 BRA `(.L_x_101) ;  /* 0x0000001000000947 */ /* 0x000fea0003800000 */
[----:B------:R1:W5:Y:S02]  /*beb0*/  LDG.E.64 R4, [R6.64] ;  /* 0x0000001006047981 */ /* 0x000364000c1e1b00 */
.L_x_101:
[----:B------:R-:W-:Y:S05]  /*bec0*/  BSYNC B0 ;  /* 0x0000000000007941 */ /* 0x000fea0003800000 */
.L_x_100:
[-C--:B-----5:R-:W-:Y:S02]  /*bed0*/  F2FP.F16.E4M3.UNPACK_B R2, R4.reuse ;  /* 0x00000004ff02723e */ /* 0x0a0fe400020006ff */
[----:B-1----:R-:W-:Y:S02]  /*bee0*/  F2FP.F16.E4M3.UNPACK_B R6, R4.H1 ;  /* 0x00000004ff06723e */ /* 0x002fe400030006ff */
[-C--:B------:R-:W-:Y:S01]  /*bef0*/  F2FP.F16.E4M3.UNPACK_B R4, R5.reuse ;  /* 0x00000005ff04723e */ /* 0x080fe200020006ff */
        /* <DEDUP_REMOVED lines=9> */
.L_x_99:
        /* <DEDUP_REMOVED lines=9> */
[----:B------:R-:W2:Y:S01]  /*c020*/  @P0 LDG.E.LTC128B.64 R22, [R24.64] ;  /* 0x0000001018160981 */ /* 0x000ea2000c1e1b20 */
[----:B------:R-:W-:-:S03]  /*c030*/  IADD3 R14, R49, 0x8, RZ ;  /* 0x00000008310e7810 */ /* 0x000fc60007ffe0ff */
[----:B------:R-:W-:Y:S01]  /*c040*/  BAR.SYNC.DEFER_BLOCKING 0x0 ;  /* 0x0000000000007b1d */ /* 0x000fe20000010000 */
[C---:B------:R-:W-:Y:S02]  /*c050*/  ISETP.LT.AND P4, PT, R49.reuse, c[0x0][0x160], P2 ;  /* 0x0000580031007a0c */ /* 0x040fe40001781270 */
[----:B------:R-:W-:Y:S02]  /*c060*/  ISETP.LT.AND P3, PT, R49, c[0x0][0x160], P3 ;  /* 0x0000580031007a0c */ /* 0x000fe40001f61270 */
[----:B------:R-:W-:Y:S02]  /*c070*/  ISETP.LT.AND P1, PT, R14, c[0x0][0x160], P6 ;  /* 0x000058000e007a0c */ /* 0x000fe40003721270 */
[----:B------:R-:W-:Y:S01]  /*c080*/  P2R R155, PR, RZ, 0x8 ;  /* 0x00000008ff9b7803 */ /* 0x000fe20000000000 */
[----:B------:R-:W-:Y:S04]  /*c090*/  STS.64 [R20.X8], R76 ;  /* 0x0000004c14007388 */ /* 0x000fe80000008a00 */
[----:B------:R-:W-:Y:S04]  /*c0a0*/  STS.64 [R20.X8+0x20], R32 ;  /* 0x0000202014007388 */ /* 0x000fe80000008a00 */
[----:B------:R1:W-:Y:S04]  /*c0b0*/  STS.64 [R20.X8+0x40], R36 ;  /* 0x0000402414007388 */ /* 0x0003e80000008a00 */
[----:B------:R-:W-:Y:S04]  /*c0c0*/  STS.64 [R20.X8+0x60], R64 ;  /* 0x0000604014007388 */ /* 0x000fe80000008a00 */
[----:B------:R-:W-:Y:S01]  /*c0d0*/  BAR.SYNC.DEFER_BLOCKING 0x0 ;  /* 0x0000000000007b1d */ /* 0x000fe20000010000 */
[----:B-1----:R-:W-:-:S05]  /*c0e0*/  P2R R36, PR, RZ, 0x10 ;  /* 0x00000010ff247803 */ /* 0x002fca0000000000 */
[----:B------:R-:W1:Y:S04]  /*c0f0*/  LDS.128 R8, [R62.X16] ;  /* 0x000000003e087984 */ /* 0x000e68000000cc00 */
[----:B------:R-:W3:Y:S01]  /*c100*/  LDS.128 R32, [R67.X16] ;  /* 0x0000000043207984 */ /* 0x000ee2000000cc00 */
[-C--:B--2---:R-:W-:Y:S02]  /*c110*/  F2FP.F16.E4M3.UNPACK_B R6, R22.reuse ;  /* 0x00000016ff06723e */ /* 0x084fe400020006ff */
[----:B------:R-:W-:-:S03]  /*c120*/  F2FP.F16.E4M3.UNPACK_B R2, R22.H1 ;  /* 0x00000016ff02723e */ /* 0x000fc600030006ff */
[----:B------:R-:W-:Y:S02]  /*c130*/  HADD2.F32 R4, -RZ, R6.H0_H0 ;  /* 0x20000006ff047230 */ /* 0x000fe40000004100 */
[--C-:B------:R-:W-:Y:S02]  /*c140*/  HADD2.F32 R7, -RZ, R2.reuse.H0_H0 ;  /* 0x20000002ff077230 */ /* 0x100fe40000004100 */
[----:B------:R-:W-:Y:S01]  /*c150*/  HADD2.F32 R5, -RZ, R2.H1_H1 ;  /* 0x30000002ff057230 */ /* 0x000fe20000004100 */
[C---:B------:R-:W-:Y:S01]  /*c160*/  FMUL R4, R15.reuse, R4 ;  /* 0x000000040f047220 */ /* 0x040fe20000400000 */
[----:B------:R-:W-:Y:S01]  /*c170*/  HADD2.F32 R6, -RZ, R6.H1_H1 ;  /* 0x30000006ff067230 */ /* 0x000fe20000004100 */
[C---:B------:R-:W-:Y:S01]  /*c180*/  FMUL R2, R15.reuse, R7 ;  /* 0x000000070f027220 */ /* 0x040fe20000400000 */
[----:B------:R-:W-:Y:S01]  /*c190*/  F2FP.F16.E4M3.UNPACK_B R7, R23.H1 ;  /* 0x00000017ff07723e */ /* 0x000fe200030006ff */
[----:B------:R-:W-:Y:S01]  /*c1a0*/  FMUL R5, R15, R5 ;  /* 0x000000050f057220 */ /* 0x000fe20000400000 */
[C---:B-1----:R-:W-:Y:S01]  /*c1b0*/  FFMA R12, R0.reuse, R8, R4 ;  /* 0x00000008000c7223 */ /* 0x042fe20000000004 */
[----:B------:R-:W-:-:S02]  /*c1c0*/  FFMA R4, R0, R10, R2 ;  /* 0x0000000a00047223 */ /* 0x000fc40000000002 */
[----:B------:R-:W-:Y:S01]  /*c1d0*/  FFMA R2, R0, R11, R5 ;  /* 0x0000000b00027223 */ /* 0x000fe20000000005 */
[--C-:B------:R-:W-:Y:S01]  /*c1e0*/  HADD2.F32 R10, -RZ, R7.reuse.H0_H0 ;  /* 0x20000007ff0a7230 */ /* 0x100fe20000004100 */
[----:B------:R-:W-:Y:S01]  /*c1f0*/  FADD R109, R4, R63 ;  /* 0x0000003f046d7221 */ /* 0x000fe20000000000 */
[----:B------:R-:W-:Y:S01]  /*c200*/  HADD2.F32 R8, -RZ, R7.H1_H1 ;  /* 0x30000007ff087230 */ /* 0x000fe20000004100 */
[----:B------:R-:W-:Y:S01]  /*c210*/  FADD R110, R2, R66 ;  /* 0x00000042026e7221 */ /* 0x000fe20000000000 */
[C---:B------:R-:W-:Y:S01]  /*c220*/  FMUL R2, R15.reuse, R6 ;  /* 0x000000060f027220 */ /* 0x040fe20000400000 */
[C---:B-----5:R-:W-:Y:S01]  /*c230*/  FMUL R4, R68.reuse, R109 ;  /* 0x0000006d44047220 */ /* 0x060fe20000400000 */
[----:B------:R-:W-:Y:S01]  /*c240*/  F2FP.F16.E4M3.UNPACK_B R7, R23 ;  /* 0x00000017ff07723e */ /* 0x000fe200020006ff */
[----:B------:R-:W-:Y:S01]  /*c250*/  FMUL R5, R68, R110 ;  /* 0x0000006e44057220 */ /* 0x000fe20000400000 */
[C---:B------:R-:W-:Y:S01]  /*c260*/  FFMA R11, R0.reuse, R9, R2 ;  /* 0x00000009000b7223 */ /* 0x040fe20000000002 */
[C---:B------:R-:W-:Y:S01]  /*c270*/  FMUL R2, R15.reuse, R10 ;  /* 0x0000000a0f027220 */ /* 0x040fe20000400000 */
[----:B------:R-:W-:Y:S01]  /*c280*/  FMUL R6, R15, R8 ;  /* 0x000000080f067220 */ /* 0x000fe20000400000 */
[----:B------:R-:W-:Y:S01]  /*c290*/  FMNMX.NAN R142, RZ, R110, !PT ;  /* 0x0000006eff8e7209 */ /* 0x000fe20007820000 */
[--C-:B------:R-:W-:Y:S01]  /*c2a0*/  HADD2.F32 R10, -RZ, R7.reuse.H0_H0 ;  /* 0x20000007ff0a7230 */ /* 0x100fe20000004100 */
[----:B------:R-:W-:Y:S01]  /*c2b0*/  F2FP.SATFINITE.E4M3.F32.PACK_AB_MERGE_C R18, R5, R4, RZ ;  /* 0x000000040512723e */ /* 0x000fe200048070ff */
[C---:B---3--:R-:W-:Y:S01]  /*c2c0*/  FFMA R4, R0.reuse, R34, R2 ;  /* 0x0000002200047223 */ /* 0x048fe20000000002 */
[----:B------:R-:W-:Y:S01]  /*c2d0*/  FFMA R2, R0, R35, R6 ;  /* 0x0000002300027223 */ /* 0x000fe20000000006 */
[----:B------:R-:W-:Y:S01]  /*c2e0*/  FMNMX.NAN R141, RZ, R109, !PT ;  /* 0x0000006dff8d7209 */ /* 0x000fe20007820000 */
[----:B------:R-:W-:Y:S01]  /*c2f0*/  HADD2.F32 R5, -RZ, R7.H1_H1 ;  /* 0x30000007ff057230 */ /* 0x000fe20000004100 */
[----:B------:R-:W-:Y:S01]  /*c300*/  FADD R103, R4, R71 ;  /* 0x0000004704677221 */ /* 0x000fe20000000000 */
[----:B------:R-:W-:Y:S01]  /*c310*/  FADD R102, R2, R72 ;  /* 0x0000004802667221 */ /* 0x000fe20000000000 */
[C---:B------:R-:W-:Y:S01]  /*c320*/  FMUL R4, R3.reuse, R142 ;  /* 0x0000008e03047220 */ /* 0x040fe20000400000 */
[----:B------:R-:W-:Y:S01]  /*c330*/  FMUL R2, R3, R141 ;  /* 0x0000008d03027220 */ /* 0x000fe20000400000 */
[C---:B------:R-:W-:Y:S01]  /*c340*/  FMUL R10, R15.reuse, R10 ;  /* 0x0000000a0f0a7220 */ /* 0x040fe20000400000 */
[----:B------:R-:W-:Y:S01]  /*c350*/  FMUL R5, R15, R5 ;  /* 0x000000050f057220 */ /* 0x000fe20000400000 */
[----:B------:R-:W-:Y:S01]  /*c360*/  FMNMX.NAN R143, RZ, R103, !PT ;  /* 0x00000067ff8f7209 */ /* 0x000fe20007820000 */
[----:B------:R-:W-:Y:S01]  /*c370*/  FADD R92, R11, R70 ;  /* 0x000000460b5c7221 */ /* 0x000fe20000000000 */
[----:B------:R-:W-:Y:S01]  /*c380*/  F2FP.SATFINITE.E4M3.F32.PACK_AB_MERGE_C R17, R4, R2, RZ ;  /* 0x000000020411723e */ /* 0x000fe200048070ff */
[C---:B------:R-:W-:Y:S01]  /*c390*/  FFMA R10, R0.reuse, R32, R10 ;  /* 0x00000020000a7223 */ /* 0x040fe2000000000a */
[----:B------:R-:W-:Y:S01]  /*c3a0*/  FFMA R2, R0, R33, R5 ;  /* 0x0000002100027223 */ /* 0x000fe20000000005 */
[-C--:B------:R-:W-:Y:S01]  /*c3b0*/  FMNMX.NAN R144, RZ, R102.reuse, !PT ;  /* 0x00000066ff907209 */ /* 0x080fe20007820000 */
[----:B------:R-:W-:Y:S01]  /*c3c0*/  FADD R91, R12, R69 ;  /* 0x000000450c5b7221 */ /* 0x000fe20000000000 */
[----:B------:R-:W-:Y:S01]  /*c3d0*/  FADD R94, R10, R73 ;  /* 0x000000490a5e7221 */ /* 0x000fe20000000000 */
[----:B------:R-:W-:Y:S01]  /*c3e0*/  FADD R93, R2, R74 ;  /* 0x0000004a025d7221 */ /* 0x000fe20000000000 */
[C---:B------:R-:W-:Y:S01]  /*c3f0*/  FMUL R6, R68.reuse, R103 ;  /* 0x0000006744067220 */ /* 0x040fe20000400000 */
[C---:B------:R-:W-:Y:S01]  /*c400*/  FMUL R7, R68.reuse, R102 ;  /* 0x0000006644077220 */ /* 0x040fe20000400000 */
[C---:B------:R-:W-:Y:S01]  /*c410*/  FMUL R8, R3.reuse, R143 ;  /* 0x0000008f03087220 */ /* 0x040fe20000400000 */
[C---:B------:R-:W-:Y:S01]  /*c420*/  FMUL R9, R3.reuse, R144 ;  /* 0x0000009003097220 */ /* 0x040fe20000400000 */
[-C--:B------:R-:W-:Y:S01]  /*c430*/  FMNMX.NAN R136, RZ, R92.reuse, !PT ;  /* 0x0000005cff887209 */ /* 0x080fe20007820000 */
[C---:B------:R-:W-:Y:S01]  /*c440*/  FMUL R10, R68.reuse, R92 ;  /* 0x0000005c440a7220 */ /* 0x040fe20000400000 */
[----:B------:R-:W-:Y:S01]  /*c450*/  FMNMX.NAN R135, RZ, R91, !PT ;  /* 0x0000005bff877209 */ /* 0x000fe20007820000 */
[CC--:B------:R-:W-:Y:S01]  /*c460*/  FMUL R12, R68.reuse, R93.reuse ;  /* 0x0000005d440c7220 */ /* 0x0c0fe20000400000 */
[-C--:B------:R-:W-:Y:S01]  /*c470*/  FMNMX.NAN R138, RZ, R94.reuse, !PT ;  /* 0x0000005eff8a7209 */ /* 0x080fe20007820000 */
[C---:B------:R-:W-:Y:S01]  /*c480*/  FMUL R11, R68.reuse, R94 ;  /* 0x0000005e440b7220 */ /* 0x040fe20000400000 */
[----:B------:R-:W-:Y:S01]  /*c490*/  FMNMX.NAN R139, RZ, R93, !PT ;  /* 0x0000005dff8b7209 */ /* 0x000fe20007820000 */
[----:B------:R-:W-:Y:S01]  /*c4a0*/  FMUL R5, R3, R135 ;  /* 0x0000008703057220 */ /* 0x000fe20000400000 */
[----:B------:R-:W-:Y:S01]  /*c4b0*/  F2FP.SATFINITE.E4M3.F32.PACK_AB_MERGE_C R16, R7, R6, RZ ;  /* 0x000000060710723e */ /* 0x000fe200048070ff */
[----:B------:R-:W-:Y:S01]  /*c4c0*/  FMUL R6, R3, R136 ;  /* 0x0000008803067220 */ /* 0x000fe20000400000 */
[----:B------:R-:W-:Y:S01]  /*c4d0*/  F2FP.SATFINITE.E4M3.F32.PACK_AB_MERGE_C R13, R9, R8, RZ ;  /* 0x00000008090d723e */ /* 0x000fe200048070ff */
[C---:B------:R-:W-:Y:S01]  /*c4e0*/  FMUL R2, R3.reuse, R138 ;  /* 0x0000008a03027220 */ /* 0x040fe20000400000 */
[----:B------:R-:W-:Y:S01]  /*c4f0*/  FMUL R9, R3, R139 ;  /* 0x0000008b03097220 */ /* 0x000fe20000400000 */
[----:B------:R-:W-:Y:S01]  /*c500*/  FMUL R7, R68, R91 ;  /* 0x0000005b44077220 */ /* 0x000fe20000400000 */
[----:B------:R-:W-:-:S02]  /*c510*/  IADD3 R4, P0, R24, c[0x0][0x1f8], RZ ;  /* 0x00007e0018047a10 */ /* 0x000fc40007f1e0ff */
[----:B------:R-:W-:Y:S02]  /*c520*/  F2FP.SATFINITE.E4M3.F32.PACK_AB_MERGE_C R8, R6, R5, R17 ;  /* 0x000000050608723e */ /* 0x000fe40004807011 */
[----:B------:R-:W-:Y:S02]  /*c530*/  F2FP.SATFINITE.E4M3.F32.PACK_AB_MERGE_C R9, R9, R2, R13 ;  /* 0x000000020909723e */ /* 0x000fe4000480700d */
[----:B------:R-:W-:Y:S02]  /*c540*/  F2FP.SATFINITE.E4M3.F32.PACK_AB_MERGE_C R6, R10, R7, R18 ;  /* 0x000000070a06723e */ /* 0x000fe40004807012 */
[----:B------:R-:W-:Y:S01]  /*c550*/  F2FP.SATFINITE.E4M3.F32.PACK_AB_MERGE_C R7, R12, R11, R16 ;  /* 0x0000000b0c07723e */ /* 0x000fe20004807010 */
[----:B------:R1:W-:Y:S01]  /*c560*/  @P4 STG.E.64 [R26.64], R8 ;  /* 0x000000081a004986 */ /* 0x0003e2000c101b10 */
[----:B------:R-:W-:-:S03]  /*c570*/  IADD3.X R5, R25, c[0x0][0x1fc], RZ, P0, !PT ;  /* 0x00007f0019057a10 */ /* 0x000fc600007fe4ff */
[----:B------:R2:W-:Y:S04]  /*c580*/  @P3 STG.E.64 [R28.64], R6 ;  /* 0x000000061c003986 */ /* 0x0005e8000c101b10 */
[----:B------:R3:W4:Y:S04]  /*c590*/  @P1 LDG.E.LTC128B.64 R22, [R4.64] ;  /* 0x0000001004161981 */ /* 0x000728000c1e1b20 */
[----:B------:R-:W-:Y:S01]  /*c5a0*/  BAR.SYNC.DEFER_BLOCKING 0x0 ;  /* 0x0000000000007b1d */ /* 0x000fe20000010000 */
[----:B------:R-:W-:-:S04]  /*c5b0*/  ISETP.LT.AND P4, PT, R14, c[0x0][0x160], P2 ;  /* 0x000058000e007a0c */ /* 0x000fc80001781270 */
[----:B------:R-:W-:Y:S02]  /*c5c0*/  P2R R154, PR, RZ, 0x10 ;  /* 0x00000010ff9a7803 */ /* 0x000fe40000000000 */
[----:B-1----:R-:W-:Y:S02]  /*c5d0*/  IADD3 R8, P0, R26, c[0x0][0x238], RZ ;  /* 0x00008e001a087a10 */ /* 0x002fe40007f1e0ff */
[----:B------:R-:W-:Y:S02]  /*c5e0*/  IADD3 R26, R49, 0x10, RZ ;  /* 0x00000010311a7810 */ /* 0x000fe40007ffe0ff */
[----:B------:R-:W-:Y:S02]  /*c5f0*/  IADD3.X R9, R27, c[0x0][0x23c], RZ, P0, !PT ;  /* 0x00008f001b097a10 */ /* 0x000fe400007fe4ff */
[----:B---3--:R-:W-:Y:S01]  /*c600*/  IADD3 R4, P0, R4, c[0x0][0x1f8], RZ ;  /* 0x00007e0004047a10 */ /* 0x008fe20007f1e0ff */
[----:B------:R-:W-:Y:S03]  /*c610*/  STS.64 [R20.X8], R82 ;  /* 0x0000005214007388 */ /* 0x000fe60000008a00 */
[----:B------:R-:W-:Y:S01]  /*c620*/  IADD3.X R5, R5, c[0x0][0x1fc], RZ, P0, !PT ;  /* 0x00007f0005057a10 */ /* 0x000fe200007fe4ff */
[----:B------:R-:W-:Y:S01]  /*c630*/  STS.64 [R20.X8+0x20], R80 ;  /* 0x0000205014007388 */ /* 0x000fe20000008a00 */
[----:B------:R-:W-:-:S03]  /*c640*/  ISETP.LT.AND P0, PT, R26, c[0x0][0x160], P6 ;  /* 0x000058001a007a0c */ /* 0x000fc60003701270 */
[----:B------:R-:W-:Y:S04]  /*c650*/  STS.64 [R20.X8+0x40], R78 ;  /* 0x0000404e14007388 */ /* 0x000fe80000008a00 */
[----:B------:R-:W-:Y:S04]  /*c660*/  STS.64 [R20.X8+0x60], R46 ;  /* 0x0000602e14007388 */ /* 0x000fe80000008a00 */
[----:B------:R-:W-:Y:S06]  /*c670*/  BAR.SYNC.DEFER_BLOCKING 0x0 ;  /* 0x0000000000007b1d */ /* 0x000fec0000010000 */
[----:B------:R-:W1:Y:S04]  /*c680*/  LDS.128 R16, [R62.X16] ;  /* 0x000000003e107984 */ /* 0x000e68000000cc00 */
[----:B------:R-:W3:Y:S01]  /*c690*/  LDS.128 R32, [R67.X16] ;  /* 0x0000000043207984 */ /* 0x000ee2000000cc00 */
[----:B----4-:R-:W-:-:S02]  /*c6a0*/  F2FP.F16.E4M3.UNPACK_B R2, R22.H1 ;  /* 0x00000016ff02723e */ /* 0x010fc400030006ff */
[----:B------:R-:W-:-:S03]  /*c6b0*/  F2FP.F16.E4M3.UNPACK_B R13, R23.H1 ;  /* 0x00000017ff0d723e */ /* 0x000fc600030006ff */
[--C-:B--2---:R-:W-:Y:S02]  /*c6c0*/  HADD2.F32 R7, -RZ, R2.reuse.H0_H0 ;  /* 0x20000002ff077230 */ /* 0x104fe40000004100 */
[----:B------:R-:W-:-:S03]  /*c6d0*/  HADD2.F32 R6, -RZ, R2.H1_H1 ;  /* 0x30000002ff067230 */ /* 0x000fc60000004100 */
[C---:B------:R-:W-:Y:S01]  /*c6e0*/  FMUL R2, R15.reuse, R7 ;  /* 0x000000070f027220 */ /* 0x040fe20000400000 */
[----:B------:R-:W-:Y:S01]  /*c6f0*/  F2FP.F16.E4M3.UNPACK_B R7, R22 ;  /* 0x00000016ff07723e */ /* 0x000fe200020006ff */
[C---:B------:R-:W-:Y:S02]  /*c700*/  FMUL R6, R15.reuse, R6 ;  /* 0x000000060f067220 */ /* 0x040fe40000400000 */
[C---:B-1----:R-:W-:Y:S02]  /*c710*/  FFMA R10, R0.reuse, R18, R2 ;  /* 0x00000012000a7223 */ /* 0x042fe40000000002 */
[----:B------:R-:W-:Y:S01]  /*c720*/  FFMA R2, R0, R19, R6 ;  /* 0x0000001300027223 */ /* 0x000fe20000000006 */
[--C-:B------:R-:W-:Y:S01]  /*c730*/  HADD2.F32 R11, -RZ, R7.reuse.H1_H1 ;  /* 0x30000007ff0b7230 */ /* 0x100fe20000004100 */
[----:B------:R-:W-:Y:S01]  /*c740*/  FADD R134, R10, R63 ;  /* 0x0000003f0a867221 */ /* 0x000fe20000000000 */
[----:B------:R-:W-:Y:S01]  /*c750*/  IADD3 R6, P1, R28, c[0x0][0x278], RZ ;  /* 0x00009e001c067a10 */ /* 0x000fe20007f3e0ff */
[----:B------:R-:W-:Y:S01]  /*c760*/  FADD R137, R2, R66 ;  /* 0x0000004202897221 */ /* 0x000fe20000000000 */
[----:B------:R-:W-:Y:S01]  /*c770*/  HADD2.F32 R12, -RZ, R7.H0_H0 ;  /* 0x20000007ff0c7230 */ /* 0x000fe20000004100 */
[C---:B------:R-:W-:Y:S01]  /*c780*/  FMUL R2, R68.reuse, R134 ;  /* 0x0000008644027220 */ /* 0x040fe20000400000 */
[----:B------:R-:W-:Y:S01]  /*c790*/  FMUL R11, R15, R11 ;  /* 0x0000000b0f0b7220 */ /* 0x000fe20000400000 */
[----:B------:R-:W-:Y:S01]  /*c7a0*/  FMUL R10, R68, R137 ;  /* 0x00000089440a7220 */ /* 0x000fe20000400000 */
[----:B------:R-:W-:Y:S01]  /*c7b0*/  IADD3.X R7, R29, c[0x0][0x27c], RZ, P1, !PT ;  /* 0x00009f001d077a10 */ /* 0x000fe20000ffe4ff */
[----:B------:R-:W-:Y:S01]  /*c7c0*/  FMUL R12, R15, R12 ;  /* 0x0000000c0f0c7220 */ /* 0x000fe20000400000 */
[----:B------:R-:W-:Y:S01]  /*c7d0*/  FFMA R17, R0, R17, R11 ;  /* 0x0000001100117223 */ /* 0x000fe2000000000b */
[----:B------:R-:W-:Y:S01]  /*c7e0*/  ISETP.NE.AND P1, PT, R129, RZ, PT ;  /* 0x000000ff8100720c */ /* 0x000fe20003f25270 */
[--C-:B------:R-:W-:Y:S01]  /*c7f0*/  HADD2.F32 R11, -RZ, R13.reuse.H1_H1 ;  /* 0x3000000dff0b7230 */ /* 0x100fe20000004100 */
[----:B------:R-:W-:Y:S01]  /*c800*/  F2FP.SATFINITE.E4M3.F32.PACK_AB_MERGE_C R25, R10, R2, RZ ;  /* 0x000000020a19723e */ /* 0x000fe200048070ff */
[----:B------:R-:W-:Y:S01]  /*c810*/  HADD2.F32 R2, -RZ, R13.H0_H0 ;  /* 0x2000000dff027230 */ /* 0x000fe20000004100 */
[----:B------:R-:W-:Y:S01]  /*c820*/  ISETP.LT.AND P3, PT, R14, c[0x0][0x160], P1 ;  /* 0x000058000e007a0c */ /* 0x000fe20000f61270 */
[C---:B------:R-:W-:Y:S01]  /*c830*/  FFMA R18, R0.reuse, R16, R12 ;  /* 0x0000001000127223 */ /* 0x040fe2000000000c */
[----:B------:R-:W-:Y:S01]  /*c840*/  FMNMX.NAN R152, RZ, R137, !PT ;  /* 0x00000089ff987209 */ /* 0x000fe20007820000 */
[C---:B------:R-:W-:Y:S01]  /*c850*/  FMUL R11, R15.reuse, R11 ;  /* 0x0000000b0f0b7220 */ /* 0x040fe20000400000 */
[----:B------:R-:W-:Y:S01]  /*c860*/  FMNMX.NAN R151, RZ, R134, !PT ;  /* 0x00000086ff977209 */ /* 0x000fe20007820000 */
[----:B------:R-:W-:Y:S01]  /*c870*/  FMUL R2, R15, R2 ;  /* 0x000000020f027220 */ /* 0x000fe20000400000 */
[----:B------:R-:W-:Y:S01]  /*c880*/  F2FP.F16.E4M3.UNPACK_B R14, R23 ;  /* 0x00000017ff0e723e */ /* 0x000fe200020006ff */
[----:B------:R-:W-:Y:S01]  /*c890*/  FMUL R13, R3, R152 ;  /* 0x00000098030d7220 */ /* 0x000fe20000400000 */
[----:B------:R-:W-:Y:S01]  /*c8a0*/  FADD R126, R17, R70 ;  /* 0x00000046117e7221 */ /* 0x000fe20000000000 */
[C---:B---3--:R-:W-:Y:S01]  /*c8b0*/  FFMA R10, R0.reuse, R34, R2 ;  /* 0x00000022000a7223 */ /* 0x048fe20000000002 */
[----:B------:R-:W-:Y:S01]  /*c8c0*/  FMUL R12, R3, R151 ;  /* 0x00000097030c7220 */ /* 0x000fe20000400000 */
[----:B------:R-:W-:Y:S01]  /*c8d0*/  FFMA R2, R0, R35, R11 ;  /* 0x0000002300027223 */ /* 0x000fe2000000000b */
[--C-:B------:R-:W-:Y:S01]  /*c8e0*/  HADD2.F32 R16, -RZ, R14.reuse.H0_H0 ;  /* 0x2000000eff107230 */ /* 0x100fe20000004100 */
[----:B------:R-:W-:Y:S01]  /*c8f0*/  FADD R130, R10, R71 ;  /* 0x000000470a827221 */ /* 0x000fe20000000000 */
[----:B------:R-:W-:Y:S01]  /*c900*/  HADD2.F32 R11, -RZ, R14.H1_H1 ;  /* 0x3000000eff0b7230 */ /* 0x000fe20000004100 */
[----:B------:R-:W-:Y:S01]  /*c910*/  F2FP.SATFINITE.E4M3.F32.PACK_AB_MERGE_C R24, R13, R12, RZ ;  /* 0x0000000c0d18723e */ /* 0x000fe200048070ff */
[----:B------:R-:W-:Y:S01]  /*c920*/  FADD R132, R2, R72 ;  /* 0x0000004802847221 */ /* 0x000fe20000000000 */
[C---:B------:R-:W-:Y:S01]  /*c930*/  FMUL R12, R15.reuse, R16 ;  /* 0x000000100f0c7220 */ /* 0x040fe20000400000 */
[C---:B------:R-:W-:Y:S01]  /*c940*/  FMUL R2, R68.reuse, R130 ;  /* 0x0000008244027220 */ /* 0x040fe20000400000 */
[----:B------:R-:W-:Y:S01]  /*c950*/  FMUL R11, R15, R11 ;  /* 0x0000000b0f0b7220 */ /* 0x000fe20000400000 */
[----:B------:R-:W-:Y:S01]  /*c960*/  FMUL R10, R68, R132 ;  /* 0x00000084440a7220 */ /* 0x000fe20000400000 */
[C---:B------:R-:W-:Y:S01]  /*c970*/  FFMA R12, R0.reuse, R32, R12 ;  /* 0x00000020000c7223 */ /* 0x040fe2000000000c */
[----:B------:R-:W-:Y:S01]  /*c980*/  FMNMX.NAN R149, RZ, R130, !PT ;  /* 0x00000082ff957209 */ /* 0x000fe20007820000 */
[----:B------:R-:W-:Y:S01]  /*c990*/  FFMA R11, R0, R33, R11 ;  /* 0x00000021000b7223 */ /* 0x000fe2000000000b */
[----:B------:R-:W-:Y:S01]  /*c9a0*/  FMNMX.NAN R150, RZ, R132, !PT ;  /* 0x00000084ff967209 */ /* 0x000fe20007820000 */
[----:B------:R-:W-:Y:S01]  /*c9b0*/  FADD R125, R18, R69 ;  /* 0x00000045127d7221 */ /* 0x000fe20000000000 */
[----:B------:R-:W-:Y:S01]  /*c9c0*/  FADD R128, R12, R73 ;  /* 0x000000490c807221 */ /* 0x000fe20000000000 */
[----:B------:R-:W-:Y:S01]  /*c9d0*/  FADD R127, R11, R74 ;  /* 0x0000004a0b7f7221 */ /* 0x000fe20000000000 */
[----:B------:R-:W-:Y:S01]  /*c9e0*/  F2FP.SATFINITE.E4M3.F32.PACK_AB_MERGE_C R21, R10, R2, RZ ;  /* 0x000000020a15723e */ /* 0x000fe200048070ff */
[C---:B------:R-:W-:Y:S01]  /*c9f0*/  FMUL R2, R3.reuse, R149 ;  /* 0x0000009503027220 */ /* 0x040fe20000400000 */
[C---:B------:R-:W-:Y:S01]  /*ca00*/  FMUL R10, R3.reuse, R150 ;  /* 0x00000096030a7220 */ /* 0x040fe20000400000 */
[-C--:B------:R-:W-:Y:S01]  /*ca10*/  FMNMX.NAN R146, RZ, R126.reuse, !PT ;  /* 0x0000007eff927209 */ /* 0x080fe20007820000 */
[C---:B------:R-:W-:Y:S01]  /*ca20*/  FMUL R17, R68.reuse, R126 ;  /* 0x0000007e44117220 */ /* 0x040fe20000400000 */
[-C--:B------:R-:W-:Y:S01]  /*ca30*/  FMNMX.NAN R145, RZ, R125.reuse, !PT ;  /* 0x0000007dff917209 */ /* 0x080fe20007820000 */
        /* <DEDUP_REMOVED lines=9> */
[----:B------:R-:W-:Y:S01]  /*cad0*/  FMUL R18, R68, R128 ;  /* 0x0000008044127220 */ /* 0x000fe20000400000 */
[----:B------:R-:W-:-:S02]  /*cae0*/  P2R R37, PR, RZ, 0x8 ;  /* 0x00000008ff257803 */ /* 0x000fc40000000000 */
[----:B------:R-:W-:Y:S01]  /*caf0*/  F2FP.SATFINITE.E4M3.F32.PACK_AB_MERGE_C R12, R11, R10, R24 ;  /* 0x0000000a0b0c723e */ /* 0x000fe20004807018 */
[----:B------:R-:W-:Y:S01]  /*cb00*/  IMAD.MOV.U32 R24, RZ, RZ, R22 ;  /* 0x000000ffff187224 */ /* 0x000fe200078e0016 */
[----:B------:R-:W-:Y:S02]  /*cb10*/  F2FP.SATFINITE.E4M3.F32.PACK_AB_MERGE_C R13, R14, R13, R2 ;  /* 0x0000000d0e0d723e */ /* 0x000fe40004807002 */
[----:B------:R-:W-:Y:S01]  /*cb20*/  F2FP.SATFINITE.E4M3.F32.PACK_AB_MERGE_C R10, R17, R16, R25 ;  /* 0x00000010110a723e */ /* 0x000fe20004807019 */
[----:B------:R-:W-:Y:S01]  /*cb30*/  IMAD.MOV.U32 R25, RZ, RZ, R23 ;  /* 0x000000ffff197224 */ /* 0x000fe200078e0017 */
[----:B------:R-:W-:Y:S01]  /*cb40*/  F2FP.SATFINITE.E4M3.F32.PACK_AB_MERGE_C R11, R19, R18, R21 ;  /* 0x00000012130b723e */ /* 0x000fe20004807015 */
[----:B------:R1:W-:Y:S04]  /*cb50*/  @P4 STG.E.64 [R8.64], R12 ;  /* 0x0000000c08004986 */ /* 0x0003e8000c101b10 */
[----:B------:R2:W-:Y:S04]  /*cb60*/  @P3 STG.E.64 [R6.64], R10 ;  /* 0x0000000a06003986 */ /* 0x0005e8000c101b10 */
[----:B------:R-:W3:Y:S04]  /*cb70*/  @P0 LDG.E.LTC128B.64 R24, [R4.64] ;  /* 0x0000001004180981 */ /* 0x000ee8000c1e1b20 */
[----:B------:R-:W-:Y:S01]  /*cb80*/  BAR.SYNC.DEFER_BLOCKING 0x0 ;  /* 0x0000000000007b1d */ /* 0x000fe20000010000 */
[----:B------:R-:W-:-:S02]  /*cb90*/  IADD3 R18, P0, R8, c[0x0][0x238], RZ ;  /* 0x00008e0008127a10 */ /* 0x000fc40007f1e0ff */
[----:B------:R-:W-:Y:S02]  /*cba0*/  ISETP.LT.AND P3, PT, R26, c[0x0][0x160], P2 ;  /* 0x000058001a007a0c */ /* 0x000fe40001761270 */
[----:B------:R-:W-:Y:S02]  /*cbb0*/  IADD3.X R19, R9, c[0x0][0x23c], RZ, P0, !PT ;  /* 0x00008f0009137a10 */ /* 0x000fe400007fe4ff */
[----:B------:R-:W-:Y:S02]  /*cbc0*/  IADD3 R16, P0, R6, c[0x0][0x278], RZ ;  /* 0x00009e0006107a10 */ /* 0x000fe40007f1e0ff */
[----:B------:R-:W-:Y:S02]  /*cbd0*/  P2R R140, PR, RZ, 0x8 ;  /* 0x00000008ff8c7803 */ /* 0x000fe40000000000 */
[----:B------:R-:W-:Y:S02]  /*cbe0*/  IADD3.X R17, R7, c[0x0][0x27c], RZ, P0, !PT ;  /* 0x00009f0007117a10 */ /* 0x000fe400007fe4ff */
[----:B-1----:R-:W-:-:S04]  /*cbf0*/  IADD3 R12, P0, R4, c[0x0][0x1f8], RZ ;  /* 0x00007e00040c7a10 */ /* 0x002fc80007f1e0ff */
[----:B------:R-:W-:Y:S01]  /*cc00*/  IADD3.X R13, R5, c[0x0][0x1fc], RZ, P0, !PT ;  /* 0x00007f00050d7a10 */ /* 0x000fe200007fe4ff */
[----:B------:R-:W-:Y:S04]  /*cc10*/  STS.64 [R20.X8], R96 ;  /* 0x0000006014007388 */ /* 0x000fe80000008a00 */
[----:B------:R-:W-:Y:S04]  /*cc20*/  STS.64 [R20.X8+0x20], R88 ;  /* 0x0000205814007388 */ /* 0x000fe80000008a00 */
[----:B------:R-:W-:Y:S04]  /*cc30*/  STS.64 [R20.X8+0x40], R86 ;  /* 0x0000405614007388 */ /* 0x000fe80000008a00 */
[----:B------:R-:W-:Y:S04]  /*cc40*/  STS.64 [R20.X8+0x60], R84 ;  /* 0x0000605414007388 */ /* 0x000fe80000008a00 */
[----:B------:R-:W-:Y:S06]  /*cc50*/  BAR.SYNC.DEFER_BLOCKING 0x0 ;  /* 0x0000000000007b1d */ /* 0x000fec0000010000 */
[----:B------:R-:W1:Y:S04]  /*cc60*/  LDS.128 R8, [R62.X16] ;  /* 0x000000003e087984 */ /* 0x000e68000000cc00 */
[----:B------:R-:W4:Y:S01]  /*cc70*/  LDS.128 R28, [R67.X16] ;  /* 0x00000000431c7984 */ /* 0x000f22000000cc00 */
[----:B---3--:R-:W-:-:S02]  /*cc80*/  F2FP.F16.E4M3.UNPACK_B R2, R24.H1 ;  /* 0x00000018ff02723e */ /* 0x008fc400030006ff */
[----:B--2---:R-:W-:-:S03]  /*cc90*/  F2FP.F16.E4M3.UNPACK_B R6, R24 ;  /* 0x00000018ff06723e */ /* 0x004fc600020006ff */
[--C-:B------:R-:W-:Y:S02]  /*cca0*/  HADD2.F32 R4, -RZ, R2.reuse.H1_H1 ;  /* 0x30000002ff047230 */ /* 0x100fe40000004100 */
[----:B------:R-:W-:Y:S02]  /*ccb0*/  HADD2.F32 R5, -RZ, R2.H0_H0 ;  /* 0x20000002ff057230 */ /* 0x000fe40000004100 */
[--C-:B------:R-:W-:Y:S01]  /*ccc0*/  HADD2.F32 R7, -RZ, R6.reuse.H0_H0 ;  /* 0x20000006ff077230 */ /* 0x100fe20000004100 */
[C---:B------:R-:W-:Y:S01]  /*ccd0*/  FMUL R2, R15.reuse, R4 ;  /* 0x000000040f027220 */ /* 0x040fe20000400000 */
[----:B------:R-:W-:Y:S01]  /*cce0*/  HADD2.F32 R6, -RZ, R6.H1_H1 ;  /* 0x30000006ff067230 */ /* 0x000fe20000004100 */
[C---:B------:R-:W-:Y:S02]  /*ccf0*/  FMUL R4, R15.reuse, R5 ;  /* 0x000000050f047220 */ /* 0x040fe40000400000 */
[C---:B-1----:R-:W-:Y:S02]  /*cd00*/  FFMA R5, R0.reuse, R11, R2 ;  /* 0x0000000b00057223 */ /* 0x042fe40000000002 */
[----:B------:R-:W-:Y:S01]  /*cd10*/  FFMA R2, R0, R10, R4 ;  /* 0x0000000a00027223 */ /* 0x000fe20000000004 */
[----:B------:R-:W-:Y:S01]  /*cd20*/  FMUL R4, R15, R7 ;  /* 0x000000070f047220 */ /* 0x000fe20000400000 */
[----:B------:R-:W-:Y:S01]  /*cd30*/  FADD R76, R5, R66 ;  /* 0x00000042054c7221 */ /* 0x000fe20000000000 */
[-C--:B------:R-:W-:Y:S01]  /*cd40*/  F2FP.F16.E4M3.UNPACK_B R5, R25.reuse.H1 ;  /* 0x00000019ff05723e */ /* 0x080fe200030006ff */
[----:B------:R-:W-:Y:S01]  /*cd50*/  FADD R75, R2, R63 ;  /* 0x0000003f024b7221 */ /* 0x000fe20000000000 */
[----:B------:R-:W-:Y:S01]  /*cd60*/  FMUL R2, R15, R6 ;  /* 0x000000060f027220 */ /* 0x000fe20000400000 */
[----:B------:R-:W-:Y:S01]  /*cd70*/  F2FP.F16.E4M3.UNPACK_B R6, R25 ;  /* 0x00000019ff06723e */ /* 0x000fe200020006ff */
[C---:B------:R-:W-:Y:S01]  /*cd80*/  FFMA R10, R0.reuse, R8, R4 ;  /* 0x00000008000a7223 */ /* 0x040fe20000000004 */
[----:B------:R-:W-:Y:S01]  /*cd90*/  FMNMX.NAN R114, RZ, R76, !PT ;  /* 0x0000004cff727209 */ /* 0x000fe20007820000 */
[----:B------:R-:W-:Y:S01]  /*cda0*/  FFMA R9, R0, R9, R2 ;  /* 0x0000000900097223 */ /* 0x000fe20000000002 */
[----:B------:R-:W-:Y:S01]  /*cdb0*/  FMNMX.NAN R113, RZ, R75, !PT ;  /* 0x0000004bff717209 */ /* 0x000fe20007820000 */
[--C-:B------:R-:W-:Y:S01]  /*cdc0*/  HADD2.F32 R8, -RZ, R6.reuse.H0_H0 ;  /* 0x20000006ff087230 */ /* 0x100fe20000004100 */
[----:B------:R-:W-:Y:S01]  /*cdd0*/  FADD R57, R10, R69 ;  /* 0x000000450a397221 */ /* 0x000fe20000000000 */
[C---:B------:R-:W-:Y:S01]  /*cde0*/  FMUL R4, R3.reuse, R114 ;  /* 0x0000007203047220 */ /* 0x040fe20000400000 */
[----:B------:R-:W-:Y:S01]  /*cdf0*/  HADD2.F32 R7, -RZ, R6.H1_H1 ;  /* 0x30000006ff077230 */ /* 0x000fe20000004100 */
[----:B------:R-:W-:Y:S01]  /*ce00*/  FMUL R2, R3, R113 ;  /* 0x0000007103027220 */ /* 0x000fe20000400000 */
[--C-:B------:R-:W-:Y:S01]  /*ce10*/  HADD2.F32 R6, -RZ, R5.reuse.H0_H0 ;  /* 0x20000005ff067230 */ /* 0x100fe20000004100 */
[----:B------:R-:W-:Y:S01]  /*ce20*/  FADD R56, R9, R70 ;  /* 0x0000004609387221 */ /* 0x000fe20000000000 */
[----:B------:R-:W-:Y:S01]  /*ce30*/  HADD2.F32 R5, -RZ, R5.H1_H1 ;  /* 0x30000005ff057230 */ /* 0x000fe20000004100 */
[----:B------:R-:W-:-:S02]  /*ce40*/  FMNMX.NAN R100, RZ, R57, !PT ;  /* 0x00000039ff647209 */ /* 0x000fc40007820000 */
[----:B------:R-:W-:Y:S01]  /*ce50*/  F2FP.SATFINITE.E4M3.F32.PACK_AB_MERGE_C R23, R4, R2, RZ ;  /* 0x000000020417723e */ /* 0x000fe200048070ff */
[C---:B------:R-:W-:Y:S01]  /*ce60*/  FMUL R4, R15.reuse, R8 ;  /* 0x000000080f047220 */ /* 0x040fe20000400000 */
[C---:B------:R-:W-:Y:S01]  /*ce70*/  FMUL R2, R15.reuse, R7 ;  /* 0x000000070f027220 */ /* 0x040fe20000400000 */
[C---:B------:R-:W-:Y:S01]  /*ce80*/  FMUL R6, R15.reuse, R6 ;  /* 0x000000060f067220 */ /* 0x040fe20000400000 */
        /* <DEDUP_REMOVED lines=12> */
[C---:B------:R-:W-:Y:S01]  /*cf50*/  FMUL R7, R68.reuse, R75 ;  /* 0x0000004b44077220 */ /* 0x040fe20000400000 */
[-C--:B------:R-:W-:Y:S01]  /*cf60*/  FMNMX.NAN R106, RZ, R59.reuse, !PT ;  /* 0x0000003bff6a7209 */ /* 0x080fe20007820000 */
[CC--:B------:R-:W-:Y:S01]  /*cf70*/  FMUL R6, R68.reuse, R58.reuse ;  /* 0x0000003a44067220 */ /* 0x0c0fe20000400000 */
[----:B------:R-:W-:Y:S01]  /*cf80*/  FMNMX.NAN R108, RZ, R58, !PT ;  /* 0x0000003aff6c7209 */ /* 0x000fe20007820000 */
[----:B------:R-:W-:Y:S01]  /*cf90*/  FMUL R5, R68, R59 ;  /* 0x0000003b44057220 */ /* 0x000fe20000400000 */
[----:B------:R-:W-:Y:S01]  /*cfa0*/  FMNMX.NAN R105, RZ, R60, !PT ;  /* 0x0000003cff697209 */ /* 0x000fe20007820000 */
[C---:B------:R-:W-:Y:S01]  /*cfb0*/  FMUL R2, R3.reuse, R106 ;  /* 0x0000006a03027220 */ /* 0x040fe20000400000 */
[C---:B------:R-:W-:Y:S01]  /*cfc0*/  FMUL R10, R3.reuse, R101 ;  /* 0x00000065030a7220 */ /* 0x040fe20000400000 */
[C---:B------:R-:W-:Y:S01]  /*cfd0*/  FMUL R4, R3.reuse, R108 ;  /* 0x0000006c03047220 */ /* 0x040fe20000400000 */
[C---:B------:R-:W-:Y:S01]  /*cfe0*/  FMUL R9, R3.reuse, R100 ;  /* 0x0000006403097220 */ /* 0x040fe20000400000 */
[C---:B------:R-:W-:Y:S01]  /*cff0*/  FMUL R14, R3.reuse, R104 ;  /* 0x00000068030e7220 */ /* 0x040fe20000400000 */
[----:B------:R-:W-:Y:S01]  /*d000*/  FMUL R21, R3, R105 ;  /* 0x0000006903157220 */ /* 0x000fe20000400000 */
[----:B------:R-:W-:Y:S01]  /*d010*/  F2FP.SATFINITE.E4M3.F32.PACK_AB_MERGE_C R22, R8, R7, RZ ;  /* 0x000000070816723e */ /* 0x000fe200048070ff */
[----:B------:R-:W-:Y:S01]  /*d020*/  FMUL R8, R68, R60 ;  /* 0x0000003c44087220 */ /* 0x000fe20000400000 */
[----:B------:R-:W-:Y:S01]  /*d030*/  F2FP.SATFINITE.E4M3.F32.PACK_AB_MERGE_C R2, R4, R2, RZ ;  /* 0x000000020402723e */ /* 0x000fe200048070ff */
[----:B------:R-:W-:Y:S01]  /*d040*/  FMUL R4, R68, R56 ;  /* 0x0000003844047220 */ /* 0x000fe20000400000 */
[----:B------:R-:W-:Y:S01]  /*d050*/  F2FP.SATFINITE.E4M3.F32.PACK_AB_MERGE_C R11, R6, R5, RZ ;  /* 0x00000005060b723e */ /* 0x000fe200048070ff */
[----:B------:R-:W-:Y:S01]  /*d060*/  FMUL R5, R68, R61 ;  /* 0x0000003d44057220 */ /* 0x000fe20000400000 */
[----:B------:R-:W-:-:S02]  /*d070*/  F2FP.SATFINITE.E4M3.F32.PACK_AB_MERGE_C R6, R10, R9, R23 ;  /* 0x000000090a06723e */ /* 0x000fc40004807017 */
[----:B------:R-:W-:Y:S01]  /*d080*/  F2FP.SATFINITE.E4M3.F32.PACK_AB_MERGE_C R7, R21, R14, R2 ;  /* 0x0000000e1507723e */ /* 0x000fe20004807002 */
[----:B------:R-:W-:Y:S01]  /*d090*/  FMUL R2, R68, R57 ;  /* 0x0000003944027220 */ /* 0x000fe20000400000 */
[----:B------:R-:W-:Y:S02]  /*d0a0*/  IADD3 R23, R49, 0x18, RZ ;  /* 0x0000001831177810 */ /* 0x000fe40007ffe0ff */
[----:B------:R-:W-:Y:S01]  /*d0b0*/  F2FP.SATFINITE.E4M3.F32.PACK_AB_MERGE_C R5, R8, R5, R11 ;  /* 0x000000050805723e */ /* 0x000fe2000480700b */
[----:B------:R1:W-:Y:S01]  /*d0c0*/  @P3 STG.E.64 [R18.64], R6 ;  /* 0x0000000612003986 */ /* 0x0003e2000c101b10 */
[----:B------:R-:W-:Y:S02]  /*d0d0*/  ISETP.LT.AND P3, PT, R26, c[0x0][0x160], P1 ;  /* 0x000058001a007a0c */ /* 0x000fe40000f61270 */
[----:B------:R-:W-:Y:S02]  /*d0e0*/  ISETP.LT.AND P0, PT, R23, c[0x0][0x160], P6 ;  /* 0x0000580017007a0c */ /* 0x000fe40003701270 */
[----:B------:R-:W-:-:S02]  /*d0f0*/  F2FP.SATFINITE.E4M3.F32.PACK_AB_MERGE_C R4, R4, R2, R22 ;  /* 0x000000020404723e */ /* 0x000fc40004807016 */
[----:B------:R-:W-:Y:S02]  /*d100*/  ISETP.LT.AND P5, PT, R23, c[0x0][0x160], P1 ;  /* 0x0000580017007a0c */ /* 0x000fe40000fa1270 */
[----:B------:R-:W-:-:S05]  /*d110*/  P2R R133, PR, RZ, 0x8 ;  /* 0x00000008ff857803 */ /* 0x000fca0000000000 */
[----:B------:R2:W-:Y:S04]  /*d120*/  @P3 STG.E.64 [R16.64], R4 ;  /* 0x0000000410003986 */ /* 0x0005e8000c101b10 */
[----:B------:R3:W4:Y:S04]  /*d130*/  @P0 LDG.E.LTC128B.64 R24, [R12.64] ;  /* 0x000000100c180981 */ /* 0x000728000c1e1b20 */
[----:B------:R-:W-:Y:S01]  /*d140*/  BAR.SYNC.DEFER_BLOCKING 0x0 ;  /* 0x0000000000007b1d */ /* 0x000fe20000010000 */
[----:B------:R-:W-:-:S04]  /*d150*/  ISETP.LT.AND P6, PT, R23, c[0x0][0x160], P2 ;  /* 0x0000580017007a0c */ /* 0x000fc800017c1270 */
[----:B------:R-:W-:Y:S02]  /*d160*/  P2R R122, PR, RZ, 0x40 ;  /* 0x00000040ff7a7803 */ /* 0x000fe40000000000 */
[----:B-1----:R-:W-:-:S04]  /*d170*/  IADD3 R18, P0, R18, c[0x0][0x238], RZ ;  /* 0x00008e0012127a10 */ /* 0x002fc80007f1e0ff */
[----:B------:R-:W-:Y:S02]  /*d180*/  IADD3.X R19, R19, c[0x0][0x23c], RZ, P0, !PT ;  /* 0x00008f0013137a10 */ /* 0x000fe400007fe4ff */
[----:B--2---:R-:W-:Y:S01]  /*d190*/  IADD3 R16, P0, R16, c[0x0][0x278], RZ ;  /* 0x00009e0010107a10 */ /* 0x004fe20007f1e0ff */
[----:B------:R-:W-:Y:S03]  /*d1a0*/  STS.64 [R20.X8], R120 ;  /* 0x0000007814007388 */ /* 0x000fe60000008a00 */
[----:B------:R-:W-:Y:S02]  /*d1b0*/  IADD3.X R17, R17, c[0x0][0x27c], RZ, P0, !PT ;  /* 0x00009f0011117a10 */ /* 0x000fe400007fe4ff */
[----:B---3--:R-:W-:Y:S01]  /*d1c0*/  IADD3 R12, P0, R12, c[0x0][0x1f8], RZ ;  /* 0x00007e000c0c7a10 */ /* 0x008fe20007f1e0ff */
[----:B------:R-:W-:Y:S03]  /*d1d0*/  STS.64 [R20.X8+0x20], R118 ;  /* 0x0000207614007388 */ /* 0x000fe60000008a00 */
[----:B------:R-:W-:Y:S01]  /*d1e0*/  IADD3.X R13, R13, c[0x0][0x1fc], RZ, P0, !PT ;  /* 0x00007f000d0d7a10 */ /* 0x000fe200007fe4ff */
[----:B------:R1:W-:Y:S04]  /*d1f0*/  STS.64 [R20.X8+0x40], R116 ;  /* 0x0000407414007388 */ /* 0x0003e80000008a00 */
[----:B------:R-:W-:Y:S04]  /*d200*/  STS.64 [R20.X8+0x60], R98 ;  /* 0x0000606214007388 */ /* 0x000fe80000008a00 */
[----:B------:R-:W-:Y:S01]  /*d210*/  BAR.SYNC.DEFER_BLOCKING 0x0 ;  /* 0x0000000000007b1d */ /* 0x000fe20000010000 */
[----:B-1----:R-:W-:-:S05]  /*d220*/  P2R R117, PR, RZ, 0x20 ;  /* 0x00000020ff757803 */ /* 0x002fca0000000000 */
[----:B------:R-:W1:Y:S04]  /*d230*/  LDS.128 R8, [R62.X16] ;  /* 0x000000003e087984 */ /* 0x000e68000000cc00 */
[----:B------:R-:W2:Y:S01]  /*d240*/  LDS.128 R28, [R67.X16] ;  /* 0x00000000431c7984 */ /* 0x000ea2000000cc00 */
[-C--:B----4-:R-:W-:Y:S02]  /*d250*/  F2FP.F16.E4M3.UNPACK_B R2, R24.reuse.H1 ;  /* 0x00000018ff02723e */ /* 0x090fe400030006ff */
[----:B------:R-:W-:-:S03]  /*d260*/  F2FP.F16.E4M3.UNPACK_B R6, R24 ;  /* 0x00000018ff06723e */ /* 0x000fc600020006ff */
        /* <DEDUP_REMOVED lines=32> */
[C---:B--2---:R-:W-:Y:S01]  /*d470*/  FFMA R7, R0.reuse, R28, R4 ;  /* 0x0000001c00077223 */ /* 0x044fe20000000004 */
        /* <DEDUP_REMOVED lines=34> */
[----:B------:R-:W-:Y:S02]  /*d6a0*/  ISETP.NE.AND P6, PT, R153, RZ, PT ;  /* 0x000000ff9900720c */ /* 0x000fe40003fc5270 */
[----:B------:R-:W-:Y:S02]  /*d6b0*/  F2FP.SATFINITE.E4M3.F32.PACK_AB_MERGE_C R4, R4, R2, R22 ;  /* 0x000000020404723e */ /* 0x000fe40004807016 */
[----:B------:R-:W-:-:S03]  /*d6c0*/  ISETP.LT.AND P0, PT, R26, c[0x0][0x160], P6 ;  /* 0x000058001a007a0c */ /* 0x000fc60003701270 */
[----:B------:R2:W-:Y:S10]  /*d6d0*/  @P5 STG.E.64 [R16.64], R4 ;  /* 0x0000000410005986 */ /* 0x0005f4000c101b10 */
[----:B------:R3:W4:Y:S04]  /*d6e0*/  @P0 LDG.E.LTC128B.64 R24, [R12.64] ;  /* 0x000000100c180981 */ /* 0x000728000c1e1b20 */
[----:B------:R-:W-:Y:S01]  /*d6f0*/  BAR.SYNC.DEFER_BLOCKING 0x0 ;  /* 0x0000000000007b1d */ /* 0x000fe20000010000 */
[----:B------:R-:W-:-:S02]  /*d700*/  ISETP.LT.AND P4, PT, R26, c[0x0][0x160], P2 ;  /* 0x000058001a007a0c */ /* 0x000fc40001781270 */
[----:B------:R-:W-:Y:S02]  /*d710*/  ISETP.LT.AND P3, PT, R26, c[0x0][0x160], P1 ;  /* 0x000058001a007a0c */ /* 0x000fe40000f61270 */
[----:B------:R-:W-:Y:S02]  /*d720*/  P2R R53, PR, RZ, 0x10 ;  /* 0x00000010ff357803 */ /* 0x000fe40000000000 */
[----:B-1----:R-:W-:Y:S02]  /*d730*/  IADD3 R18, P0, R18, c[0x0][0x238], RZ ;  /* 0x00008e0012127a10 */ /* 0x002fe40007f1e0ff */
[----:B------:R-:W-:Y:S02]  /*d740*/  P2R R43, PR, RZ, 0x8 ;  /* 0x00000008ff2b7803 */ /* 0x000fe40000000000 */
[----:B------:R-:W-:Y:S02]  /*d750*/  IADD3.X R19, R19, c[0x0][0x23c], RZ, P0, !PT ;  /* 0x00008f0013137a10 */ /* 0x000fe400007fe4ff */
[----:B--2---:R-:W-:-:S04]  /*d760*/  IADD3 R16, P0, R16, c[0x0][0x278], RZ ;  /* 0x00009e0010107a10 */ /* 0x004fc80007f1e0ff */
[----:B------:R-:W-:Y:S02]  /*d770*/  IADD3.X R17, R17, c[0x0][0x27c], RZ, P0, !PT ;  /* 0x00009f0011117a10 */ /* 0x000fe400007fe4ff */
[----:B---3--:R-:W-:Y:S01]  /*d780*/  IADD3 R12, P0, R12, c[0x0][0x1f8], RZ ;  /* 0x00007e000c0c7a10 */ /* 0x008fe20007f1e0ff */
[----:B------:R-:W-:Y:S03]  /*d790*/  STS.64 [R20.X8], R162 ;  /* 0x000000a214007388 */ /* 0x000fe60000008a00 */
[----:B------:R-:W-:Y:S01]  /*d7a0*/  IADD3.X R13, R13, c[0x0][0x1fc], RZ, P0, !PT ;  /* 0x00007f000d0d7a10 */ /* 0x000fe200007fe4ff */
[----:B------:R-:W-:Y:S04]  /*d7b0*/  STS.64 [R20.X8+0x20], R160 ;  /* 0x000020a014007388 */ /* 0x000fe80000008a00 */
[----:B------:R-:W-:Y:S04]  /*d7c0*/  STS.64 [R20.X8+0x40], R158 ;  /* 0x0000409e14007388 */ /* 0x000fe80000008a00 */
[----:B------:R-:W-:Y:S04]  /*d7d0*/  STS.64 [R20.X8+0x60], R156 ;  /* 0x0000609c14007388 */ /* 0x000fe80000008a00 */
[----:B------:R-:W-:Y:S06]  /*d7e0*/  BAR.SYNC.DEFER_BLOCKING 0x0 ;  /* 0x0000000000007b1d */ /* 0x000fec0000010000 */
[----:B------:R-:W1:Y:S04]  /*d7f0*/  LDS.128 R8, [R62.X16] ;  /* 0x000000003e087984 */ /* 0x000e68000000cc00 */
[----:B------:R-:W2:Y:S01]  /*d800*/  LDS.128 R28, [R67.X16] ;  /* 0x00000000431c7984 */ /* 0x000ea2000000cc00 */
[----:B----4-:R-:W-:-:S02]  /*d810*/  F2FP.F16.E4M3.UNPACK_B R2, R24.H1 ;  /* 0x00000018ff02723e */ /* 0x010fc400030006ff */
        /* <DEDUP_REMOVED lines=51> */
[C---:B------:R-:W-:Y:S01]  /*db50*/  FMUL R4, R3.reuse, R52 ;  /* 0x0000003403047220 */ /* 0x040fe20000400000 */
[----:B------:R-:W-:Y:S01]  /*db60*/  FMNMX.NAN R47, RZ, R38, !PT ;  /* 0x00000026ff2f7209 */ /* 0x000fe20007820000 */
[C---:B------:R-:W-:Y:S01]  /*db70*/  FMUL R21, R3.reuse, R50 ;  /* 0x0000003203157220 */ /* 0x040fe20000400000 */
[----:B------:R-:W-:Y:S01]  /*db80*/  FMUL R5, R68, R44 ;  /* 0x0000002c44057220 */ /* 0x000fe20000400000 */
[C---:B------:R-:W-:Y:S01]  /*db90*/  FMUL R9, R3.reuse, R46 ;  /* 0x0000002e03097220 */ /* 0x040fe20000400000 */
[----:B------:R-:W-:Y:S01]  /*dba0*/  F2FP.SATFINITE.E4M3.F32.PACK_AB_MERGE_C R2, R4, R2, RZ ;  /* 0x000000020402723e */ /* 0x000fe200048070ff */
[----:B------:R-:W-:Y:S01]  /*dbb0*/  FMUL R10, R3, R47 ;  /* 0x0000002f030a7220 */ /* 0x000fe20000400000 */
[----:B------:R-:W-:Y:S01]  /*dbc0*/  FMUL R4, R68, R38 ;  /* 0x0000002644047220 */ /* 0x000fe20000400000 */
[----:B------:R-:W-:Y:S01]  /*dbd0*/  F2FP.SATFINITE.E4M3.F32.PACK_AB_MERGE_C R11, R6, R5, RZ ;  /* 0x00000005060b723e */ /* 0x000fe200048070ff */
[C---:B------:R-:W-:Y:S01]  /*dbe0*/  FMUL R8, R68.reuse, R40 ;  /* 0x0000002844087220 */ /* 0x040fe20000400000 */
[----:B------:R-:W-:Y:S01]  /*dbf0*/  F2FP.SATFINITE.E4M3.F32.PACK_AB_MERGE_C R7, R21, R14, R2 ;  /* 0x0000000e1507723e */ /* 0x000fe20004807002 */
[C---:B------:R-:W-:Y:S01]  /*dc00*/  FMUL R2, R68.reuse, R27 ;  /* 0x0000001b44027220 */ /* 0x040fe20000400000 */
[----:B------:R-:W-:Y:S01]  /*dc10*/  IADD3 R21, R49, 0x28, RZ ;  /* 0x0000002831157810 */ /* 0x000fe20007ffe0ff */
[----:B------:R-:W-:Y:S01]  /*dc20*/  FMUL R5, R68, R39 ;  /* 0x0000002744057220 */ /* 0x000fe20000400000 */
[----:B------:R-:W-:-:S02]  /*dc30*/  F2FP.SATFINITE.E4M3.F32.PACK_AB_MERGE_C R6, R10, R9, R23 ;  /* 0x000000090a06723e */ /* 0x000fc40004807017 */
[----:B------:R-:W-:Y:S02]  /*dc40*/  ISETP.LT.AND P0, PT, R21, c[0x0][0x160], P6 ;  /* 0x0000580015007a0c */ /* 0x000fe40003701270 */
[----:B------:R-:W-:Y:S01]  /*dc50*/  F2FP.SATFINITE.E4M3.F32.PACK_AB_MERGE_C R4, R4, R2, R22 ;  /* 0x000000020404723e */ /* 0x000fe20004807016 */
[----:B------:R1:W-:Y:S01]  /*dc60*/  @P4 STG.E.64 [R18.64], R6 ;  /* 0x0000000612004986 */ /* 0x0003e2000c101b10 */
[----:B------:R-:W-:-:S05]  /*dc70*/  F2FP.SATFINITE.E4M3.F32.PACK_AB_MERGE_C R5, R8, R5, R11 ;  /* 0x000000050805723e */ /* 0x000fca000480700b */
[----:B------:R2:W-:Y:S01]  /*dc80*/  @P3 STG.E.64 [R16.64], R4 ;  /* 0x0000000410003986 */ /* 0x0005e2000c101b10 */
[C---:B------:R-:W-:Y:S02]  /*dc90*/  ISETP.LT.AND P2, PT, R21.reuse, c[0x0][0x160], P2 ;  /* 0x0000580015007a0c */ /* 0x040fe40001741270 */
[----:B------:R-:W-:Y:S01]  /*dca0*/  ISETP.LT.AND P1, PT, R21, c[0x0][0x160], P1 ;  /* 0x0000580015007a0c */ /* 0x000fe20000f21270 */
[----:B------:R-:W3:Y:S04]  /*dcb0*/  @P0 LDG.E.LTC128B.64 R24, [R12.64] ;  /* 0x000000100c180981 */ /* 0x000ee8000c1e1b20 */
[----:B------:R-:W-:Y:S01]  /*dcc0*/  BAR.SYNC.DEFER_BLOCKING 0x0 ;  /* 0x0000000000007b1d */ /* 0x000fe20000010000 */
[----:B------:R-:W-:-:S05]  /*dcd0*/  ISETP.NE.AND P3, PT, R36, RZ, PT ;  /* 0x000000ff2400720c */ /* 0x000fca0003f65270 */
[----:B------:R-:W-:Y:S04]  /*dce0*/  STS.64 [R20.X8], R170 ;  /* 0x000000aa14007388 */ /* 0x000fe80000008a00 */
[----:B------:R-:W-:Y:S04]  /*dcf0*/  STS.64 [R20.X8+0x20], R168 ;  /* 0x000020a814007388 */ /* 0x000fe80000008a00 */
[----:B------:R-:W-:Y:S04]  /*dd00*/  STS.64 [R20.X8+0x40], R166 ;  /* 0x000040a614007388 */ /* 0x000fe80000008a00 */
[----:B------:R-:W-:Y:S04]  /*dd10*/  STS.64 [R20.X8+0x60], R164 ;  /* 0x000060a414007388 */ /* 0x000fe80000008a00 */
[----:B------:R-:W-:Y:S06]  /*dd20*/  BAR.SYNC.DEFER_BLOCKING 0x0 ;  /* 0x0000000000007b1d */ /* 0x000fec0000010000 */
[----:B------:R-:W4:Y:S04]  /*dd30*/  LDS.128 R8, [R62.X16] ;  /* 0x000000003e087984 */ /* 0x000f28000000cc00 */
[----:B------:R-:W2:Y:S01]  /*dd40*/  LDS.128 R28, [R67.X16] ;  /* 0x00000000431c7984 */ /* 0x000ea2000000cc00 */
[----:B------:R-:W-:-:S04]  /*dd50*/  IADD3 R34, P0, R18, c[0x0][0x238], RZ ;  /* 0x00008e0012227a10 */ /* 0x000fc80007f1e0ff */
[----:B------:R-:W-:Y:S02]  /*dd60*/  IADD3.X R35, R19, c[0x0][0x23c], RZ, P0, !PT ;  /* 0x00008f0013237a10 */ /* 0x000fe400007fe4ff */
[----:B------:R-:W-:-:S04]  /*dd70*/  IADD3 R32, P0, R16, c[0x0][0x278], RZ ;  /* 0x00009e0010207a10 */ /* 0x000fc80007f1e0ff */
[----:B------:R-:W-:Y:S02]  /*dd80*/  IADD3.X R33, R17, c[0x0][0x27c], RZ, P0, !PT ;  /* 0x00009f0011217a10 */ /* 0x000fe400007fe4ff */
[----:B------:R-:W-:-:S04]  /*dd90*/  IADD3 R22, P0, R12, c[0x0][0x1f8], RZ ;  /* 0x00007e000c167a10 */ /* 0x000fc80007f1e0ff */
[----:B------:R-:W-:Y:S02]  /*dda0*/  IADD3.X R23, R13, c[0x0][0x1fc], RZ, P0, !PT ;  /* 0x00007f000d177a10 */ /* 0x000fe400007fe4ff */
[----:B------:R-:W-:Y:S01]  /*ddb0*/  ISETP.NE.AND P4, PT, R37, RZ, PT ;  /* 0x000000ff2500720c */ /* 0x000fe20003f85270 */
[----:B-1----:R-:W-:Y:S02]  /*ddc0*/  IMAD.MOV.U32 R19, RZ, RZ, RZ ;  /* 0x000000ffff137224 */ /* 0x002fe400078e00ff */
[----:B------:R-:W-:Y:S01]  /*ddd0*/  IMAD.MOV.U32 R26, RZ, RZ, RZ ;  /* 0x000000ffff1a7224 */ /* 0x000fe200078e00ff */
[----:B------:R-:W-:Y:S02]  /*dde0*/  ISETP.NE.AND P5, PT, R154, RZ, PT ;  /* 0x000000ff9a00720c */ /* 0x000fe40003fa5270 */
[----:B---3--:R-:W-:-:S05]  /*ddf0*/  F2FP.F16.E4M3.UNPACK_B R2, R24.H1 ;  /* 0x00000018ff02723e */ /* 0x008fca00030006ff */
[--C-:B--2---:R-:W-:Y:S02]  /*de00*/  HADD2.F32 R4, -RZ, R2.reuse.H1_H1 ;  /* 0x30000002ff047230 */ /* 0x104fe40000004100 */
[----:B------:R-:W-:Y:S01]  /*de10*/  HADD2.F32 R5, -RZ, R2.H0_H0 ;  /* 0x20000002ff057230 */ /* 0x000fe20000004100 */
[----:B------:R-:W-:Y:S02]  /*de20*/  F2FP.F16.E4M3.UNPACK_B R6, R24 ;  /* 0x00000018ff06723e */ /* 0x000fe400020006ff */
[C---:B------:R-:W-:Y:S02]  /*de30*/  FMUL R2, R15.reuse, R4 ;  /* 0x000000040f027220 */ /* 0x040fe40000400000 */
[----:B------:R-:W-:Y:S02]  /*de40*/  FMUL R4, R15, R5 ;  /* 0x000000050f047220 */ /* 0x000fe40000400000 */
[C---:B----4-:R-:W-:Y:S02]  /*de50*/  FFMA R5, R0.reuse, R11, R2 ;  /* 0x0000000b00057223 */ /* 0x050fe40000000002 */
[----:B------:R-:W-:Y:S01]  /*de60*/  FFMA R2, R0, R10, R4 ;  /* 0x0000000a00027223 */ /* 0x000fe20000000004 */
[--C-:B------:R-:W-:Y:S01]  /*de70*/  HADD2.F32 R7, -RZ, R6.reuse.H0_H0 ;  /* 0x20000006ff077230 */ /* 0x100fe20000004100 */
[----:B------:R-:W-:Y:S01]  /*de80*/  FADD R84, R5, R66 ;  /* 0x0000004205547221 */ /* 0x000fe20000000000 */
[----:B------:R-:W-:Y:S01]  /*de90*/  HADD2.F32 R6, -RZ, R6.H1_H1 ;  /* 0x30000006ff067230 */ /* 0x000fe20000004100 */
[----:B------:R-:W-:Y:S01]  /*dea0*/  FADD R81, R2, R63 ;  /* 0x0000003f02517221 */ /* 0x000fe20000000000 */
[----:B------:R-:W-:Y:S01]  /*deb0*/  F2FP.F16.E4M3.UNPACK_B R5, R25.H1 ;  /* 0x00000019ff05723e */ /* 0x000fe200030006ff */
[C---:B------:R-:W-:Y:S01]  /*dec0*/  FMUL R4, R15.reuse, R7 ;  /* 0x000000070f047220 */ /* 0x040fe20000400000 */
[----:B------:R-:W-:Y:S01]  /*ded0*/  FMNMX.NAN R112, RZ, R84, !PT ;  /* 0x00000054ff707209 */ /* 0x000fe20007820000 */
[----:B------:R-:W-:Y:S01]  /*dee0*/  FMUL R2, R15, R6 ;  /* 0x000000060f027220 */ /* 0x000fe20000400000 */
[----:B------:R-:W-:-:S02]  /*def0*/  FMNMX.NAN R111, RZ, R81, !PT ;  /* 0x00000051ff6f7209 */ /* 0x000fc40007820000 */
[----:B------:R-:W-:Y:S01]  /*df00*/  F2FP.F16.E4M3.UNPACK_B R6, R25 ;  /* 0x00000019ff06723e */ /* 0x000fe200020006ff */
[C---:B------:R-:W-:Y:S01]  /*df10*/  FFMA R10, R0.reuse, R8, R4 ;  /* 0x00000008000a7223 */ /* 0x040fe20000000004 */
[----:B------:R-:W-:Y:S01]  /*df20*/  FFMA R9, R0, R9, R2 ;  /* 0x0000000900097223 */ /* 0x000fe20000000002 */
[C---:B------:R-:W-:Y:S01]  /*df30*/  FMUL R4, R3.reuse, R112 ;  /* 0x0000007003047220 */ /* 0x040fe20000400000 */
[----:B------:R-:W-:Y:S01]  /*df40*/  FMUL R2, R3, R111 ;  /* 0x0000006f03027220 */ /* 0x000fe20000400000 */
[--C-:B------:R-:W-:Y:S02]  /*df50*/  HADD2.F32 R8, -RZ, R6.reuse.H0_H0 ;  /* 0x20000006ff087230 */ /* 0x100fe40000004100 */
[----:B------:R-:W-:Y:S02]  /*df60*/  HADD2.F32 R7, -RZ, R6.H1_H1 ;  /* 0x30000006ff077230 */ /* 0x000fe40000004100 */
[--C-:B------:R-:W-:Y:S02]  /*df70*/  HADD2.F32 R6, -RZ, R5.reuse.H0_H0 ;  /* 0x20000005ff067230 */ /* 0x100fe40000004100 */
[----:B------:R-:W-:Y:S01]  /*df80*/  HADD2.F32 R5, -RZ, R5.H1_H1 ;  /* 0x30000005ff057230 */ /* 0x000fe20000004100 */
[----:B------:R-:W-:Y:S01]  /*df90*/  F2FP.SATFINITE.E4M3.F32.PACK_AB_MERGE_C R16, R4, R2, RZ ;  /* 0x000000020410723e */ /* 0x000fe200048070ff */
[C---:B------:R-:W-:Y:S01]  /*dfa0*/  FMUL R4, R15.reuse, R8 ;  /* 0x000000080f047220 */ /* 0x040fe20000400000 */
[C---:B------:R-:W-:Y:S01]  /*dfb0*/  FMUL R2, R15.reuse, R7 ;  /* 0x000000070f027220 */ /* 0x040fe20000400000 */
[C---:B------:R-:W-:Y:S01]  /*dfc0*/  FMUL R6, R15.reuse, R6 ;  /* 0x000000060f067220 */ /* 0x040fe20000400000 */
[----:B------:R-:W-:Y:S01]  /*dfd0*/  FMUL R8, R15, R5 ;  /* 0x000000050f087220 */ /* 0x000fe20000400000 */
[C---:B------:R-:W-:Y:S01]  /*dfe0*/  FFMA R7, R0.reuse, R28, R4 ;  /* 0x0000001c00077223 */ /* 0x040fe20000000004 */
[C---:B------:R-:W-:Y:S01]  /*dff0*/  FFMA R5, R0.reuse, R29, R2 ;  /* 0x0000001d00057223 */ /* 0x040fe20000000002 */
[C---:B------:R-:W-:Y:S01]  /*e000*/  FFMA R4, R0.reuse, R30, R6 ;  /* 0x0000001e00047223 */ /* 0x040fe20000000006 */
[----:B------:R-:W-:-:S03]  /*e010*/  FFMA R2, R0, R31, R8 ;  /* 0x0000001f00027223 */ /* 0x000fc60000000008 */
[----:B------:R-:W-:Y:S01]  /*e020*/  FADD R79, R4, R71 ;  /* 0x00000047044f7221 */ /* 0x000fe20000000000 */
[----:B------:R-:W-:Y:S01]  /*e030*/  FADD R80, R2, R72 ;  /* 0x0000004802507221 */ /* 0x000fe20000000000 */
[----:B------:R-:W-:Y:S01]  /*e040*/  FADD R64, R10, R69 ;  /* 0x000000450a407221 */ /* 0x000fe20000000000 */
[----:B------:R-:W-:Y:S01]  /*e050*/  FADD R65, R9, R70 ;  /* 0x0000004609417221 */ /* 0x000fe20000000000 */
[----:B------:R-:W-:Y:S01]  /*e060*/  FADD R77, R7, R73 ;  /* 0x00000049074d7221 */ /* 0x000fe20000000000 */
[----:B------:R-:W-:Y:S01]  /*e070*/  FADD R78, R5, R74 ;  /* 0x0000004a054e7221 */ /* 0x000fe20000000000 */
[----:B------:R-:W-:Y:S02]  /*e080*/  FMNMX.NAN R99, RZ, R79, !PT ;  /* 0x0000004fff637209 */ /* 0x000fe40007820000 */
[----:B------:R-:W-:Y:S02]  /*e090*/  FMNMX.NAN R107, RZ, R80, !PT ;  /* 0x00000050ff6b7209 */ /* 0x000fe40007820000 */
[----:B------:R-:W-:Y:S01]  /*e0a0*/  FMNMX.NAN R89, RZ, R64, !PT ;  /* 0x00000040ff597209 */ /* 0x000fe20007820000 */
[C---:B------:R-:W-:Y:S01]  /*e0b0*/  FMUL R2, R3.reuse, R99 ;  /* 0x0000006303027220 */ /* 0x040fe20000400000 */
[----:B------:R-:W-:Y:S01]  /*e0c0*/  FMNMX.NAN R90, RZ, R65, !PT ;  /* 0x00000041ff5a7209 */ /* 0x000fe20007820000 */
[----:B------:R-:W-:Y:S01]  /*e0d0*/  FMUL R4, R3, R107 ;  /* 0x0000006b03047220 */ /* 0x000fe20000400000 */
[----:B------:R-:W-:-:S02]  /*e0e0*/  FMNMX.NAN R97, RZ, R77, !PT ;  /* 0x0000004dff617209 */ /* 0x000fc40007820000 */
[----:B------:R-:W-:Y:S01]  /*e0f0*/  FMNMX.NAN R98, RZ, R78, !PT ;  /* 0x0000004eff627209 */ /* 0x000fe20007820000 */
[C---:B------:R-:W-:Y:S01]  /*e100*/  FMUL R8, R68.reuse, R84 ;  /* 0x0000005444087220 */ /* 0x040fe20000400000 */
[C---:B------:R-:W-:Y:S01]  /*e110*/  FMUL R7, R68.reuse, R81 ;  /* 0x0000005144077220 */ /* 0x040fe20000400000 */
[C---:B------:R-:W-:Y:S01]  /*e120*/  FMUL R6, R68.reuse, R80 ;  /* 0x0000005044067220 */ /* 0x040fe20000400000 */
[----:B------:R-:W-:Y:S01]  /*e130*/  FMUL R5, R68, R79 ;  /* 0x0000004f44057220 */ /* 0x000fe20000400000 */
[C---:B------:R-:W-:Y:S01]  /*e140*/  FMUL R10, R3.reuse, R90 ;  /* 0x0000005a030a7220 */ /* 0x040fe20000400000 */
[C---:B------:R-:W-:Y:S01]  /*e150*/  FMUL R9, R3.reuse, R89 ;  /* 0x0000005903097220 */ /* 0x040fe20000400000 */
[C---:B------:R-:W-:Y:S01]  /*e160*/  FMUL R12, R3.reuse, R97 ;  /* 0x00000061030c7220 */ /* 0x040fe20000400000 */
[----:B------:R-:W-:Y:S01]  /*e170*/  FMUL R13, R3, R98 ;  /* 0x00000062030d7220 */ /* 0x000fe20000400000 */
[----:B------:R-:W-:Y:S02]  /*e180*/  F2FP.SATFINITE.E4M3.F32.PACK_AB_MERGE_C R2, R4, R2, RZ ;  /* 0x000000020402723e */ /* 0x000fe400048070ff */
[----:B------:R-:W-:-:S02]  /*e190*/  F2FP.SATFINITE.E4M3.F32.PACK_AB_MERGE_C R14, R8, R7, RZ ;  /* 0x00000007080e723e */ /* 0x000fc400048070ff */
[----:B------:R-:W-:Y:S02]  /*e1a0*/  F2FP.SATFINITE.E4M3.F32.PACK_AB_MERGE_C R11, R6, R5, RZ ;  /* 0x00000005060b723e */ /* 0x000fe400048070ff */
[----:B------:R-:W-:Y:S02]  /*e1b0*/  F2FP.SATFINITE.E4M3.F32.PACK_AB_MERGE_C R6, R10, R9, R16 ;  /* 0x000000090a06723e */ /* 0x000fe40004807010 */
[----:B------:R-:W-:-:S05]  /*e1c0*/  F2FP.SATFINITE.E4M3.F32.PACK_AB_MERGE_C R7, R13, R12, R2 ;  /* 0x0000000c0d07723e */ /* 0x000fca0004807002 */
[----:B------:R1:W-:Y:S01]  /*e1d0*/  @P2 STG.E.64 [R34.64], R6 ;  /* 0x0000000622002986 */ /* 0x0003e2000c101b10 */
[C---:B------:R-:W-:Y:S01]  /*e1e0*/  FMUL R4, R68.reuse, R65 ;  /* 0x0000004144047220 */ /* 0x040fe20000400000 */
[C---:B------:R-:W-:Y:S01]  /*e1f0*/  FMUL R2, R68.reuse, R64 ;  /* 0x0000004044027220 */ /* 0x040fe20000400000 */
[C---:B------:R-:W-:Y:S01]  /*e200*/  FMUL R8, R68.reuse, R78 ;  /* 0x0000004e44087220 */ /* 0x040fe20000400000 */
[----:B------:R-:W-:Y:S01]  /*e210*/  FMUL R5, R68, R77 ;  /* 0x0000004d44057220 */ /* 0x000fe20000400000 */
[----:B------:R-:W-:Y:S02]  /*e220*/  IMAD.MOV.U32 R36, RZ, RZ, R24 ;  /* 0x000000ffff247224 */ /* 0x000fe400078e0018 */
[----:B------:R-:W-:Y:S01]  /*e230*/  F2FP.SATFINITE.E4M3.F32.PACK_AB_MERGE_C R4, R4, R2, R14 ;  /* 0x000000020404723e */ /* 0x000fe2000480700e */
[----:B------:R-:W-:Y:S01]  /*e240*/  IMAD.MOV.U32 R37, RZ, RZ, R25 ;  /* 0x000000ffff257224 */ /* 0x000fe200078e0019 */
[----:B------:R-:W-:Y:S02]  /*e250*/  F2FP.SATFINITE.E4M3.F32.PACK_AB_MERGE_C R5, R8, R5, R11 ;  /* 0x000000050805723e */ /* 0x000fe4000480700b */
[----:B-1----:R-:W-:-:S04]  /*e260*/  IADD3 R7, R49, 0x30, RZ ;  /* 0x0000003031077810 */ /* 0x002fc80007ffe0ff */
[----:B------:R-:W-:Y:S01]  /*e270*/  ISETP.LT.AND P0, PT, R7, c[0x0][0x160], P6 ;  /* 0x0000580007007a0c */ /* 0x000fe20003701270 */
[----:B------:R1:W-:-:S12]  /*e280*/  @P1 STG.E.64 [R32.64], R4 ;  /* 0x0000000420001986 */ /* 0x0003d8000c101b10 */
[----:B------:R-:W2:Y:S04]  /*e290*/  @P0 LDG.E.LTC128B.64 R36, [R22.64] ;  /* 0x0000001016240981 */ /* 0x000ea8000c1e1b20 */
[----:B------:R-:W-:Y:S01]  /*e2a0*/  BAR.SYNC.DEFER_BLOCKING 0x0 ;  /* 0x0000000000007b1d */ /* 0x000fe20000010000 */
[----:B------:R-:W-:-:S13]  /*e2b0*/  ISETP.NE.AND P0, PT, R155, RZ, PT ;  /* 0x000000ff9b00720c */ /* 0x000fda0003f05270 */
[----:B------:R-:W-:-:S04]  /*e2c0*/  @P0 FMNMX.NAN R2, RZ, |R91|, !PT ;  /* 0x4000005bff020209 */ /* 0x000fc80007820000 */
[----:B------:R-:W-:-:S04]  /*e2d0*/  @P0 FMNMX.NAN R2, |R92|, R2, !PT ;  /* 0x000000025c020209 */ /* 0x000fc80007820200 */
[----:B------:R-:W-:-:S04]  /*e2e0*/  @P0 FMNMX.NAN R2, |R109|, R2, !PT ;  /* 0x000000026d020209 */ /* 0x000fc80007820200 */
[----:B------:R-:W-:-:S04]  /*e2f0*/  @P0 FMNMX.NAN R2, |R110|, R2, !PT ;  /* 0x000000026e020209 */ /* 0x000fc80007820200 */
[----:B------:R-:W-:-:S04]  /*e300*/  @P0 FMNMX.NAN R2, |R94|, R2, !PT ;  /* 0x000000025e020209 */ /* 0x000fc80007820200 */
[----:B------:R-:W-:-:S04]  /*e310*/  @P0 FMNMX.NAN R2, |R93|, R2, !PT ;  /* 0x000000025d020209 */ /* 0x000fc80007820200 */
[----:B------:R-:W-:-:S04]  /*e320*/  @P0 FMNMX.NAN R2, |R103|, R2, !PT ;  /* 0x0000000267020209 */ /* 0x000fc80007820200 */
[----:B------:R-:W-:Y:S02]  /*e330*/  @P0 FMNMX.NAN R19, |R102|, R2, !PT ;  /* 0x0000000266130209 */ /* 0x000fe40007820200 */
        /* <DEDUP_REMOVED lines=8> */
[----:B------:R-:W-:-:S04]  /*e3c0*/  @P4 FMNMX.NAN R2, R19, |R125|, !PT ;  /* 0x4000007d13024209 */ /* 0x000fc80007820000 */
        /* <DEDUP_REMOVED lines=10> */
[----:B------:R-:W-:Y:S02]  /*e470*/  @P5 FMNMX.NAN R2, |R152|, R2, !PT ;  /* 0x0000000298025209 */ /* 0x000fe40007820200 */
[----:B------:R-:W-:Y:S02]  /*e480*/  ISETP.NE.AND P6, PT, R133, RZ, PT ;  /* 0x000000ff8500720c */ /* 0x000fe40003fc5270 */
        /* <DEDUP_REMOVED lines=33> */
[----:B------:R-:W-:Y:S01]  /*e6a0*/  @P6 FMNMX.NAN R2, |R123|, R2, !PT ;  /* 0x000000027b026209 */ /* 0x000fe20007820200 */
[----:B------:R-:W-:Y:S03]  /*e6b0*/  STS.64 [R20.X8], R178 ;  /* 0x000000b214007388 */ /* 0x000fe60000008a00 */
[----:B------:R-:W-:Y:S01]  /*e6c0*/  @P6 FMNMX.NAN R2, |R124|, R2, !PT ;  /* 0x000000027c026209 */ /* 0x000fe20007820200 */
[----:B------:R-:W-:Y:S04]  /*e6d0*/  STS.64 [R20.X8+0x20], R176 ;  /* 0x000020b014007388 */ /* 0x000fe80000008a00 */
[----:B------:R-:W-:Y:S04]  /*e6e0*/  STS.64 [R20.X8+0x40], R174 ;  /* 0x000040ae14007388 */ /* 0x000fe80000008a00 */
[----:B------:R-:W-:Y:S04]  /*e6f0*/  STS.64 [R20.X8+0x60], R172 ;  /* 0x000060ac14007388 */ /* 0x000fe80000008a00 */
[----:B------:R-:W-:Y:S01]  /*e700*/  BAR.SYNC.DEFER_BLOCKING 0x0 ;  /* 0x0000000000007b1d */ /* 0x000fe20000010000 */
[----:B------:R-:W-:-:S02]  /*e710*/  ISETP.NE.AND P3, PT, R43, RZ, PT ;  /* 0x000000ff2b00720c */ /* 0x000fc40003f65270 */
[----:B------:R-:W-:-:S04]  /*e720*/  @P6 FMNMX.NAN R2, |R118|, R2, !PT ;  /* 0x0000000276026209 */ /* 0x000fc80007820200 */
[----:B------:R-:W-:-:S04]  /*e730*/  @P6 FMNMX.NAN R2, |R119|, R2, !PT ;  /* 0x0000000277026209 */ /* 0x000fc80007820200 */
[----:B------:R-:W-:-:S04]  /*e740*/  @P6 FMNMX.NAN R2, |R120|, R2, !PT ;  /* 0x0000000278026209 */ /* 0x000fc80007820200 */
[----:B------:R-:W-:Y:S02]  /*e750*/  @P6 FMNMX.NAN R26, |R121|, R2, !PT ;  /* 0x00000002791a6209 */ /* 0x000fe40007820200 */
[----:B------:R-:W-:Y:S02]  /*e760*/  @P3 FMNMX.NAN R2, R19, |R27|, !PT ;  /* 0x4000001b13023209 */ /* 0x000fe40007820000 */
[----:B------:R-:W-:Y:S02]  /*e770*/  ISETP.NE.AND P4, PT, R53, RZ, PT ;  /* 0x000000ff3500720c */ /* 0x000fe40003f85270 */
[----:B------:R-:W-:Y:S01]  /*e780*/  @P3 FMNMX.NAN R2, |R38|, R2, !PT ;  /* 0x0000000226023209 */ /* 0x000fe20007820200 */
[----:B------:R-:W3:Y:S03]  /*e790*/  LDS.128 R28, [R62.X16] ;  /* 0x000000003e1c7984 */ /* 0x000ee6000000cc00 */
[----:B------:R-:W-:-:S04]  /*e7a0*/  @P3 FMNMX.NAN R2, |R41|, R2, !PT ;  /* 0x0000000229023209 */ /* 0x000fc80007820200 */
[----:B------:R-:W-:-:S03]  /*e7b0*/  @P3 FMNMX.NAN R2, |R42|, R2, !PT ;  /* 0x000000022a023209 */ /* 0x000fc60007820200 */
[----:B-1----:R-:W-:Y:S02]  /*e7c0*/  @P4 FMNMX.NAN R4, R26, |R46|, !PT ;  /* 0x4000002e1a044209 */ /* 0x002fe40007820000 */
[----:B------:R-:W-:Y:S02]  /*e7d0*/  @P3 FMNMX.NAN R2, |R39|, R2, !PT ;  /* 0x0000000227023209 */ /* 0x000fe40007820200 */
[----:B------:R-:W-:Y:S02]  /*e7e0*/  @P4 FMNMX.NAN R4, |R47|, R4, !PT ;  /* 0x000000042f044209 */ /* 0x000fe40007820200 */
[----:B------:R-:W-:Y:S02]  /*e7f0*/  @P3 FMNMX.NAN R2, |R40|, R2, !PT ;  /* 0x0000000228023209 */ /* 0x000fe40007820200 */
[----:B------:R-:W1:Y:S01]  /*e800*/  LDS.128 R40, [R67.X16] ;  /* 0x0000000043287984 */ /* 0x000e62000000cc00 */
[----:B------:R-:W-:-:S04]  /*e810*/  @P4 FMNMX.NAN R4, |R54|, R4, !PT ;  /* 0x0000000436044209 */ /* 0x000fc80007820200 */
[----:B------:R-:W-:-:S04]  /*e820*/  @P4 FMNMX.NAN R4, |R55|, R4, !PT ;  /* 0x0000000437044209 */ /* 0x000fc80007820200 */
[----:B------:R-:W-:Y:S02]  /*e830*/  @P4 FMNMX.NAN R4, |R48|, R4, !PT ;  /* 0x0000000430044209 */ /* 0x000fe40007820200 */
[----:B------:R-:W-:Y:S02]  /*e840*/  @P3 FMNMX.NAN R2, |R44|, R2, !PT ;  /* 0x000000022c023209 */ /* 0x000fe40007820200 */
[----:B--2---:R-:W-:Y:S02]  /*e850*/  F2FP.F16.E4M3.UNPACK_B R5, R36 ;  /* 0x00000024ff05723e */ /* 0x004fe400020006ff */
[----:B------:R-:W-:Y:S02]  /*e860*/  @P4 FMNMX.NAN R4, |R50|, R4, !PT ;  /* 0x0000000432044209 */ /* 0x000fe40007820200 */
[----:B------:R-:W-:Y:S02]  /*e870*/  F2FP.F16.E4M3.UNPACK_B R6, R36.H1 ;  /* 0x00000024ff06723e */ /* 0x000fe400030006ff */
[----:B------:R-:W-:-:S02]  /*e880*/  IADD3 R46, P0, R34, c[0x0][0x238], RZ ;  /* 0x00008e00222e7a10 */ /* 0x000fc40007f1e0ff */
[----:B------:R-:W-:Y:S01]  /*e890*/  @P3 FMNMX.NAN R19, |R45|, R2, !PT ;  /* 0x000000022d133209 */ /* 0x000fe20007820200 */
[----:B------:R-:W-:Y:S01]  /*e8a0*/  HADD2.F32 R2, -RZ, R5.H0_H0 ;  /* 0x20000005ff027230 */ /* 0x000fe20000004100 */
[----:B------:R-:W-:Y:S01]  /*e8b0*/  @P4 FMNMX.NAN R4, |R51|, R4, !PT ;  /* 0x0000000433044209 */ /* 0x000fe20007820200 */
[--C-:B------:R-:W-:Y:S01]  /*e8c0*/  HADD2.F32 R8, -RZ, R6.reuse.H0_H0 ;  /* 0x20000006ff087230 */ /* 0x100fe20000004100 */
[----:B------:R-:W-:Y:S01]  /*e8d0*/  IADD3.X R47, R35, c[0x0][0x23c], RZ, P0, !PT ;  /* 0x00008f00232f7a10 */ /* 0x000fe200007fe4ff */
[----:B------:R-:W-:Y:S01]  /*e8e0*/  HADD2.F32 R6, -RZ, R6.H1_H1 ;  /* 0x30000006ff067230 */ /* 0x000fe20000004100 */
[----:B------:R-:W-:Y:S02]  /*e8f0*/  IADD3 R50, P3, R32, c[0x0][0x278], RZ ;  /* 0x00009e0020327a10 */ /* 0x000fe40007f7e0ff */
[----:B------:R-:W-:Y:S02]  /*e900*/  IADD3 R34, P0, R22, c[0x0][0x1f8], RZ ;  /* 0x00007e0016227a10 */ /* 0x000fe40007f1e0ff */
[----:B------:R-:W-:-:S02]  /*e910*/  ISETP.NE.AND P5, PT, R129, RZ, PT ;  /* 0x000000ff8100720c */ /* 0x000fc40003fa5270 */
[----:B------:R-:W-:Y:S02]  /*e920*/  ISETP.NE.AND P6, PT, R131, RZ, PT ;  /* 0x000000ff8300720c */ /* 0x000fe40003fc5270 */
[----:B------:R-:W-:Y:S01]  /*e930*/  @P4 FMNMX.NAN R26, |R52|, R4, !PT ;  /* 0x00000004341a4209 */ /* 0x000fe20007820200 */
[----:B------:R-:W-:Y:S01]  /*e940*/  FMUL R4, R15, R2 ;  /* 0x000000020f047220 */ /* 0x000fe20000400000 */
[----:B------:R-:W-:Y:S01]  /*e950*/  IADD3.X R51, R33, c[0x0][0x27c], RZ, P3, !PT ;  /* 0x00009f0021337a10 */ /* 0x000fe20001ffe4ff */
[----:B------:R-:W-:Y:S01]  /*e960*/  FMUL R2, R15, R8 ;  /* 0x000000080f027220 */ /* 0x000fe20000400000 */
[----:B------:R-:W-:Y:S01]  /*e970*/  IADD3.X R35, R23, c[0x0][0x1fc], RZ, P0, !PT ;  /* 0x00007f0017237a10 */ /* 0x000fe200007fe4ff */
[----:B------:R-:W-:Y:S01]  /*e980*/  FMUL R6, R15, R6 ;  /* 0x000000060f067220 */ /* 0x000fe20000400000 */
[C---:B------:R-:W-:Y:S02]  /*e990*/  ISETP.LT.AND P3, PT, R7.reuse, c[0x0][0x160], P6 ;  /* 0x0000580007007a0c */ /* 0x040fe40003761270 */
[----:B------:R-:W-:Y:S01]  /*e9a0*/  ISETP.LT.AND P0, PT, R7, c[0x0][0x160], P5 ;  /* 0x0000580007007a0c */ /* 0x000fe20002f01270 */
[C---:B---3--:R-:W-:Y:S01]  /*e9b0*/  FFMA R11, R0.reuse, R28, R4 ;  /* 0x0000001c000b7223 */ /* 0x048fe20000000004 */
[----:B------:R-:W-:Y:S01]  /*e9c0*/  F2FP.F16.E4M3.UNPACK_B R7, R37.H1 ;  /* 0x00000025ff07723e */ /* 0x000fe200030006ff */
[C---:B------:R-:W-:Y:S01]  /*e9d0*/  FFMA R4, R0.reuse, R30, R2 ;  /* 0x0000001e00047223 */ /* 0x040fe20000000002 */
[----:B------:R-:W-:Y:S01]  /*e9e0*/  FFMA R2, R0, R31, R6 ;  /* 0x0000001f00027223 */ /* 0x000fe20000000006 */
[----:B------:R-:W-:-:S02]  /*e9f0*/  HADD2.F32 R8, -RZ, R5.H1_H1 ;  /* 0x30000005ff087230 */ /* 0x000fc40000004100 */
[--C-:B------:R-:W-:Y:S01]  /*ea00*/  HADD2.F32 R6, -RZ, R7.reuse.H0_H0 ;  /* 0x20000007ff067230 */ /* 0x100fe20000004100 */
[----:B------:R-:W-:Y:S01]  /*ea10*/  FADD R28, R2, R66 ;  /* 0x00000042021c7221 */ /* 0x000fe20000000000 */
[----:B------:R-:W-:Y:S01]  /*ea20*/  HADD2.F32 R5, -RZ, R7.H1_H1 ;  /* 0x30000007ff057230 */ /* 0x000fe20000004100 */
[----:B------:R-:W-:Y:S02]  /*ea30*/  FADD R25, R4, R63 ;  /* 0x0000003f04197221 */ /* 0x000fe40000000000 */
[C---:B------:R-:W-:Y:S01]  /*ea40*/  FMUL R2, R15.reuse, R6 ;  /* 0x000000060f027220 */ /* 0x040fe20000400000 */
[C---:B------:R-:W-:Y:S01]  /*ea50*/  FMUL R7, R68.reuse, R28 ;  /* 0x0000001c44077220 */ /* 0x040fe20000400000 */
[----:B------:R-:W-:Y:S01]  /*ea60*/  FMUL R5, R15, R5 ;  /* 0x000000050f057220 */ /* 0x000fe20000400000 */
[----:B------:R-:W-:Y:S01]  /*ea70*/  FMUL R6, R68, R25 ;  /* 0x0000001944067220 */ /* 0x000fe20000400000 */
[----:B------:R-:W-:Y:S01]  /*ea80*/  F2FP.F16.E4M3.UNPACK_B R9, R37 ;  /* 0x00000025ff09723e */ /* 0x000fe200020006ff */
[C---:B-1----:R-:W-:Y:S01]  /*ea90*/  FFMA R4, R0.reuse, R42, R2 ;  /* 0x0000002a00047223 */ /* 0x042fe20000000002 */
[----:B------:R-:W-:Y:S01]  /*eaa0*/  FFMA R2, R0, R43, R5 ;  /* 0x0000002b00027223 */ /* 0x000fe20000000005 */
[----:B------:R-:W-:-:S02]  /*eab0*/  FMNMX.NAN R33, RZ, R28, !PT ;  /* 0x0000001cff217209 */ /* 0x000fc40007820000 */
[----:B------:R-:W-:Y:S01]  /*eac0*/  FMNMX.NAN R32, RZ, R25, !PT ;  /* 0x00000019ff207209 */ /* 0x000fe20007820000 */
[--C-:B------:R-:W-:Y:S01]  /*ead0*/  HADD2.F32 R5, -RZ, R9.reuse.H0_H0 ;  /* 0x20000009ff057230 */ /* 0x100fe20000004100 */
[----:B------:R-:W-:Y:S01]  /*eae0*/  F2FP.SATFINITE.E4M3.F32.PACK_AB_MERGE_C R38, R7, R6, RZ ;  /* 0x000000060726723e */ /* 0x000fe200048070ff */
[----:B------:R-:W-:Y:S01]  /*eaf0*/  HADD2.F32 R6, -RZ, R9.H1_H1 ;  /* 0x30000009ff067230 */ /* 0x000fe20000004100 */
[----:B------:R-:W-:Y:S01]  /*eb00*/  FADD R27, R4, R71 ;  /* 0x00000047041b7221 */ /* 0x000fe20000000000 */
[----:B------:R-:W-:Y:S01]  /*eb10*/  FADD R30, R2, R72 ;  /* 0x00000048021e7221 */ /* 0x000fe20000000000 */
[C---:B------:R-:W-:Y:S01]  /*eb20*/  FMUL R4, R3.reuse, R33 ;  /* 0x0000002103047220 */ /* 0x040fe20000400000 */
[----:B------:R-:W-:Y:S01]  /*eb30*/  FMUL R2, R3, R32 ;  /* 0x0000002003027220 */ /* 0x000fe20000400000 */
[C---:B------:R-:W-:Y:S01]  /*eb40*/  FMUL R8, R15.reuse, R8 ;  /* 0x000000080f087220 */ /* 0x040fe20000400000 */
[C---:B------:R-:W-:Y:S01]  /*eb50*/  FMUL R5, R15.reuse, R5 ;  /* 0x000000050f057220 */ /* 0x040fe20000400000 */
[----:B------:R-:W-:-:S02]  /*eb60*/  FMUL R6, R15, R6 ;  /* 0x000000060f067220 */ /* 0x000fc40000400000 */
[----:B------:R-:W-:Y:S01]  /*eb70*/  F2FP.SATFINITE.E4M3.F32.PACK_AB_MERGE_C R24, R4, R2, RZ ;  /* 0x000000020418723e */ /* 0x000fe200048070ff */
[C---:B------:R-:W-:Y:S01]  /*eb80*/  FFMA R10, R0.reuse, R29, R8 ;  /* 0x0000001d000a7223 */ /* 0x040fe20000000008 */
[C---:B------:R-:W-:Y:S01]  /*eb90*/  FFMA R4, R0.reuse, R40, R5 ;  /* 0x0000002800047223 */ /* 0x040fe20000000005 */
[----:B------:R-:W-:Y:S01]  /*eba0*/  FFMA R2, R0, R41, R6 ;  /* 0x0000002900027223 */ /* 0x000fe20000000006 */
[----:B------:R-:W-:Y:S01]  /*ebb0*/  FMNMX.NAN R39, RZ, R27, !PT ;  /* 0x0000001bff277209 */ /* 0x000fe20007820000 */
[----:B------:R-:W-:Y:S01]  /*ebc0*/  FADD R11, R11, R69 ;  /* 0x000000450b0b7221 */ /* 0x000fe20000000000 */
[----:B------:R-:W-:Y:S01]  /*ebd0*/  FMNMX.NAN R44, RZ, R30, !PT ;  /* 0x0000001eff2c7209 */ /* 0x000fe20007820000 */
[----:B------:R-:W-:Y:S01]  /*ebe0*/  FADD R12, R10, R70 ;  /* 0x000000460a0c7221 */ /* 0x000fe20000000000 */
[----:B------:R-:W-:Y:S01]  /*ebf0*/  FADD R17, R4, R73 ;  /* 0x0000004904117221 */ /* 0x000fe20000000000 */
[----:B------:R-:W-:Y:S01]  /*ec00*/  FADD R18, R2, R74 ;  /* 0x0000004a02127221 */ /* 0x000fe20000000000 */
[C---:B------:R-:W-:Y:S01]  /*ec10*/  FMUL R7, R3.reuse, R39 ;  /* 0x0000002703077220 */ /* 0x040fe20000400000 */
[----:B------:R-:W-:Y:S01]  /*ec20*/  FMUL R8, R3, R44 ;  /* 0x0000002c03087220 */ /* 0x000fe20000400000 */
[----:B------:R-:W-:-:S02]  /*ec30*/  ISETP.NE.AND P4, PT, R153, RZ, PT ;  /* 0x000000ff9900720c */ /* 0x000fc40003f85270 */
[----:B------:R-:W-:Y:S02]  /*ec40*/  IADD3 R23, R49, 0x38, RZ ;  /* 0x0000003831177810 */ /* 0x000fe40007ffe0ff */
[----:B------:R-:W-:Y:S02]  /*ec50*/  FMNMX.NAN R21, RZ, R11, !PT ;  /* 0x0000000bff157209 */ /* 0x000fe40007820000 */
[----:B------:R-:W-:Y:S02]  /*ec60*/  FMNMX.NAN R22, RZ, R12, !PT ;  /* 0x0000000cff167209 */ /* 0x000fe40007820000 */
[----:B------:R-:W-:Y:S02]  /*ec70*/  FMNMX.NAN R29, RZ, R17, !PT ;  /* 0x00000011ff1d7209 */ /* 0x000fe40007820000 */
[----:B------:R-:W-:Y:S01]  /*ec80*/  FMNMX.NAN R31, RZ, R18, !PT ;  /* 0x00000012ff1f7209 */ /* 0x000fe20007820000 */
[C---:B------:R-:W-:Y:S01]  /*ec90*/  FMUL R4, R68.reuse, R30 ;  /* 0x0000001e44047220 */ /* 0x040fe20000400000 */
[----:B------:R-:W-:Y:S01]  /*eca0*/  FMUL R2, R68, R27 ;  /* 0x0000001b44027220 */ /* 0x000fe20000400000 */
[----:B------:R-:W-:Y:S01]  /*ecb0*/  F2FP.SATFINITE.E4M3.F32.PACK_AB_MERGE_C R16, R8, R7, RZ ;  /* 0x000000070810723e */ /* 0x000fe200048070ff */
[----:B------:R-:W-:Y:S01]  /*ecc0*/  FMUL R6, R3, R22 ;  /* 0x0000001603067220 */ /* 0x000fe20000400000 */
[----:B------:R-:W-:Y:S01]  /*ecd0*/  ISETP.LT.AND P4, PT, R23, c[0x0][0x160], P4 ;  /* 0x0000580017007a0c */ /* 0x000fe20002781270 */
[C---:B------:R-:W-:Y:S01]  /*ece0*/  FMUL R5, R3.reuse, R21 ;  /* 0x0000001503057220 */ /* 0x040fe20000400000 */
[C---:B------:R-:W-:Y:S01]  /*ecf0*/  FMUL R7, R3.reuse, R29 ;  /* 0x0000001d03077220 */ /* 0x040fe20000400000 */
[----:B------:R-:W-:Y:S01]  /*ed00*/  FMUL R8, R3, R31 ;  /* 0x0000001f03087220 */ /* 0x000fe20000400000 */
[C---:B------:R-:W-:Y:S01]  /*ed10*/  FMUL R10, R68.reuse, R12 ;  /* 0x0000000c440a7220 */ /* 0x040fe20000400000 */
        /* <DEDUP_REMOVED lines=10> */
[----:B------:R2:W3:Y:S04]  /*edc0*/  @P4 LDG.E.LTC128B.64 R36, [R34.64] ;  /* 0x0000001022244981 */ /* 0x0004e8000c1e1b20 */
[----:B------:R-:W-:Y:S01]  /*edd0*/  BAR.SYNC.DEFER_BLOCKING 0x0 ;  /* 0x0000000000007b1d */ /* 0x000fe20000010000 */
[----:B------:R-:W-:-:S04]  /*ede0*/  @P1 FMNMX.NAN R2, R19, |R64|, !PT ;  /* 0x4000004013021209 */ /* 0x000fc80007820000 */
[----:B------:R-:W-:-:S04]  /*edf0*/  @P1 FMNMX.NAN R2, |R65|, R2, !PT ;  /* 0x0000000241021209 */ /* 0x000fc80007820200 */
[----:B------:R-:W-:Y:S02]  /*ee00*/  @P1 FMNMX.NAN R2, |R81|, R2, !PT ;  /* 0x0000000251021209 */ /* 0x000fe40007820200 */
[----:B-1----:R-:W-:Y:S01]  /*ee10*/  @P2 FMNMX.NAN R4, R26, |R89|, !PT ;  /* 0x400000591a042209 */ /* 0x002fe20007820000 */
[----:B------:R-:W-:Y:S04]  /*ee20*/  STS.64 [R20.X8], R186 ;  /* 0x000000ba14007388 */ /* 0x000fe80000008a00 */
[----:B------:R-:W-:Y:S04]  /*ee30*/  STS.64 [R20.X8+0x20], R184 ;  /* 0x000020b814007388 */ /* 0x000fe80000008a00 */
[----:B------:R-:W-:Y:S04]  /*ee40*/  STS.64 [R20.X8+0x40], R182 ;  /* 0x000040b614007388 */ /* 0x000fe80000008a00 */
[----:B------:R-:W-:Y:S04]  /*ee50*/  STS.64 [R20.X8+0x60], R180 ;  /* 0x000060b414007388 */ /* 0x000fe80000008a00 */
[----:B------:R-:W-:Y:S01]  /*ee60*/  BAR.SYNC.DEFER_BLOCKING 0x0 ;  /* 0x0000000000007b1d */ /* 0x000fe20000010000 */
[----:B------:R-:W-:-:S04]  /*ee70*/  @P2 FMNMX.NAN R4, |R90|, R4, !PT ;  /* 0x000000045a042209 */ /* 0x000fc80007820200 */
        /* <DEDUP_REMOVED lines=8> */
[----:B------:R-:W-:Y:S01]  /*ef00*/  @P2 FMNMX.NAN R4, |R99|, R4, !PT ;  /* 0x0000000463042209 */ /* 0x000fe20007820200 */
[----:B------:R-:W1:Y:S03]  /*ef10*/  LDS.128 R40, [R62.X16] ;  /* 0x000000003e287984 */ /* 0x000e66000000cc00 */
[----:B------:R-:W-:Y:S02]  /*ef20*/  @P2 FMNMX.NAN R26, |R107|, R4, !PT ;  /* 0x000000046b1a2209 */ /* 0x000fe40007820200 */
        /* <DEDUP_REMOVED lines=8> */
[----:B------:R-:W-:Y:S01]  /*efb0*/  @P0 FMNMX.NAN R2, |R28|, R2, !PT ;  /* 0x000000021c020209 */ /* 0x000fe20007820200 */
[----:B--2---:R-:W2:Y:S03]  /*efc0*/  LDS.128 R32, [R67.X16] ;  /* 0x0000000043207984 */ /* 0x004ea6000000cc00 */
[----:B------:R-:W-:Y:S02]  /*efd0*/  @P0 FMNMX.NAN R5, |R17|, R2, !PT ;  /* 0x0000000211050209 */ /* 0x000fe40007820200 */
[----:B------:R-:W-:Y:S02]  /*efe0*/  @P3 FMNMX.NAN R6, |R29|, R4, !PT ;  /* 0x000000041d063209 */ /* 0x000fe40007820200 */
[----:B------:R-:W-:-:S02]  /*eff0*/  @P0 FMNMX.NAN R4, |R18|, R5, !PT ;  /* 0x0000000512040209 */ /* 0x000fc40007820200 */
[----:B------:R-:W-:-:S04]  /*f000*/  @P3 FMNMX.NAN R6, |R31|, R6, !PT ;  /* 0x000000061f063209 */ /* 0x000fc80007820200 */
[----:B------:R-:W-:Y:S02]  /*f010*/  @P3 FMNMX.NAN R6, |R39|, R6, !PT ;  /* 0x0000000627063209 */ /* 0x000fe40007820200 */
[----:B------:R-:W-:Y:S02]  /*f020*/  @P0 FMNMX.NAN R4, |R27|, R4, !PT ;  /* 0x000000041b040209 */ /* 0x000fe40007820200 */
[----:B------:R-:W-:Y:S02]  /*f030*/  @P3 FMNMX.NAN R26, |R44|, R6, !PT ;  /* 0x000000062c1a3209 */ /* 0x000fe40007820200 */
[----:B------:R-:W-:Y:S02]  /*f040*/  @P0 FMNMX.NAN R19, |R30|, R4, !PT ;  /* 0x000000041e130209 */ /* 0x000fe40007820200 */
[C---:B------:R-:W-:Y:S02]  /*f050*/  ISETP.LT.AND P1, PT, R23.reuse, c[0x0][0x160], P6 ;  /* 0x0000580017007a0c */ /* 0x040fe40003721270 */
[----:B------:R-:W-:-:S02]  /*f060*/  ISETP.LT.AND P2, PT, R23, c[0x0][0x160], P5 ;  /* 0x0000580017007a0c */ /* 0x000fc40002f41270 */
[----:B---3--:R-:W-:-:S05]  /*f070*/  F2FP.F16.E4M3.UNPACK_B R2, R36.H1 ;  /* 0x00000024ff02723e */ /* 0x008fca00030006ff */
[--C-:B------:R-:W-:Y:S02]  /*f080*/  HADD2.F32 R5, -RZ, R2.reuse.H0_H0 ;  /* 0x20000002ff057230 */ /* 0x100fe40000004100 */
[----:B------:R-:W-:-:S03]  /*f090*/  HADD2.F32 R7, -RZ, R2.H1_H1 ;  /* 0x30000002ff077230 */ /* 0x000fc60000004100 */
[C---:B------:R-:W-:Y:S01]  /*f0a0*/  FMUL R2, R15.reuse, R5 ;  /* 0x000000050f027220 */ /* 0x040fe20000400000 */
[----:B------:R-:W-:Y:S01]  /*f0b0*/  F2FP.F16.E4M3.UNPACK_B R6, R36 ;  /* 0x00000024ff06723e */ /* 0x000fe200020006ff */
[----:B------:R-:W-:Y:S02]  /*f0c0*/  FMUL R5, R15, R7 ;  /* 0x000000070f057220 */ /* 0x000fe40000400000 */
[C---:B-1----:R-:W-:Y:S01]  /*f0d0*/  FFMA R2, R0.reuse, R42, R2 ;  /* 0x0000002a00027223 */ /* 0x042fe20000000002 */
[----:B------:R-:W-:Y:S01]  /*f0e0*/  F2FP.F16.E4M3.UNPACK_B R4, R37 ;  /* 0x00000025ff04723e */ /* 0x000fe200020006ff */
[----:B------:R-:W-:Y:S02]  /*f0f0*/  FFMA R5, R0, R43, R5 ;  /* 0x0000002b00057223 */ /* 0x000fe40000000005 */
[----:B------:R-:W-:Y:S01]  /*f100*/  FADD R24, R2, R63 ;  /* 0x0000003f02187221 */ /* 0x000fe20000000000 */
[----:B------:R-:W-:Y:S01]  /*f110*/  F2FP.F16.E4M3.UNPACK_B R2, R37.H1 ;  /* 0x00000025ff02723e */ /* 0x000fe200030006ff */
[--C-:B------:R-:W-:Y:S01]  /*f120*/  HADD2.F32 R8, -RZ, R6.reuse.H0_H0 ;  /* 0x20000006ff087230 */ /* 0x100fe20000004100 */
[----:B------:R-:W-:Y:S01]  /*f130*/  FADD R27, R5, R66 ;  /* 0x00000042051b7221 */ /* 0x000fe20000000000 */
[----:B------:R-:W-:-:S02]  /*f140*/  HADD2.F32 R5, -RZ, R6.H1_H1 ;  /* 0x30000006ff057230 */ /* 0x000fc40000004100 */
[--C-:B------:R-:W-:Y:S02]  /*f150*/  HADD2.F32 R10, -RZ, R4.reuse.H0_H0 ;  /* 0x20000004ff0a7230 */ /* 0x100fe40000004100 */
[----:B------:R-:W-:Y:S02]  /*f160*/  HADD2.F32 R7, -RZ, R4.H1_H1 ;  /* 0x30000004ff077230 */ /* 0x000fe40000004100 */
[--C-:B------:R-:W-:Y:S02]  /*f170*/  HADD2.F32 R6, -RZ, R2.reuse.H1_H1 ;  /* 0x30000002ff067230 */ /* 0x100fe40000004100 */
[----:B------:R-:W-:Y:S01]  /*f180*/  HADD2.F32 R4, -RZ, R2.H0_H0 ;  /* 0x20000002ff047230 */ /* 0x000fe20000004100 */
[C---:B------:R-:W-:Y:S01]  /*f190*/  FMUL R2, R15.reuse, R8 ;  /* 0x000000080f027220 */ /* 0x040fe20000400000 */
[C---:B------:R-:W-:Y:S01]  /*f1a0*/  FMUL R5, R15.reuse, R5 ;  /* 0x000000050f057220 */ /* 0x040fe20000400000 */
[C---:B------:R-:W-:Y:S02]  /*f1b0*/  FMUL R8, R15.reuse, R6 ;  /* 0x000000060f087220 */ /* 0x040fe40000400000 */
[C---:B------:R-:W-:Y:S01]  /*f1c0*/  FFMA R2, R0.reuse, R40, R2 ;  /* 0x0000002800027223 */ /* 0x040fe20000000002 */
[C---:B------:R-:W-:Y:S01]  /*f1d0*/  FMUL R4, R15.reuse, R4 ;  /* 0x000000040f047220 */ /* 0x040fe20000400000 */
[----:B------:R-:W-:Y:S01]  /*f1e0*/  FMNMX.NAN R22, RZ, R27, !PT ;  /* 0x0000001bff167209 */ /* 0x000fe20007820000 */
[----:B------:R-:W-:Y:S01]  /*f1f0*/  FMUL R11, R15, R7 ;  /* 0x000000070f0b7220 */ /* 0x000fe20000400000 */
[----:B------:R-:W-:Y:S01]  /*f200*/  FMNMX.NAN R9, RZ, R24, !PT ;  /* 0x00000018ff097209 */ /* 0x000fe20007820000 */
[----:B------:R-:W-:Y:S01]  /*f210*/  FFMA R7, R0, R41, R5 ;  /* 0x0000002900077223 */ /* 0x000fe20000000005 */
[----:B------:R-:W-:Y:S01]  /*f220*/  FADD R21, R2, R69 ;  /* 0x0000004502157221 */ /* 0x000fe20000000000 */
[C---:B--2---:R-:W-:Y:S01]  /*f230*/  FFMA R6, R0.reuse, R34, R4 ;  /* 0x0000002200067223 */ /* 0x044fe20000000004 */
[----:B------:R-:W-:Y:S01]  /*f240*/  FFMA R5, R0, R35, R8 ;  /* 0x0000002300057223 */ /* 0x000fe20000000008 */
[C---:B------:R-:W-:Y:S01]  /*f250*/  FMUL R4, R3.reuse, R22 ;  /* 0x0000001603047220 */ /* 0x040fe20000400000 */
[----:B------:R-:W-:Y:S01]  /*f260*/  FMUL R2, R3, R9 ;  /* 0x0000000903027220 */ /* 0x000fe20000400000 */
[----:B------:R-:W-:Y:S01]  /*f270*/  FADD R18, R7, R70 ;  /* 0x0000004607127221 */ /* 0x000fe20000000000 */
[----:B------:R-:W-:Y:S01]  /*f280*/  FMUL R10, R15, R10 ;  /* 0x0000000a0f0a7220 */ /* 0x000fe20000400000 */
[----:B------:R-:W-:Y:S01]  /*f290*/  FMNMX.NAN R16, RZ, R21, !PT ;  /* 0x00000015ff107209 */ /* 0x000fe20007820000 */
[----:B------:R-:W-:Y:S01]  /*f2a0*/  FADD R23, R6, R71 ;  /* 0x0000004706177221 */ /* 0x000fe20000000000 */
[----:B------:R-:W-:Y:S01]  /*f2b0*/  FADD R25, R5, R72 ;  /* 0x0000004805197221 */ /* 0x000fe20000000000 */
[----:B------:R-:W-:Y:S01]  /*f2c0*/  F2FP.SATFINITE.E4M3.F32.PACK_AB_MERGE_C R20, R4, R2, RZ ;  /* 0x000000020414723e */ /* 0x000fe200048070ff */
[C---:B------:R-:W-:Y:S01]  /*f2d0*/  FFMA R7, R0.reuse, R32, R10 ;  /* 0x0000002000077223 */ /* 0x040fe2000000000a */
[----:B------:R-:W-:Y:S01]  /*f2e0*/  FMNMX.NAN R8, RZ, R18, !PT ;  /* 0x00000012ff087209 */ /* 0x000fe20007820000 */
[----:B------:R-:W-:Y:S01]  /*f2f0*/  FFMA R6, R0, R33, R11 ;  /* 0x0000002100067223 */ /* 0x000fe2000000000b */
[----:B------:R-:W-:-:S02]  /*f300*/  @P1 FMNMX.NAN R2, R26, |R16|, !PT ;  /* 0x400000101a021209 */ /* 0x000fc40007820000 */
[----:B------:R-:W-:Y:S02]  /*f310*/  FMNMX.NAN R28, RZ, R23, !PT ;  /* 0x00000017ff1c7209 */ /* 0x000fe40007820000 */
[----:B------:R-:W-:Y:S01]  /*f320*/  FMNMX.NAN R29, RZ, R25, !PT ;  /* 0x00000019ff1d7209 */ /* 0x000fe20007820000 */
[----:B------:R-:W-:Y:S01]  /*f330*/  FADD R17, R7, R73 ;  /* 0x0000004907117221 */ /* 0x000fe20000000000 */
[----:B------:R-:W-:Y:S01]  /*f340*/  @P1 FMNMX.NAN R5, |R8|, R2, !PT ;  /* 0x0000000208051209 */ /* 0x000fe20007820200 */
[----:B------:R-:W-:Y:S01]  /*f350*/  FADD R14, R6, R74 ;  /* 0x0000004a060e7221 */ /* 0x000fe20000000000 */
[----:B------:R-:W-:Y:S01]  /*f360*/  @P2 FMNMX.NAN R0, R19, |R21|, !PT ;  /* 0x4000001513002209 */ /* 0x000fe20007820000 */
[C---:B------:R-:W-:Y:S01]  /*f370*/  FMUL R2, R3.reuse, R28 ;  /* 0x0000001c03027220 */ /* 0x040fe20000400000 */
[----:B------:R-:W-:Y:S01]  /*f380*/  FMUL R4, R3, R29 ;  /* 0x0000001d03047220 */ /* 0x000fe20000400000 */
[----:B------:R-:W-:Y:S02]  /*f390*/  @P1 FMNMX.NAN R15, |R9|, R5, !PT ;  /* 0x00000005090f1209 */ /* 0x000fe40007820200 */
[----:B------:R-:W-:-:S02]  /*f3a0*/  @P2 FMNMX.NAN R0, |R18|, R0, !PT ;  /* 0x0000000012002209 */ /* 0x000fc40007820200 */
[----:B------:R-:W-:Y:S02]  /*f3b0*/  FMNMX.NAN R9, RZ, R17, !PT ;  /* 0x00000011ff097209 */ /* 0x000fe40007820000 */
[----:B------:R-:W-:Y:S01]  /*f3c0*/  FMNMX.NAN R12, RZ, R14, !PT ;  /* 0x0000000eff0c7209 */ /* 0x000fe20007820000 */
[C---:B------:R-:W-:Y:S01]  /*f3d0*/  FMUL R5, R3.reuse, R8 ;  /* 0x0000000803057220 */ /* 0x040fe20000400000 */
[----:B------:R-:W-:Y:S01]  /*f3e0*/  F2FP.SATFINITE.E4M3.F32.PACK_AB_MERGE_C R13, R4, R2, RZ ;  /* 0x00000002040d723e */ /* 0x000fe200048070ff */
[C---:B------:R-:W-:Y:S01]  /*f3f0*/  FMUL R4, R3.reuse, R16 ;  /* 0x0000001003047220 */ /* 0x040fe20000400000 */
[----:B------:R-:W-:Y:S01]  /*f400*/  @P2 FMNMX.NAN R11, |R24|, R0, !PT ;  /* 0x00000000180b2209 */ /* 0x000fe20007820200 */
[C---:B------:R-:W-:Y:S01]  /*f410*/  FMUL R7, R3.reuse, R9 ;  /* 0x0000000903077220 */ /* 0x040fe20000400000 */
[----:B------:R-:W-:Y:S01]  /*f420*/  FMUL R0, R3, R12 ;  /* 0x0000000c03007220 */ /* 0x000fe20000400000 */
[----:B------:R-:W-:Y:S01]  /*f430*/  IADD3 R2, P0, R46, c[0x0][0x238], RZ ;  /* 0x00008e002e027a10 */ /* 0x000fe20007f1e0ff */
[C---:B------:R-:W-:Y:S01]  /*f440*/  FMUL R10, R68.reuse, R24 ;  /* 0x00000018440a7220 */ /* 0x040fe20000400000 */
[----:B------:R-:W-:Y:S01]  /*f450*/  FMUL R6, R68, R27 ;  /* 0x0000001b44067220 */ /* 0x000fe20000400000 */
[----:B------:R-:W-:-:S02]  /*f460*/  @P1 FMNMX.NAN R8, |R22|, R15, !PT ;  /* 0x0000000f16081209 */ /* 0x000fc40007820200 */
[----:B------:R-:W-:Y:S02]  /*f470*/  F2FP.SATFINITE.E4M3.F32.PACK_AB_MERGE_C R4, R5, R4, R20 ;  /* 0x000000040504723e */ /* 0x000fe40004807014 */
[----:B------:R-:W-:Y:S02]  /*f480*/  F2FP.SATFINITE.E4M3.F32.PACK_AB_MERGE_C R5, R0, R7, R13 ;  /* 0x000000070005723e */ /* 0x000fe4000480700d */
[----:B------:R-:W-:Y:S02]  /*f490*/  IADD3.X R3, R47, c[0x0][0x23c], RZ, P0, !PT ;  /* 0x00008f002f037a10 */ /* 0x000fe400007fe4ff */
[----:B------:R-:W-:Y:S02]  /*f4a0*/  @P2 FMNMX.NAN R0, |R27|, R11, !PT ;  /* 0x0000000b1b002209 */ /* 0x000fe40007820200 */
[----:B------:R-:W-:Y:S02]  /*f4b0*/  F2FP.SATFINITE.E4M3.F32.PACK_AB_MERGE_C R10, R6, R10, RZ ;  /* 0x0000000a060a723e */ /* 0x000fe400048070ff */
[----:B------:R-:W-:Y:S01]  /*f4c0*/  @P1 FMNMX.NAN R6, |R9|, R8, !PT ;  /* 0x0000000809061209 */ /* 0x000fe20007820200 */
[----:B------:R1:W-:Y:S01]  /*f4d0*/  @P1 STG.E.64 [R2.64], R4 ;  /* 0x0000000402001986 */ /* 0x0003e2000c101b10 */
[----:B------:R-:W-:Y:S01]  /*f4e0*/  @P2 FMNMX.NAN R0, |R17|, R0, !PT ;  /* 0x0000000011002209 */ /* 0x000fe20007820200 */
[----:B------:R-:W-:-:S03]  /*f4f0*/  FMUL R9, R68, R18 ;  /* 0x0000001244097220 */ /* 0x000fc60000400000 */
[----:B------:R-:W-:Y:S01]  /*f500*/  @P2 FMNMX.NAN R0, |R14|, R0, !PT ;  /* 0x000000000e002209 */ /* 0x000fe20007820200 */
[C---:B------:R-:W-:Y:S01]  /*f510*/  FMUL R8, R68.reuse, R21 ;  /* 0x0000001544087220 */ /* 0x040fe20000400000 */
[----:B------:R-:W-:Y:S02]  /*f520*/  FMUL R7, R68, R14 ;  /* 0x0000000e44077220 */ /* 0x000fe40000400000 */
[----:B------:R-:W-:-:S04]  /*f530*/  @P2 FMNMX.NAN R0, |R23|, R0, !PT ;  /* 0x0000000017002209 */ /* 0x000fc80007820200 */
[----:B------:R-:W-:Y:S02]  /*f540*/  @P2 FMNMX.NAN R19, |R25|, R0, !PT ;  /* 0x0000000019132209 */ /* 0x000fe40007820200 */
[----:B-1----:R-:W-:Y:S01]  /*f550*/  @P1 FMNMX.NAN R3, |R12|, R6, !PT ;  /* 0x000000060c031209 */ /* 0x002fe20007820200 */
[C---:B------:R-:W-:Y:S01]  /*f560*/  FMUL R6, R68.reuse, R25 ;  /* 0x0000001944067220 */ /* 0x040fe20000400000 */
[C---:B------:R-:W-:Y:S01]  /*f570*/  FMUL R4, R68.reuse, R23 ;  /* 0x0000001744047220 */ /* 0x040fe20000400000 */
[----:B------:R-:W-:Y:S01]  /*f580*/  FMUL R5, R68, R17 ;  /* 0x0000001144057220 */ /* 0x000fe20000400000 */
[----:B------:R-:W-:Y:S02]  /*f590*/  @P1 FMNMX.NAN R3, |R28|, R3, !PT ;  /* 0x000000031c031209 */ /* 0x000fe40007820200 */
[----:B------:R-:W-:Y:S02]  /*f5a0*/  IADD3 R2, P0, R50, c[0x0][0x278], RZ ;  /* 0x00009e0032027a10 */ /* 0x000fe40007f1e0ff */
[----:B------:R-:W-:-:S02]  /*f5b0*/  F2FP.SATFINITE.E4M3.F32.PACK_AB_MERGE_C R6, R6, R4, RZ ;  /* 0x000000040606723e */ /* 0x000fc400048070ff */
[----:B------:R-:W-:Y:S02]  /*f5c0*/  @P1 FMNMX.NAN R26, |R29|, R3, !PT ;  /* 0x000000031d1a1209 */ /* 0x000fe40007820200 */
[----:B------:R-:W-:Y:S02]  /*f5d0*/  F2FP.SATFINITE.E4M3.F32.PACK_AB_MERGE_C R4, R9, R8, R10 ;  /* 0x000000080904723e */ /* 0x000fe4000480700a */
[----:B------:R-:W-:Y:S02]  /*f5e0*/  F2FP.SATFINITE.E4M3.F32.PACK_AB_MERGE_C R5, R7, R5, R6 ;  /* 0x000000050705723e */ /* 0x000fe40004807006 */
[----:B------:R-:W-:Y:S01]  /*f5f0*/  IADD3.X R3, R51, c[0x0][0x27c], RZ, P0, !PT ;  /* 0x00009f0033037a10 */ /* 0x000fe200007fe4ff */
[----:B------:R-:W-:Y:S05]  /*f600*/  @!P2 BRA `(.L_x_104) ;  /* 0x000024d00000a947 */ /* 0x000fea0003800000 */
[----:B------:R1:W-:Y:S01]  /*f610*/  STG.E.64 [R2.64], R4 ;  /* 0x0000000402007986 */ /* 0x0003e2000c101b10 */
[----:B------:R-:W-:Y:S05]  /*f620*/  BRA `(.L_x_104) ;  /* 0x000024b000007947 */ /* 0x000fea0003800000 */
.L_x_103:
[----:B------:R-:W-:Y:S01]  /*f630*/  BAR.SYNC.DEFER_BLOCKING 0x0 ;  /* 0x0000000000007b1d */ /* 0x000fe20000010000 */
[----:B------:R-:W-:Y:S02]  /*f640*/  ISETP.NE.AND P6, PT, R131, RZ, PT ;  /* 0x000000ff8300720c */ /* 0x000fe40003fc5270 */
[----:B------:R-:W-:-:S02]  /*f650*/  ISETP.NE.AND P5, PT, R129, RZ, PT ;  /* 0x000000ff8100720c */ /* 0x000fc40003fa5270 */
[C---:B------:R-:W-:Y:S02]  /*f660*/  ISETP.LT.AND P4, PT, R49.reuse, c[0x0][0x160], P6 ;  /* 0x0000580031007a0c */ /* 0x040fe40003781270 */
[----:B------:R-:W-:Y:S01]  /*f670*/  ISETP.LT.AND P3, PT, R49, c[0x0][0x160], P5 ;  /* 0x0000580031007a0c */ /* 0x000fe20002f61270 */
        /* <DEDUP_REMOVED lines=28> */
[C---:B------:R-:W-:Y:S01]  /*f840*/  FMUL R10, R68.reuse, R23 ;  /* 0x00000017440a7220 */ /* 0x040fe20000400000 */
[----:B------:R-:W-:Y:S01]  /*f850*/  FMNMX.NAN R32, RZ, R39, !PT ;  /* 0x00000027ff207209 */ /* 0x000fe20007820000 */
[CC--:B------:R-:W-:Y:S01]  /*f860*/  FMUL R13, R68.reuse, R41.reuse ;  /* 0x00000029440d7220 */ /* 0x0c0fe20000400000 */
[----:B------:R-:W-:Y:S01]  /*f870*/  FMNMX.NAN R33, RZ, R41, !PT ;  /* 0x00000029ff217209 */ /* 0x000fe20007820000 */
[----:B------:R-:W-:Y:S01]  /*f880*/  FMUL R12, R68, R39 ;  /* 0x00000027440c7220 */ /* 0x000fe20000400000 */
        /* <DEDUP_REMOVED lines=8> */
[----:B------:R-:W-:-:S02]  /*f910*/  FMUL R9, R3, R33 ;  /* 0x0000002103097220 */ /* 0x000fc40000400000 */
[----:B------:R-:W-:Y:S01]  /*f920*/  F2FP.SATFINITE.E4M3.F32.PACK_AB_MERGE_C R2, R4, R2, RZ ;  /* 0x000000020402723e */ /* 0x000fe200048070ff */
[----:B------:R-:W-:Y:S01]  /*f930*/  @P4 IMAD.MOV.U32 R4, RZ, RZ, R26 ;  /* 0x000000ffff044224 */ /* 0x000fe200078e001a */
[----:B------:R-:W-:Y:S01]  /*f940*/  F2FP.SATFINITE.E4M3.F32.PACK_AB_MERGE_C R6, R6, R5, R14 ;  /* 0x000000050606723e */ /* 0x000fe2000480700e */
[----:B------:R-:W-:Y:S01]  /*f950*/  @P4 IMAD.MOV.U32 R5, RZ, RZ, R27 ;  /* 0x000000ffff054224 */ /* 0x000fe200078e001b */
[----:B------:R-:W-:Y:S02]  /*f960*/  F2FP.SATFINITE.E4M3.F32.PACK_AB_MERGE_C R7, R9, R8, R7 ;  /* 0x000000080907723e */ /* 0x000fe40004807007 */
[----:B------:R-:W-:Y:S02]  /*f970*/  F2FP.SATFINITE.E4M3.F32.PACK_AB_MERGE_C R8, R11, R10, R15 ;  /* 0x0000000a0b08723e */ /* 0x000fe4000480700f */
[----:B------:R-:W-:Y:S01]  /*f980*/  F2FP.SATFINITE.E4M3.F32.PACK_AB_MERGE_C R9, R13, R12, R2 ;  /* 0x0000000c0d09723e */ /* 0x000fe20004807002 */
[----:B------:R1:W-:Y:S01]  /*f990*/  @P4 STG.E.64 [R4.64], R6 ;  /* 0x0000000604004986 */ /* 0x0003e2000c101b10 */
[----:B------:R-:W-:-:S04]  /*f9a0*/  IADD3 R2, R49, 0x8, RZ ;  /* 0x0000000831027810 */ /* 0x000fc80007ffe0ff */
[C---:B------:R-:W-:Y:S02]  /*f9b0*/  ISETP.LT.AND P0, PT, R2.reuse, c[0x0][0x160], P6 ;  /* 0x0000580002007a0c */ /* 0x040fe40003701270 */
[----:B------:R-:W-:Y:S01]  /*f9c0*/  ISETP.LT.AND P2, PT, R2, c[0x0][0x160], P5 ;  /* 0x0000580002007a0c */ /* 0x000fe20002f41270 */
[----:B-1----:R-:W-:Y:S02]  /*f9d0*/  @P3 IMAD.MOV.U32 R4, RZ, RZ, R28 ;  /* 0x000000ffff043224 */ /* 0x002fe400078e001c */
[----:B------:R-:W-:-:S05]  /*f9e0*/  @P3 IMAD.MOV.U32 R5, RZ, RZ, R29 ;  /* 0x000000ffff053224 */ /* 0x000fca00078e001d */
[----:B------:R-:W-:Y:S04]  /*f9f0*/  @P3 STG.E.64 [R4.64], R8 ;  /* 0x0000000804003986 */ /* 0x000fe8000c101b10 */
        /* <DEDUP_REMOVED lines=17> */
[----:B------:R-:W-:Y:S01]  /*fb10*/  FMNMX.NAN R75, RZ, R55, !PT ;  /* 0x00000037ff4b7209 */ /* 0x000fe20007820000 */
[C---:B------:R-:W-:Y:S01]  /*fb20*/  FMUL R6, R3.reuse, R64 ;  /* 0x0000004003067220 */ /* 0x040fe20000400000 */
[----:B------:R-:W-:Y:S01]  /*fb30*/  FMNMX.NAN R77, RZ, R56, !PT ;  /* 0x00000038ff4d7209 */ /* 0x000fe20007820000 */
[C---:B------:R-:W-:Y:S01]  /*fb40*/  FMUL R5, R3.reuse, R60 ;  /* 0x0000003c03057220 */ /* 0x040fe20000400000 */
[----:B------:R-:W-:Y:S01]  /*fb50*/  FMUL R2, R68, R46 ;  /* 0x0000002e44027220 */ /* 0x000fe20000400000 */
[C---:B------:R-:W-:Y:S01]  /*fb60*/  FFMA R51, R0.reuse, R12, R73 ;  /* 0x0000000c00337223 */ /* 0x040fe20000000049 */
[----:B------:R-:W-:Y:S01]  /*fb70*/  FFMA R52, R0, R13, R74 ;  /* 0x0000000d00347223 */ /* 0x000fe2000000004a */
[C---:B------:R-:W-:Y:S01]  /*fb80*/  FMUL R7, R3.reuse, R77 ;  /* 0x0000004d03077220 */ /* 0x040fe20000400000 */
[----:B------:R-:W-:Y:S01]  /*fb90*/  F2FP.SATFINITE.E4M3.F32.PACK_AB_MERGE_C R17, R6, R5, RZ ;  /* 0x000000050611723e */ /* 0x000fe200048070ff */
[----:B------:R-:W-:Y:S01]  /*fba0*/  FMUL R5, R3, R75 ;  /* 0x0000004b03057220 */ /* 0x000fe20000400000 */
[----:B------:R-:W-:Y:S01]  /*fbb0*/  IADD3 R6, P1, R26, c[0x0][0x238], RZ ;  /* 0x00008e001a067a10 */ /* 0x000fe20007f3e0ff */
[----:B------:R-:W-:Y:S01]  /*fbc0*/  FMUL R15, R68, R52 ;  /* 0x00000034440f7220 */ /* 0x000fe20000400000 */
[----:B------:R-:W-:Y:S01]  /*fbd0*/  F2FP.SATFINITE.E4M3.F32.PACK_AB_MERGE_C R10, R4, R2, RZ ;  /* 0x00000002040a723e */ /* 0x000fe200048070ff */
[C---:B------:R-:W-:Y:S01]  /*fbe0*/  FMUL R4, R68.reuse, R56 ;  /* 0x0000003844047220 */ /* 0x040fe20000400000 */
[----:B------:R-:W-:Y:S01]  /*fbf0*/  F2FP.SATFINITE.E4M3.F32.PACK_AB_MERGE_C R11, R7, R5, RZ ;  /* 0x00000005070b723e */ /* 0x000fe200048070ff */
[C---:B------:R-:W-:Y:S01]  /*fc00*/  FMUL R2, R68.reuse, R55 ;  /* 0x0000003744027220 */ /* 0x040fe20000400000 */
[----:B------:R-:W-:Y:S01]  /*fc10*/  IADD3.X R7, R27, c[0x0][0x23c], RZ, P1, !PT ;  /* 0x00008f001b077a10 */ /* 0x000fe20000ffe4ff */
[CC--:B------:R-:W-:Y:S01]  /*fc20*/  FMUL R5, R68.reuse, R22.reuse ;  /* 0x0000001644057220 */ /* 0x0c0fe20000400000 */
[----:B------:R-:W-:Y:S01]  /*fc30*/  FMNMX.NAN R27, RZ, R21, !PT ;  /* 0x00000015ff1b7209 */ /* 0x000fe20007820000 */
[-C--:B------:R-:W-:Y:S01]  /*fc40*/  FMUL R14, R68, R51.reuse ;  /* 0x00000033440e7220 */ /* 0x080fe20000400000 */
[----:B------:R-:W-:Y:S01]  /*fc50*/  FMNMX.NAN R47, RZ, R22, !PT ;  /* 0x00000016ff2f7209 */ /* 0x000fe20007820000 */
[----:B------:R-:W-:Y:S01]  /*fc60*/  IMAD.MOV.U32 R26, RZ, RZ, RZ ;  /* 0x000000ffff1a7224 */ /* 0x000fe200078e00ff */
[----:B------:R-:W-:Y:S01]  /*fc70*/  FMNMX.NAN R48, RZ, R51, !PT ;  /* 0x00000033ff307209 */ /* 0x000fe20007820000 */
[C---:B------:R-:W-:Y:S01]  /*fc80*/  FMUL R8, R3.reuse, R27 ;  /* 0x0000001b03087220 */ /* 0x040fe20000400000 */
[----:B------:R-:W-:Y:S01]  /*fc90*/  FMNMX.NAN R59, RZ, R52, !PT ;  /* 0x00000034ff3b7209 */ /* 0x000fe20007820000 */
[C---:B------:R-:W-:Y:S01]  /*fca0*/  FMUL R9, R3.reuse, R47 ;  /* 0x0000002f03097220 */ /* 0x040fe20000400000 */
[----:B------:R-:W-:Y:S01]  /*fcb0*/  F2FP.SATFINITE.E4M3.F32.PACK_AB_MERGE_C R16, R4, R2, RZ ;  /* 0x000000020410723e */ /* 0x000fe200048070ff */
[----:B------:R-:W-:Y:S01]  /*fcc0*/  FMUL R2, R68, R21 ;  /* 0x0000001544027220 */ /* 0x000fe20000400000 */
[C---:B------:R-:W-:Y:S01]  /*fcd0*/  FMUL R12, R3.reuse, R48 ;  /* 0x00000030030c7220 */ /* 0x040fe20000400000 */
[----:B------:R-:W-:Y:S01]  /*fce0*/  FMUL R13, R3, R59 ;  /* 0x0000003b030d7220 */ /* 0x000fe20000400000 */
[----:B------:R-:W-:-:S02]  /*fcf0*/  IADD3 R4, P1, R28, c[0x0][0x278], RZ ;  /* 0x00009e001c047a10 */ /* 0x000fc40007f3e0ff */
[----:B------:R-:W-:Y:S02]  /*fd00*/  F2FP.SATFINITE.E4M3.F32.PACK_AB_MERGE_C R8, R9, R8, R17 ;  /* 0x000000080908723e */ /* 0x000fe40004807011 */
[----:B------:R-:W-:Y:S02]  /*fd10*/  F2FP.SATFINITE.E4M3.F32.PACK_AB_MERGE_C R10, R5, R2, R10 ;  /* 0x00000002050a723e */ /* 0x000fe4000480700a */
[----:B------:R-:W-:Y:S02]  /*fd20*/  F2FP.SATFINITE.E4M3.F32.PACK_AB_MERGE_C R9, R13, R12, R11 ;  /* 0x0000000c0d09723e */ /* 0x000fe4000480700b */
[----:B------:R-:W-:Y:S02]  /*fd30*/  IADD3.X R5, R29, c[0x0][0x27c], RZ, P1, !PT ;  /* 0x00009f001d057a10 */ /* 0x000fe40000ffe4ff */
[----:B------:R-:W-:Y:S01]  /*fd40*/  F2FP.SATFINITE.E4M3.F32.PACK_AB_MERGE_C R11, R15, R14, R16 ;  /* 0x0000000e0f0b723e */ /* 0x000fe20004807010 */
[----:B------:R-:W-:Y:S01]  /*fd50*/  @P0 STG.E.64 [R6.64], R8 ;  /* 0x0000000806000986 */ /* 0x000fe2000c101b10 */
[----:B------:R-:W-:-:S02]  /*fd60*/  @P4 FMNMX.NAN R2, RZ, |R24|, !PT ;  /* 0x40000018ff024209 */ /* 0x000fc40007820000 */
[----:B------:R-:W-:Y:S01]  /*fd70*/  IADD3 R12, P1, R6, c[0x0][0x238], RZ ;  /* 0x00008e00060c7a10 */ /* 0x000fe20007f3e0ff */
[----:B------:R1:W-:Y:S01]  /*fd80*/  @P2 STG.E.64 [R4.64], R10 ;  /* 0x0000000a04002986 */ /* 0x0003e2000c101b10 */
[----:B------:R-:W-:Y:S02]  /*fd90*/  @P4 FMNMX.NAN R2, |R25|, R2, !PT ;  /* 0x0000000219024209 */ /* 0x000fe40007820200 */
[----:B------:R-:W-:Y:S01]  /*fda0*/  IADD3.X R13, R7, c[0x0][0x23c], RZ, P1, !PT ;  /* 0x00008f00070d7a10 */ /* 0x000fe20000ffe4ff */
[----:B------:R-:W-:Y:S01]  /*fdb0*/  BAR.SYNC.DEFER_BLOCKING 0x0 ;  /* 0x0000000000007b1d */ /* 0x000fe20000010000 */
[----:B------:R-:W-:-:S04]  /*fdc0*/  @P4 FMNMX.NAN R2, |R34|, R2, !PT ;  /* 0x0000000222024209 */ /* 0x000fc80007820200 */
[----:B------:R-:W-:-:S04]  /*fdd0*/  @P4 FMNMX.NAN R2, |R35|, R2, !PT ;  /* 0x0000000223024209 */ /* 0x000fc80007820200 */
[----:B------:R-:W-:-:S04]  /*fde0*/  @P4 FMNMX.NAN R2, |R32|, R2, !PT ;  /* 0x0000000220024209 */ /* 0x000fc80007820200 */
[----:B------:R-:W-:-:S04]  /*fdf0*/  @P4 FMNMX.NAN R2, |R33|, R2, !PT ;  /* 0x0000000221024209 */ /* 0x000fc80007820200 */
[----:B------:R-:W-:-:S04]  /*fe00*/  @P4 FMNMX.NAN R2, |R36|, R2, !PT ;  /* 0x0000000224024209 */ /* 0x000fc80007820200 */
[----:B------:R-:W-:Y:S02]  /*fe10*/  @P4 FMNMX.NAN R26, |R38|, R2, !PT ;  /* 0x00000002261a4209 */ /* 0x000fe40007820200 */
[----:B------:R-:W-:Y:S01]  /*fe20*/  IADD3 R2, R49, 0x10, RZ ;  /* 0x0000001031027810 */ /* 0x000fe20007ffe0ff */
[----:B------:R-:W-:Y:S01]  /*fe30*/  STS.64 [R20.X8], R96 ;  /* 0x0000006014007388 */ /* 0x000fe20000008a00 */
[----:B-1----:R-:W-:Y:S02]  /*fe40*/  IADD3 R10, P4, R4, c[0x0][0x278], RZ ;  /* 0x00009e00040a7a10 */ /* 0x002fe40007f9e0ff */
[C---:B------:R-:W-:Y:S01]  /*fe50*/  ISETP.LT.AND P1, PT, R2.reuse, c[0x0][0x160], P6 ;  /* 0x0000580002007a0c */ /* 0x040fe20003721270 */
[----:B------:R-:W-:Y:S01]  /*fe60*/  STS.64 [R20.X8+0x20], R88 ;  /* 0x0000205814007388 */ /* 0x000fe20000008a00 */
[----:B------:R-:W-:Y:S02]  /*fe70*/  IADD3.X R11, R5, c[0x0][0x27c], RZ, P4, !PT ;  /* 0x00009f00050b7a10 */ /* 0x000fe400027fe4ff */
[----:B------:R-:W-:Y:S01]  /*fe80*/  ISETP.LT.AND P4, PT, R2, c[0x0][0x160], P5 ;  /* 0x0000580002007a0c */ /* 0x000fe20002f81270 */
        /* <DEDUP_REMOVED lines=23> */
[-C--:B------:R-:W-:Y:S01]  /*10000*/  FMNMX.NAN R58, RZ, R25.reuse, !PT ;  /* 0x00000019ff3a7209 */ /* 0x080fe20007820000 */
        /* <DEDUP_REMOVED lines=8> */
[C---:B------:R-:W-:Y:S01]  /*10090*/  FMUL R4, R68.reuse, R57 ;  /* 0x0000003944047220 */ /* 0x040fe20000400000 */
[----:B------:R-:W-:Y:S01]  /*100a0*/  FMUL R2, R68, R54 ;  /* 0x0000003644027220 */ /* 0x000fe20000400000 */
[----:B------:R-:W-:Y:S01]  /*100b0*/  F2FP.SATFINITE.E4M3.F32.PACK_AB_MERGE_C R16, R8, R7, RZ ;  /* 0x000000070810723e */ /* 0x000fe200048070ff */
[C---:B------:R-:W-:Y:S01]  /*100c0*/  FMUL R8, R3.reuse, R65 ;  /* 0x0000004103087220 */ /* 0x040fe20000400000 */
[----:B------:R-:W-:Y:S01]  /*100d0*/  F2FP.SATFINITE.E4M3.F32.PACK_AB_MERGE_C R7, R6, R5, RZ ;  /* 0x000000050607723e */ /* 0x000fe200048070ff */
[C---:B------:R-:W-:Y:S01]  /*100e0*/  FMUL R6, R3.reuse, R61 ;  /* 0x0000003d03067220 */ /* 0x040fe20000400000 */
[C---:B------:R-:W-:Y:S01]  /*100f0*/  FMUL R5, R3.reuse, R58 ;  /* 0x0000003a03057220 */ /* 0x040fe20000400000 */
[----:B------:R-:W-:Y:S01]  /*10100*/  FMUL R9, R3, R76 ;  /* 0x0000004c03097220 */ /* 0x000fe20000400000 */
[----:B------:R-:W-:-:S02]  /*10110*/  F2FP.SATFINITE.E4M3.F32.PACK_AB_MERGE_C R2, R4, R2, RZ ;  /* 0x000000020402723e */ /* 0x000fc400048070ff */
[----:B------:R-:W-:Y:S01]  /*10120*/  F2FP.SATFINITE.E4M3.F32.PACK_AB_MERGE_C R4, R15, R14, R19 ;  /* 0x0000000e0f04723e */ /* 0x000fe20004807013 */
[----:B------:R-:W-:Y:S01]  /*10130*/  IMAD.MOV.U32 R19, RZ, RZ, RZ ;  /* 0x000000ffff137224 */ /* 0x000fe200078e00ff */
[----:B------:R-:W-:Y:S02]  /*10140*/  F2FP.SATFINITE.E4M3.F32.PACK_AB_MERGE_C R6, R6, R5, R16 ;  /* 0x000000050606723e */ /* 0x000fe40004807010 */
[----:B------:R-:W-:Y:S02]  /*10150*/  F2FP.SATFINITE.E4M3.F32.PACK_AB_MERGE_C R7, R9, R8, R7 ;  /* 0x000000080907723e */ /* 0x000fe40004807007 */
[----:B------:R-:W-:Y:S02]  /*10160*/  F2FP.SATFINITE.E4M3.F32.PACK_AB_MERGE_C R5, R18, R17, R2 ;  /* 0x000000111205723e */ /* 0x000fe40004807002 */
[----:B------:R-:W-:Y:S01]  /*10170*/  @P0 FMNMX.NAN R2, R26, |R27|, !PT ;  /* 0x4000001b1a020209 */ /* 0x000fe20007820000 */
[----:B------:R-:W-:Y:S03]  /*10180*/  @P1 STG.E.64 [R12.64], R6 ;  /* 0x000000060c001986 */ /* 0x000fe6000c101b10 */
[----:B------:R-:W-:Y:S01]  /*10190*/  @P0 FMNMX.NAN R2, |R47|, R2, !PT ;  /* 0x000000022f020209 */ /* 0x000fe20007820200 */
[----:B------:R1:W-:Y:S03]  /*101a0*/  @P4 STG.E.64 [R10.64], R4 ;  /* 0x000000040a004986 */ /* 0x0003e6000c101b10 */
[----:B------:R-:W-:Y:S01]  /*101b0*/  @P0 FMNMX.NAN R2, |R60|, R2, !PT ;  /* 0x000000023c020209 */ /* 0x000fe20007820200 */
[----:B------:R-:W-:Y:S03]  /*101c0*/  BAR.SYNC.DEFER_BLOCKING 0x0 ;  /* 0x0000000000007b1d */ /* 0x000fe60000010000 */
[----:B------:R-:W-:-:S04]  /*101d0*/  @P0 FMNMX.NAN R2, |R64|, R2, !PT ;  /* 0x0000000240020209 */ /* 0x000fc80007820200 */
[----:B------:R-:W-:-:S04]  /*101e0*/  @P0 FMNMX.NAN R2, |R48|, R2, !PT ;  /* 0x0000000230020209 */ /* 0x000fc80007820200 */
[----:B------:R-:W-:-:S04]  /*101f0*/  @P0 FMNMX.NAN R2, |R59|, R2, !PT ;  /* 0x000000023b020209 */ /* 0x000fc80007820200 */
[----:B------:R-:W-:-:S04]  /*10200*/  @P0 FMNMX.NAN R2, |R75|, R2, !PT ;  /* 0x000000024b020209 */ /* 0x000fc80007820200 */
[----:B------:R-:W-:Y:S02]  /*10210*/  @P0 FMNMX.NAN R26, |R77|, R2, !PT ;  /* 0x000000024d1a0209 */ /* 0x000fe40007820200 */
[----:B------:R-:W-:Y:S01]  /*10220*/  IADD3 R2, R49, 0x18, RZ ;  /* 0x0000001831027810 */ /* 0x000fe20007ffe0ff */
[----:B------:R-:W-:Y:S01]  /*10230*/  STS.64 [R20.X8], R120 ;  /* 0x0000007814007388 */ /* 0x000fe20000008a00 */
[----:B-1----:R-:W-:Y:S02]  /*10240*/  @P3 FMNMX.NAN R4, RZ, |R23|, !PT ;  /* 0x40000017ff043209 */ /* 0x002fe40007820000 */
[----:B------:R-:W-:Y:S01]  /*10250*/  IADD3 R10, P0, R10, c[0x0][0x278], RZ ;  /* 0x00009e000a0a7a10 */ /* 0x000fe20007f1e0ff */
[----:B------:R-:W-:Y:S01]  /*10260*/  STS.64 [R20.X8+0x20], R118 ;  /* 0x0000207614007388 */ /* 0x000fe20000008a00 */
[----:B------:R-:W-:Y:S02]  /*10270*/  @P3 FMNMX.NAN R4, |R37|, R4, !PT ;  /* 0x0000000425043209 */ /* 0x000fe40007820200 */
[----:B------:R-:W-:Y:S01]  /*10280*/  IADD3.X R11, R11, c[0x0][0x27c], RZ, P0, !PT ;  /* 0x00009f000b0b7a10 */ /* 0x000fe200007fe4ff */
[----:B------:R-:W-:Y:S01]  /*10290*/  STS.64 [R20.X8+0x40], R116 ;  /* 0x0000407414007388 */ /* 0x000fe20000008a00 */
[----:B------:R-:W-:-:S02]  /*102a0*/  @P3 FMNMX.NAN R4, |R42|, R4, !PT ;  /* 0x000000042a043209 */ /* 0x000fc40007820200 */
[----:B------:R-:W-:Y:S01]  /*102b0*/  ISETP.LT.AND P0, PT, R2, c[0x0][0x160], P5 ;  /* 0x0000580002007a0c */ /* 0x000fe20002f01270 */
[----:B------:R-:W-:Y:S01]  /*102c0*/  STS.64 [R20.X8+0x60], R98 ;  /* 0x0000606214007388 */ /* 0x000fe20000008a00 */
[----:B------:R-:W-:-:S03]  /*102d0*/  @P3 FMNMX.NAN R4, |R43|, R4, !PT ;  /* 0x000000042b043209 */ /* 0x000fc60007820200 */
[----:B------:R-:W-:Y:S01]  /*102e0*/  BAR.SYNC.DEFER_BLOCKING 0x0 ;  /* 0x0000000000007b1d */ /* 0x000fe20000010000 */
[----:B------:R-:W-:-:S04]  /*102f0*/  @P3 FMNMX.NAN R4, |R39|, R4, !PT ;  /* 0x0000000427043209 */ /* 0x000fc80007820200 */
[----:B------:R-:W-:-:S04]  /*10300*/  @P3 FMNMX.NAN R4, |R41|, R4, !PT ;  /* 0x0000000429043209 */ /* 0x000fc80007820200 */
[----:B------:R-:W-:-:S04]  /*10310*/  @P3 FMNMX.NAN R4, |R44|, R4, !PT ;  /* 0x000000042c043209 */ /* 0x000fc80007820200 */
[----:B------:R-:W-:Y:S02]  /*10320*/  @P3 FMNMX.NAN R19, |R45|, R4, !PT ;  /* 0x000000042d133209 */ /* 0x000fe40007820200 */
[----:B------:R-:W-:Y:S02]  /*10330*/  IADD3 R12, P3, R12, c[0x0][0x238], RZ ;  /* 0x00008e000c0c7a10 */ /* 0x000fe40007f7e0ff */
[----:B------:R-:W-:Y:S02]  /*10340*/  @P2 FMNMX.NAN R4, R19, |R21|, !PT ;  /* 0x4000001513042209 */ /* 0x000fe40007820000 */
[----:B------:R-:W-:Y:S02]  /*10350*/  IADD3.X R13, R13, c[0x0][0x23c], RZ, P3, !PT ;  /* 0x00008f000d0d7a10 */ /* 0x000fe40001ffe4ff */
[----:B------:R-:W-:Y:S02]  /*10360*/  ISETP.LT.AND P3, PT, R2, c[0x0][0x160], P6 ;  /* 0x0000580002007a0c */ /* 0x000fe40003761270 */
        /* <DEDUP_REMOVED lines=39> */
[----:B------:R-:W-:Y:S02]  /*105e0*/  F2FP.SATFINITE.E4M3.F32.PACK_AB_MERGE_C R4, R15, R14, R21 ;  /* 0x0000000e0f04723e */ /* 0x000fe40004807015 */
[----:B------:R-:W-:Y:S02]  /*105f0*/  F2FP.SATFINITE.E4M3.F32.PACK_AB_MERGE_C R6, R6, R5, R16 ;  /* 0x000000050606723e */ /* 0x000fe40004807010 */
[----:B------:R-:W-:Y:S02]  /*10600*/  F2FP.SATFINITE.E4M3.F32.PACK_AB_MERGE_C R7, R9, R8, R7 ;  /* 0x000000080907723e */ /* 0x000fe40004807007 */
[----:B------:R-:W-:Y:S02]  /*10610*/  F2FP.SATFINITE.E4M3.F32.PACK_AB_MERGE_C R5, R18, R17, R2 ;  /* 0x000000111205723e */ /* 0x000fe40004807002 */
[----:B------:R-:W-:Y:S01]  /*10620*/  @P2 FMNMX.NAN R2, |R46|, R22, !PT ;  /* 0x000000162e022209 */ /* 0x000fe20007820200 */
[----:B------:R-:W-:Y:S04]  /*10630*/  @P3 STG.E.64 [R12.64], R6 ;  /* 0x000000060c003986 */ /* 0x000fe8000c101b10 */
[----:B------:R1:W-:Y:S04]  /*10640*/  @P0 STG.E.64 [R10.64], R4 ;  /* 0x000000040a000986 */ /* 0x0003e8000c101b10 */
[----:B------:R-:W-:Y:S06]  /*10650*/  BAR.SYNC.DEFER_BLOCKING 0x0 ;  /* 0x0000000000007b1d */ /* 0x000fec0000010000 */
[----:B------:R-:W-:Y:S01]  /*10660*/  STS.64 [R20.X8], R162 ;  /* 0x000000a214007388 */ /* 0x000fe20000008a00 */
[----:B-1----:R-:W-:-:S02]  /*10670*/  @P2 FMNMX.NAN R4, |R53|, R2, !PT ;  /* 0x0000000235042209 */ /* 0x002fc40007820200 */
        /* <DEDUP_REMOVED lines=13> */
[----:B------:R-:W-:Y:S02]  /*10750*/  @P4 FMNMX.NAN R2, R19, |R25|, !PT ;  /* 0x4000001913024209 */ /* 0x000fe40007820000 */
[----:B------:R-:W-:Y:S02]  /*10760*/  @P1 FMNMX.NAN R4, |R76|, R4, !PT ;  /* 0x000000044c041209 */ /* 0x000fe40007820200 */
[----:B------:R-:W-:-:S02]  /*10770*/  @P4 FMNMX.NAN R2, |R24|, R2, !PT ;  /* 0x0000000218024209 */ /* 0x000fc40007820200 */
[----:B------:R-:W-:Y:S02]  /*10780*/  @P1 FMNMX.NAN R5, |R81|, R4, !PT ;  /* 0x0000000451051209 */ /* 0x000fe40007820200 */
[----:B------:R-:W-:Y:S02]  /*10790*/  @P4 FMNMX.NAN R4, |R38|, R2, !PT ;  /* 0x0000000226044209 */ /* 0x000fe40007820200 */
[----:B------:R-:W-:Y:S02]  /*107a0*/  @P1 FMNMX.NAN R26, |R83|, R5, !PT ;  /* 0x00000005531a1209 */ /* 0x000fe40007820200 */
[----:B------:R-:W-:Y:S02]  /*107b0*/  IADD3 R16, P2, R12, c[0x0][0x238], RZ ;  /* 0x00008e000c107a10 */ /* 0x000fe40007f5e0ff */
[----:B------:R-:W-:Y:S02]  /*107c0*/  IADD3 R24, P1, R10, c[0x0][0x278], RZ ;  /* 0x00009e000a187a10 */ /* 0x000fe40007f3e0ff */
[----:B------:R-:W-:-:S02]  /*107d0*/  @P4 FMNMX.NAN R4, |R40|, R4, !PT ;  /* 0x0000000428044209 */ /* 0x000fc40007820200 */
[----:B------:R-:W-:Y:S01]  /*107e0*/  IADD3 R2, R49, 0x20, RZ ;  /* 0x0000002031027810 */ /* 0x000fe20007ffe0ff */
[----:B------:R-:W1:Y:S01]  /*107f0*/  LDS.128 R28, [R62.X16] ;  /* 0x000000003e1c7984 */ /* 0x000e62000000cc00 */
[----:B------:R-:W-:Y:S02]  /*10800*/  IADD3.X R17, R13, c[0x0][0x23c], RZ, P2, !PT ;  /* 0x00008f000d117a10 */ /* 0x000fe400017fe4ff */
[----:B------:R-:W-:Y:S01]  /*10810*/  IADD3.X R25, R11, c[0x0][0x27c], RZ, P1, !PT ;  /* 0x00009f000b197a10 */ /* 0x000fe20000ffe4ff */
[----:B------:R-:W2:Y:S01]  /*10820*/  LDS.128 R32, [R67.X16] ;  /* 0x0000000043207984 */ /* 0x000ea2000000cc00 */
[----:B------:R-:W-:Y:S02]  /*10830*/  @P4 FMNMX.NAN R18, |R36|, R4, !PT ;  /* 0x0000000424124209 */ /* 0x000fe40007820200 */
[C---:B------:R-:W-:Y:S02]  /*10840*/  ISETP.LT.AND P2, PT, R2.reuse, c[0x0][0x160], P6 ;  /* 0x0000580002007a0c */ /* 0x040fe40003741270 */
[----:B------:R-:W-:Y:S01]  /*10850*/  ISETP.LT.AND P1, PT, R2, c[0x0][0x160], P5 ;  /* 0x0000580002007a0c */ /* 0x000fe20002f21270 */
[C---:B-1----:R-:W-:Y:S01]  /*10860*/  FFMA R42, R0.reuse, R30, R63 ;  /* 0x0000001e002a7223 */ /* 0x042fe2000000003f */
[C---:B------:R-:W-:Y:S01]  /*10870*/  FFMA R44, R0.reuse, R31, R66 ;  /* 0x0000001f002c7223 */ /* 0x040fe20000000042 */
[C---:B------:R-:W-:Y:S01]  /*10880*/  FFMA R36, R0.reuse, R28, R69 ;  /* 0x0000001c00247223 */ /* 0x040fe20000000045 */
[C---:B--2---:R-:W-:Y:S01]  /*10890*/  FFMA R45, R0.reuse, R34, R71 ;  /* 0x00000022002d7223 */ /* 0x044fe20000000047 */
[C---:B------:R-:W-:Y:S01]  /*108a0*/  FFMA R46, R0.reuse, R35, R72 ;  /* 0x00000023002e7223 */ /* 0x040fe20000000048 */
[----:B------:R-:W-:Y:S01]  /*108b0*/  FMNMX.NAN R55, RZ, R42, !PT ;  /* 0x0000002aff377209 */ /* 0x000fe20007820000 */
[C---:B------:R-:W-:Y:S01]  /*108c0*/  FFMA R34, R0.reuse, R29, R70 ;  /* 0x0000001d00227223 */ /* 0x040fe20000000046 */
[----:B------:R-:W-:Y:S01]  /*108d0*/  FMNMX.NAN R56, RZ, R44, !PT ;  /* 0x0000002cff387209 */ /* 0x000fe20007820000 */
[C---:B------:R-:W-:Y:S01]  /*108e0*/  FFMA R38, R0.reuse, R32, R73 ;  /* 0x0000002000267223 */ /* 0x040fe20000000049 */
[----:B------:R-:W-:Y:S01]  /*108f0*/  FMNMX.NAN R61, RZ, R45, !PT ;  /* 0x0000002dff3d7209 */ /* 0x000fe20007820000 */
[----:B------:R-:W-:Y:S01]  /*10900*/  FFMA R40, R0, R33, R74 ;  /* 0x0000002100287223 */ /* 0x000fe2000000004a */
[----:B------:R-:W-:Y:S01]  /*10910*/  FMNMX.NAN R65, RZ, R46, !PT ;  /* 0x0000002eff417209 */ /* 0x000fe20007820000 */
        /* <DEDUP_REMOVED lines=29> */
[----:B------:R-:W-:Y:S03]  /*10af0*/  @P2 STG.E.64 [R16.64], R6 ;  /* 0x0000000610002986 */ /* 0x000fe6000c101b10 */
[----:B------:R-:W-:Y:S01]  /*10b00*/  @P4 FMNMX.NAN R2, |R54|, R2, !PT ;  /* 0x0000000236024209 */ /* 0x000fe20007820200 */
[----:B------:R1:W-:Y:S03]  /*10b10*/  @P1 STG.E.64 [R24.64], R4 ;  /* 0x0000000418001986 */ /* 0x0003e6000c101b10 */
[----:B------:R-:W-:Y:S01]  /*10b20*/  @P4 FMNMX.NAN R19, |R57|, R2, !PT ;  /* 0x0000000239134209 */ /* 0x000fe20007820200 */
[----:B------:R-:W-:Y:S03]  /*10b30*/  BAR.SYNC.DEFER_BLOCKING 0x0 ;  /* 0x0000000000007b1d */ /* 0x000fe60000010000 */
[----:B------:R-:W-:-:S04]  /*10b40*/  @P0 FMNMX.NAN R2, R19, |R37|, !PT ;  /* 0x4000002513020209 */ /* 0x000fc80007820000 */
[----:B------:R-:W-:-:S04]  /*10b50*/  @P0 FMNMX.NAN R2, |R23|, R2, !PT ;  /* 0x0000000217020209 */ /* 0x000fc80007820200 */
[----:B------:R-:W-:-:S04]  /*10b60*/  @P0 FMNMX.NAN R2, |R41|, R2, !PT ;  /* 0x0000000229020209 */ /* 0x000fc80007820200 */
[----:B------:R-:W-:-:S04]  /*10b70*/  @P0 FMNMX.NAN R2, |R43|, R2, !PT ;  /* 0x000000022b020209 */ /* 0x000fc80007820200 */
[----:B------:R-:W-:Y:S01]  /*10b80*/  @P0 FMNMX.NAN R2, |R27|, R2, !PT ;  /* 0x000000021b020209 */ /* 0x000fe20007820200 */
[----:B------:R-:W-:Y:S01]  /*10b90*/  STS.64 [R20.X8], R170 ;  /* 0x000000aa14007388 */ /* 0x000fe20000008a00 */
[----:B-1----:R-:W-:-:S03]  /*10ba0*/  @P3 FMNMX.NAN R4, R26, |R59|, !PT ;  /* 0x4000003b1a043209 */ /* 0x002fc60007820000 */
[----:B------:R-:W-:Y:S01]  /*10bb0*/  STS.64 [R20.X8+0x20], R168 ;  /* 0x000020a814007388 */ /* 0x000fe20000008a00 */
[----:B------:R-:W-:-:S03]  /*10bc0*/  @P3 FMNMX.NAN R4, |R60|, R4, !PT ;  /* 0x000000043c043209 */ /* 0x000fc60007820200 */
[----:B------:R-:W-:Y:S01]  /*10bd0*/  STS.64 [R20.X8+0x40], R166 ;  /* 0x000040a614007388 */ /* 0x000fe20000008a00 */
[----:B------:R-:W-:Y:S02]  /*10be0*/  @P3 FMNMX.NAN R5, |R77|, R4, !PT ;  /* 0x000000044d053209 */ /* 0x000fe40007820200 */
[----:B------:R-:W-:Y:S01]  /*10bf0*/  @P0 FMNMX.NAN R4, |R39|, R2, !PT ;  /* 0x0000000227040209 */ /* 0x000fe20007820200 */
[----:B------:R-:W-:Y:S01]  /*10c00*/  STS.64 [R20.X8+0x60], R164 ;  /* 0x000060a414007388 */ /* 0x000fe20000008a00 */
[----:B------:R-:W-:Y:S02]  /*10c10*/  @P3 FMNMX.NAN R5, |R78|, R5, !PT ;  /* 0x000000054e053209 */ /* 0x000fe40007820200 */
[----:B------:R-:W-:Y:S01]  /*10c20*/  IADD3 R2, R49, 0x28, RZ ;  /* 0x0000002831027810 */ /* 0x000fe20007ffe0ff */
[----:B------:R-:W-:Y:S01]  /*10c30*/  BAR.SYNC.DEFER_BLOCKING 0x0 ;  /* 0x0000000000007b1d */ /* 0x000fe20000010000 */
[----:B------:R-:W-:Y:S02]  /*10c40*/  @P3 FMNMX.NAN R5, |R64|, R5, !PT ;  /* 0x0000000540053209 */ /* 0x000fe40007820200 */
[----:B------:R-:W-:-:S02]  /*10c50*/  @P0 FMNMX.NAN R4, |R47|, R4, !PT ;  /* 0x000000042f040209 */ /* 0x000fc40007820200 */
[----:B------:R-:W-:Y:S02]  /*10c60*/  @P3 FMNMX.NAN R5, |R75|, R5, !PT ;  /* 0x000000054b053209 */ /* 0x000fe40007820200 */
[----:B------:R-:W-:Y:S02]  /*10c70*/  ISETP.LT.AND P4, PT, R2, c[0x0][0x160], P6 ;  /* 0x0000580002007a0c */ /* 0x000fe40003781270 */
[----:B------:R-:W-:Y:S02]  /*10c80*/  @P3 FMNMX.NAN R5, |R82|, R5, !PT ;  /* 0x0000000552053209 */ /* 0x000fe40007820200 */
[----:B------:R-:W-:Y:S02]  /*10c90*/  @P0 FMNMX.NAN R19, |R48|, R4, !PT ;  /* 0x0000000430130209 */ /* 0x000fe40007820200 */
[----:B------:R-:W-:Y:S02]  /*10ca0*/  @P3 FMNMX.NAN R26, |R84|, R5, !PT ;  /* 0x00000005541a3209 */ /* 0x000fe40007820200 */
[----:B------:R-:W-:-:S02]  /*10cb0*/  ISETP.LT.AND P3, PT, R2, c[0x0][0x160], P5 ;  /* 0x0000580002007a0c */ /* 0x000fc40002f61270 */
[----:B------:R-:W-:-:S04]  /*10cc0*/  IADD3 R22, P0, R16, c[0x0][0x238], RZ ;  /* 0x00008e0010167a10 */ /* 0x000fc80007f1e0ff */
[----:B------:R-:W-:Y:S02]  /*10cd0*/  IADD3.X R23, R17, c[0x0][0x23c], RZ, P0, !PT ;  /* 0x00008f0011177a10 */ /* 0x000fe400007fe4ff */
[----:B------:R-:W-:Y:S01]  /*10ce0*/  IADD3 R24, P0, R24, c[0x0][0x278], RZ ;  /* 0x00009e0018187a10 */ /* 0x000fe20007f1e0ff */
[----:B------:R-:W1:Y:S03]  /*10cf0*/  LDS.128 R8, [R62.X16] ;  /* 0x000000003e087984 */ /* 0x000e66000000cc00 */
[----:B------:R-:W-:Y:S01]  /*10d00*/  IADD3.X R25, R25, c[0x0][0x27c], RZ, P0, !PT ;  /* 0x00009f0019197a10 */ /* 0x000fe200007fe4ff */
        /* <DEDUP_REMOVED lines=10> */
[----:B------:R-:W-:Y:S01]  /*10db0*/  FMUL R2, R68, R15 ;  /* 0x0000000f44027220 */ /* 0x000fe20000400000 */
[C---:B------:R-:W-:Y:S01]  /*10dc0*/  FMUL R6, R3.reuse, R54 ;  /* 0x0000003603067220 */ /* 0x040fe20000400000 */
[----:B------:R-:W-:Y:S01]  /*10dd0*/  FMNMX.NAN R57, RZ, R43, !PT ;  /* 0x0000002bff397209 */ /* 0x000fe20007820000 */
[C---:B------:R-:W-:Y:S01]  /*10de0*/  FMUL R5, R3.reuse, R30 ;  /* 0x0000001e03057220 */ /* 0x040fe20000400000 */
        /* <DEDUP_REMOVED lines=8> */
[----:B------:R-:W-:Y:S01]  /*10e70*/  FMUL R6, R3, R58 ;  /* 0x0000003a03067220 */ /* 0x000fe20000400000 */
[----:B------:R-:W-:Y:S01]  /*10e80*/  FMNMX.NAN R17, RZ, R13, !PT ;  /* 0x0000000dff117209 */ /* 0x000fe20007820000 */
[C---:B------:R-:W-:Y:S01]  /*10e90*/  FMUL R12, R68.reuse, R41 ;  /* 0x00000029440c7220 */ /* 0x040fe20000400000 */
[----:B------:R-:W-:Y:S01]  /*10ea0*/  FMNMX.NAN R28, RZ, R14, !PT ;  /* 0x0000000eff1c7209 */ /* 0x000fe20007820000 */
[-C--:B------:R-:W-:Y:S01]  /*10eb0*/  FMUL R11, R68, R39.reuse ;  /* 0x00000027440b7220 */ /* 0x080fe20000400000 */
[----:B------:R-:W-:-:S02]  /*10ec0*/  FMNMX.NAN R50, RZ, R39, !PT ;  /* 0x00000027ff327209 */ /* 0x000fc40007820000 */
[----:B------:R-:W-:Y:S01]  /*10ed0*/  FMNMX.NAN R51, RZ, R41, !PT ;  /* 0x00000029ff337209 */ /* 0x000fe20007820000 */
[C---:B------:R-:W-:Y:S01]  /*10ee0*/  FMUL R7, R3.reuse, R28 ;  /* 0x0000001c03077220 */ /* 0x040fe20000400000 */
[----:B------:R-:W-:Y:S01]  /*10ef0*/  F2FP.SATFINITE.E4M3.F32.PACK_AB_MERGE_C R16, R4, R2, RZ ;  /* 0x000000020410723e */ /* 0x000fe200048070ff */
[----:B------:R-:W-:Y:S01]  /*10f00*/  FMUL R4, R68, R14 ;  /* 0x0000000e44047220 */ /* 0x000fe20000400000 */
[----:B------:R-:W-:Y:S01]  /*10f10*/  F2FP.SATFINITE.E4M3.F32.PACK_AB_MERGE_C R8, R6, R5, RZ ;  /* 0x000000050608723e */ /* 0x000fe200048070ff */
[----:B------:R-:W-:Y:S01]  /*10f20*/  FMUL R2, R68, R13 ;  /* 0x0000000d44027220 */ /* 0x000fe20000400000 */
[C---:B------:R-:W-:Y:S01]  /*10f30*/  FMUL R5, R3.reuse, R17 ;  /* 0x0000001103057220 */ /* 0x040fe20000400000 */
[C---:B------:R-:W-:Y:S01]  /*10f40*/  FMUL R9, R3.reuse, R50 ;  /* 0x0000003203097220 */ /* 0x040fe20000400000 */
[----:B------:R-:W-:Y:S02]  /*10f50*/  FMUL R10, R3, R51 ;  /* 0x00000033030a7220 */ /* 0x000fe40000400000 */
[----:B------:R-:W-:-:S02]  /*10f60*/  F2FP.SATFINITE.E4M3.F32.PACK_AB_MERGE_C R6, R4, R2, R27 ;  /* 0x000000020406723e */ /* 0x000fc4000480701b */
[----:B------:R-:W-:Y:S02]  /*10f70*/  F2FP.SATFINITE.E4M3.F32.PACK_AB_MERGE_C R4, R7, R5, R18 ;  /* 0x000000050704723e */ /* 0x000fe40004807012 */
[----:B------:R-:W-:Y:S02]  /*10f80*/  F2FP.SATFINITE.E4M3.F32.PACK_AB_MERGE_C R5, R10, R9, R8 ;  /* 0x000000090a05723e */ /* 0x000fe40004807008 */
[----:B------:R-:W-:Y:S02]  /*10f90*/  F2FP.SATFINITE.E4M3.F32.PACK_AB_MERGE_C R7, R12, R11, R16 ;  /* 0x0000000b0c07723e */ /* 0x000fe40004807010 */
[----:B------:R-:W-:Y:S01]  /*10fa0*/  @P1 FMNMX.NAN R2, R19, |R36|, !PT ;  /* 0x4000002413021209 */ /* 0x000fe20007820000 */
[----:B------:R1:W-:Y:S03]  /*10fb0*/  @P4 STG.E.64 [R22.64], R4 ;  /* 0x0000000416004986 */ /* 0x0003e6000c101b10 */
        /* <DEDUP_REMOVED lines=9> */
[----:B-1----:R-:W-:Y:S02]  /*11050*/  @P2 FMNMX.NAN R4, R26, |R32|, !PT ;  /* 0x400000201a042209 */ /* 0x002fe40007820000 */
[----:B------:R-:W-:Y:S01]  /*11060*/  IADD3 R2, R49, 0x30, RZ ;  /* 0x0000003031027810 */ /* 0x000fe20007ffe0ff */
[----:B------:R-:W-:Y:S01]  /*11070*/  STS.64 [R20.X8], R178 ;  /* 0x000000b214007388 */ /* 0x000fe20000008a00 */
[----:B------:R-:W-:Y:S02]  /*11080*/  @P2 FMNMX.NAN R4, |R33|, R4, !PT ;  /* 0x0000000421042209 */ /* 0x000fe40007820200 */
[----:B------:R-:W-:Y:S01]  /*11090*/  ISETP.LT.AND P1, PT, R2, c[0x0][0x160], P5 ;  /* 0x0000580002007a0c */ /* 0x000fe20002f21270 */
[----:B------:R-:W-:Y:S01]  /*110a0*/  STS.64 [R20.X8+0x20], R176 ;  /* 0x000020b014007388 */ /* 0x000fe20000008a00 */
[----:B------:R-:W-:-:S03]  /*110b0*/  @P2 FMNMX.NAN R4, |R55|, R4, !PT ;  /* 0x0000000437042209 */ /* 0x000fc60007820200 */
[----:B------:R-:W-:Y:S01]  /*110c0*/  STS.64 [R20.X8+0x40], R174 ;  /* 0x000040ae14007388 */ /* 0x000fe20000008a00 */
[----:B------:R-:W-:-:S03]  /*110d0*/  @P2 FMNMX.NAN R4, |R56|, R4, !PT ;  /* 0x0000000438042209 */ /* 0x000fc60007820200 */
[----:B------:R-:W-:Y:S01]  /*110e0*/  STS.64 [R20.X8+0x60], R172 ;  /* 0x000060ac14007388 */ /* 0x000fe20000008a00 */
[----:B------:R-:W-:-:S03]  /*110f0*/  @P2 FMNMX.NAN R4, |R52|, R4, !PT ;  /* 0x0000000434042209 */ /* 0x000fc60007820200 */
[----:B------:R-:W-:Y:S01]  /*11100*/  BAR.SYNC.DEFER_BLOCKING 0x0 ;  /* 0x0000000000007b1d */ /* 0x000fe20000010000 */
[----:B------:R-:W-:-:S04]  /*11110*/  @P2 FMNMX.NAN R4, |R53|, R4, !PT ;  /* 0x0000000435042209 */ /* 0x000fc80007820200 */
[----:B------:R-:W-:-:S04]  /*11120*/  @P2 FMNMX.NAN R4, |R61|, R4, !PT ;  /* 0x000000043d042209 */ /* 0x000fc80007820200 */
[----:B------:R-:W-:Y:S02]  /*11130*/  @P2 FMNMX.NAN R26, |R65|, R4, !PT ;  /* 0x00000004411a2209 */ /* 0x000fe40007820200 */
[----:B------:R-:W-:Y:S02]  /*11140*/  @P3 FMNMX.NAN R4, R19, |R13|, !PT ;  /* 0x4000000d13043209 */ /* 0x000fe40007820000 */
[----:B------:R-:W-:Y:S02]  /*11150*/  ISETP.LT.AND P2, PT, R2, c[0x0][0x160], P6 ;  /* 0x0000580002007a0c */ /* 0x000fe40003741270 */
[----:B------:R-:W-:Y:S02]  /*11160*/  @P3 FMNMX.NAN R4, |R14|, R4, !PT ;  /* 0x000000040e043209 */ /* 0x000fe40007820200 */
[----:B------:R-:W-:Y:S02]  /*11170*/  @P4 FMNMX.NAN R5, R26, |R17|, !PT ;  /* 0x400000111a054209 */ /* 0x000fe40007820000 */
[----:B------:R-:W-:-:S02]  /*11180*/  @P3 FMNMX.NAN R2, |R15|, R4, !PT ;  /* 0x000000040f023209 */ /* 0x000fc40007820200 */
[----:B------:R-:W-:Y:S02]  /*11190*/  @P4 FMNMX.NAN R5, |R28|, R5, !PT ;  /* 0x000000051c054209 */ /* 0x000fe40007820200 */
[----:B------:R-:W-:Y:S01]  /*111a0*/  @P3 FMNMX.NAN R42, |R21|, R2, !PT ;  /* 0x00000002152a3209 */ /* 0x000fe20007820200 */
[----:B------:R-:W1:Y:S01]  /*111b0*/  LDS.128 R8, [R62.X16] ;  /* 0x000000003e087984 */ /* 0x000e62000000cc00 */
[----:B------:R-:W-:Y:S02]  /*111c0*/  @P4 FMNMX.NAN R40, |R30|, R5, !PT ;  /* 0x000000051e284209 */ /* 0x000fe40007820200 */
[----:B------:R-:W-:Y:S01]  /*111d0*/  IADD3 R28, P0, R22, c[0x0][0x238], RZ ;  /* 0x00008e00161c7a10 */ /* 0x000fe20007f1e0ff */
[----:B------:R-:W3:Y:S03]  /*111e0*/  LDS.128 R32, [R67.X16] ;  /* 0x0000000043207984 */ /* 0x000ee6000000cc00 */
[----:B------:R-:W-:-:S02]  /*111f0*/  IADD3.X R29, R23, c[0x0][0x23c], RZ, P0, !PT ;  /* 0x00008f00171d7a10 */ /* 0x000fc400007fe4ff */
[----:B--2---:R-:W-:-:S04]  /*11200*/  IADD3 R24, P0, R24, c[0x0][0x278], RZ ;  /* 0x00009e0018187a10 */ /* 0x004fc80007f1e0ff */
[----:B------:R-:W-:Y:S01]  /*11210*/  IADD3.X R25, R25, c[0x0][0x27c], RZ, P0, !PT ;  /* 0x00009f0019197a10 */ /* 0x000fe200007fe4ff */
[C---:B-1----:R-:W-:Y:S01]  /*11220*/  FFMA R18, R0.reuse, R11, R66 ;  /* 0x0000000b00127223 */ /* 0x042fe20000000042 */
[C---:B------:R-:W-:Y:S01]  /*11230*/  FFMA R16, R0.reuse, R10, R63 ;  /* 0x0000000a00107223 */ /* 0x040fe2000000003f */
[C---:B------:R-:W-:Y:S01]  /*11240*/  FFMA R12, R0.reuse, R8, R69 ;  /* 0x00000008000c7223 */ /* 0x040fe20000000045 */
[C---:B------:R-:W-:Y:S01]  /*11250*/  FFMA R14, R0.reuse, R9, R70 ;  /* 0x00000009000e7223 */ /* 0x040fe20000000046 */
[C---:B---3--:R-:W-:Y:S01]  /*11260*/  FFMA R21, R0.reuse, R34, R71 ;  /* 0x0000002200157223 */ /* 0x048fe20000000047 */
        /* <DEDUP_REMOVED lines=35> */
[----:B------:R-:W-:Y:S01]  /*114a0*/  @P4 FMNMX.NAN R8, |R54|, R40, !PT ;  /* 0x0000002836084209 */ /* 0x000fe20007820200 */
[----:B------:R1:W-:Y:S01]  /*114b0*/  @P2 STG.E.64 [R28.64], R4 ;  /* 0x000000041c002986 */ /* 0x0003e2000c101b10 */
[----:B------:R-:W-:-:S03]  /*114c0*/  @P3 FMNMX.NAN R2, |R39|, R42, !PT ;  /* 0x0000002a27023209 */ /* 0x000fc60007820200 */
[----:B------:R-:W-:Y:S01]  /*114d0*/  @P1 STG.E.64 [R24.64], R6 ;  /* 0x0000000618001986 */ /* 0x000fe2000c101b10 */
[----:B------:R-:W-:-:S03]  /*114e0*/  @P3 FMNMX.NAN R2, |R41|, R2, !PT ;  /* 0x0000000229023209 */ /* 0x000fc60007820200 */
[----:B------:R-:W-:Y:S01]  /*114f0*/  BAR.SYNC.DEFER_BLOCKING 0x0 ;  /* 0x0000000000007b1d */ /* 0x000fe20000010000 */
[----:B------:R-:W-:-:S04]  /*11500*/  @P3 FMNMX.NAN R2, |R43|, R2, !PT ;  /* 0x000000022b023209 */ /* 0x000fc80007820200 */
[----:B------:R-:W-:-:S04]  /*11510*/  @P3 FMNMX.NAN R19, |R47|, R2, !PT ;  /* 0x000000022f133209 */ /* 0x000fc80007820200 */
[----:B------:R-:W-:-:S04]  /*11520*/  @P1 FMNMX.NAN R2, R19, |R12|, !PT ;  /* 0x4000000c13021209 */ /* 0x000fc80007820000 */
[----:B------:R-:W-:-:S04]  /*11530*/  @P1 FMNMX.NAN R2, |R14|, R2, !PT ;  /* 0x000000020e021209 */ /* 0x000fc80007820200 */
[----:B------:R-:W-:Y:S02]  /*11540*/  @P1 FMNMX.NAN R2, |R16|, R2, !PT ;  /* 0x0000000210021209 */ /* 0x000fe40007820200 */
[----:B-1----:R-:W-:Y:S01]  /*11550*/  @P4 FMNMX.NAN R4, |R50|, R8, !PT ;  /* 0x0000000832044209 */ /* 0x002fe20007820200 */
[----:B------:R-:W-:Y:S03]  /*11560*/  STS.64 [R20.X8], R186 ;  /* 0x000000ba14007388 */ /* 0x000fe60000008a00 */
[----:B------:R-:W-:Y:S01]  /*11570*/  @P4 FMNMX.NAN R4, |R51|, R4, !PT ;  /* 0x0000000433044209 */ /* 0x000fe20007820200 */
[----:B------:R-:W-:Y:S03]  /*11580*/  STS.64 [R20.X8+0x20], R184 ;  /* 0x000020b814007388 */ /* 0x000fe60000008a00 */
[----:B------:R-:W-:Y:S01]  /*11590*/  @P4 FMNMX.NAN R4, |R57|, R4, !PT ;  /* 0x0000000439044209 */ /* 0x000fe20007820200 */
[----:B------:R-:W-:Y:S03]  /*115a0*/  STS.64 [R20.X8+0x40], R182 ;  /* 0x000040b614007388 */ /* 0x000fe60000008a00 */
[----:B------:R-:W-:-:S02]  /*115b0*/  @P4 FMNMX.NAN R26, |R58|, R4, !PT ;  /* 0x000000043a1a4209 */ /* 0x000fc40007820200 */
[----:B------:R-:W-:Y:S01]  /*115c0*/  @P1 FMNMX.NAN R4, |R18|, R2, !PT ;  /* 0x0000000212041209 */ /* 0x000fe20007820200 */
[----:B------:R-:W-:Y:S01]  /*115d0*/  STS.64 [R20.X8+0x60], R180 ;  /* 0x000060b414007388 */ /* 0x000fe20000008a00 */
[----:B------:R-:W-:Y:S02]  /*115e0*/  @P2 FMNMX.NAN R5, R26, |R23|, !PT ;  /* 0x400000171a052209 */ /* 0x000fe40007820000 */
[----:B------:R-:W-:Y:S01]  /*115f0*/  IADD3 R2, R49, 0x38, RZ ;  /* 0x0000003831027810 */ /* 0x000fe20007ffe0ff */
[----:B------:R-:W-:Y:S01]  /*11600*/  BAR.SYNC.DEFER_BLOCKING 0x0 ;  /* 0x0000000000007b1d */ /* 0x000fe20000010000 */
[----:B------:R-:W-:Y:S02]  /*11610*/  @P2 FMNMX.NAN R5, |R36|, R5, !PT ;  /* 0x0000000524052209 */ /* 0x000fe40007820200 */
[----:B------:R-:W-:Y:S02]  /*11620*/  @P1 FMNMX.NAN R4, |R15|, R4, !PT ;  /* 0x000000040f041209 */ /* 0x000fe40007820200 */
[----:B------:R-:W-:-:S02]  /*11630*/  @P2 FMNMX.NAN R5, |R44|, R5, !PT ;  /* 0x000000052c052209 */ /* 0x000fc40007820200 */
[C---:B------:R-:W-:Y:S02]  /*11640*/  ISETP.LT.AND P3, PT, R2.reuse, c[0x0][0x160], P5 ;  /* 0x0000580002007a0c */ /* 0x040fe40002f61270 */
[----:B------:R-:W-:Y:S02]  /*11650*/  @P2 FMNMX.NAN R5, |R45|, R5, !PT ;  /* 0x000000052d052209 */ /* 0x000fe40007820200 */
[----:B------:R-:W-:Y:S02]  /*11660*/  @P1 FMNMX.NAN R4, |R17|, R4, !PT ;  /* 0x0000000411041209 */ /* 0x000fe40007820200 */
[----:B------:R-:W-:Y:S02]  /*11670*/  @P2 FMNMX.NAN R5, |R37|, R5, !PT ;  /* 0x0000000525052209 */ /* 0x000fe40007820200 */
[----:B------:R-:W-:Y:S02]  /*11680*/  ISETP.LT.AND P0, PT, R2, c[0x0][0x160], P6 ;  /* 0x0000580002007a0c */ /* 0x000fe40003701270 */
[----:B------:R-:W-:-:S02]  /*11690*/  @P2 FMNMX.NAN R5, |R38|, R5, !PT ;  /* 0x0000000526052209 */ /* 0x000fc40007820200 */
[----:B------:R-:W-:Y:S02]  /*116a0*/  @P1 FMNMX.NAN R8, |R21|, R4, !PT ;  /* 0x0000000415081209 */ /* 0x000fe40007820200 */
[----:B------:R-:W-:Y:S02]  /*116b0*/  @P2 FMNMX.NAN R4, |R46|, R5, !PT ;  /* 0x000000052e042209 */ /* 0x000fe40007820200 */
[----:B------:R-:W-:Y:S01]  /*116c0*/  @P1 FMNMX.NAN R19, |R27|, R8, !PT ;  /* 0x000000081b131209 */ /* 0x000fe20007820200 */
[----:B------:R-:W1:Y:S01]  /*116d0*/  LDS.128 R32, [R62.X16] ;  /* 0x000000003e207984 */ /* 0x000e62000000cc00 */
[----:B------:R-:W-:-:S03]  /*116e0*/  @P2 FMNMX.NAN R26, |R48|, R4, !PT ;  /* 0x00000004301a2209 */ /* 0x000fc60007820200 */
[----:B------:R-:W2:Y:S01]  /*116f0*/  LDS.128 R40, [R67.X16] ;  /* 0x0000000043287984 */ /* 0x000ea2000000cc00 */
[C---:B-1----:R-:W-:Y:S01]  /*11700*/  FFMA R15, R0.reuse, R35, R66 ;  /* 0x00000023000f7223 */ /* 0x042fe20000000042 */
[C---:B------:R-:W-:Y:S01]  /*11710*/  FFMA R2, R0.reuse, R34, R63 ;  /* 0x0000002200027223 */ /* 0x040fe2000000003f */
[C---:B------:R-:W-:Y:S01]  /*11720*/  FFMA R5, R0.reuse, R32, R69 ;  /* 0x0000002000057223 */ /* 0x040fe20000000045 */
[----:B------:R-:W-:Y:S01]  /*11730*/  FFMA R4, R0, R33, R70 ;  /* 0x0000002100047223 */ /* 0x000fe20000000046 */
[CC--:B------:R-:W-:Y:S01]  /*11740*/  FMUL R7, R68.reuse, R15.reuse ;  /* 0x0000000f44077220 */ /* 0x0c0fe20000400000 */
[----:B------:R-:W-:Y:S01]  /*11750*/  FMUL R6, R68, R2 ;  /* 0x0000000244067220 */ /* 0x000fe20000400000 */
[----:B------:R-:W-:Y:S01]  /*11760*/  FMNMX.NAN R32, RZ, R15, !PT ;  /* 0x0000000fff207209 */ /* 0x000fe20007820000 */
[C---:B--2---:R-:W-:Y:S01]  /*11770*/  FFMA R14, R0.reuse, R42, R71 ;  /* 0x0000002a000e7223 */ /* 0x044fe20000000047 */
[----:B------:R-:W-:Y:S01]  /*11780*/  FMNMX.NAN R8, RZ, R2, !PT ;  /* 0x00000002ff087209 */ /* 0x000fe20007820000 */
[----:B------:R-:W-:Y:S01]  /*11790*/  FFMA R13, R0, R43, R72 ;  /* 0x0000002b000d7223 */ /* 0x000fe20000000048 */
[-C--:B------:R-:W-:Y:S01]  /*117a0*/  FMNMX.NAN R21, RZ, R5.reuse, !PT ;  /* 0x00000005ff157209 */ /* 0x080fe20007820000 */
[----:B------:R-:W-:Y:S01]  /*117b0*/  FMUL R10, R3, R32 ;  /* 0x00000020030a7220 */ /* 0x000fe20000400000 */
[----:B------:R-:W-:Y:S01]  /*117c0*/  F2FP.SATFINITE.E4M3.F32.PACK_AB_MERGE_C R16, R7, R6, RZ ;  /* 0x000000060710723e */ /* 0x000fe200048070ff */
[----:B------:R-:W-:Y:S01]  /*117d0*/  FMUL R9, R3, R8 ;  /* 0x0000000803097220 */ /* 0x000fe20000400000 */
[----:B------:R-:W-:-:S02]  /*117e0*/  @P3 FMNMX.NAN R6, R19, |R5|, !PT ;  /* 0x4000000513063209 */ /* 0x000fc40007820000 */
[----:B------:R-:W-:Y:S02]  /*117f0*/  FMNMX.NAN R20, RZ, R4, !PT ;  /* 0x00000004ff147209 */ /* 0x000fe40007820000 */
[----:B------:R-:W-:Y:S02]  /*11800*/  @P0 FMNMX.NAN R7, R26, |R21|, !PT ;  /* 0x400000151a070209 */ /* 0x000fe40007820000 */
[----:B------:R-:W-:Y:S02]  /*11810*/  FMNMX.NAN R30, RZ, R14, !PT ;  /* 0x0000000eff1e7209 */ /* 0x000fe40007820000 */
[----:B------:R-:W-:Y:S02]  /*11820*/  FMNMX.NAN R31, RZ, R13, !PT ;  /* 0x0000000dff1f7209 */ /* 0x000fe40007820000 */
[----:B------:R-:W-:Y:S02]  /*11830*/  @P3 FMNMX.NAN R6, |R4|, R6, !PT ;  /* 0x0000000604063209 */ /* 0x000fe40007820200 */
[----:B------:R-:W-:Y:S01]  /*11840*/  @P0 FMNMX.NAN R7, |R20|, R7, !PT ;  /* 0x0000000714070209 */ /* 0x000fe20007820200 */
[C---:B------:R-:W-:Y:S01]  /*11850*/  FMUL R11, R3.reuse, R31 ;  /* 0x0000001f030b7220 */ /* 0x040fe20000400000 */
[----:B------:R-:W-:Y:S01]  /*11860*/  F2FP.SATFINITE.E4M3.F32.PACK_AB_MERGE_C R22, R10, R9, RZ ;  /* 0x000000090a16723e */ /* 0x000fe200048070ff */
[----:B------:R-:W-:Y:S01]  /*11870*/  FMUL R10, R3, R30 ;  /* 0x0000001e030a7220 */ /* 0x000fe20000400000 */
[----:B------:R-:W-:Y:S01]  /*11880*/  @P3 FMNMX.NAN R27, |R2|, R6, !PT ;  /* 0x00000006021b3209 */ /* 0x000fe20007820200 */
[C---:B------:R-:W-:Y:S01]  /*11890*/  FMUL R9, R68.reuse, R4 ;  /* 0x0000000444097220 */ /* 0x040fe20000400000 */
[----:B------:R-:W-:Y:S01]  /*118a0*/  FMUL R2, R68, R5 ;  /* 0x0000000544027220 */ /* 0x000fe20000400000 */
[----:B------:R-:W-:Y:S01]  /*118b0*/  @P0 FMNMX.NAN R23, |R8|, R7, !PT ;  /* 0x0000000708170209 */ /* 0x000fe20007820200 */
[C---:B------:R-:W-:Y:S01]  /*118c0*/  FFMA R6, R0.reuse, R40, R73 ;  /* 0x0000002800067223 */ /* 0x040fe20000000049 */
[----:B------:R-:W-:Y:S01]  /*118d0*/  FFMA R7, R0, R41, R74 ;  /* 0x0000002900077223 */ /* 0x000fe2000000004a */
[----:B------:R-:W-:Y:S01]  /*118e0*/  F2FP.SATFINITE.E4M3.F32.PACK_AB_MERGE_C R12, R11, R10, RZ ;  /* 0x0000000a0b0c723e */ /* 0x000fe200048070ff */
[C---:B------:R-:W-:Y:S01]  /*118f0*/  FMUL R8, R68.reuse, R13 ;  /* 0x0000000d44087220 */ /* 0x040fe20000400000 */
[C---:B------:R-:W-:Y:S01]  /*11900*/  FMUL R4, R68.reuse, R14 ;  /* 0x0000000e44047220 */ /* 0x040fe20000400000 */
[----:B------:R-:W-:Y:S01]  /*11910*/  F2FP.SATFINITE.E4M3.F32.PACK_AB_MERGE_C R10, R9, R2, R16 ;  /* 0x00000002090a723e */ /* 0x000fe20004807010 */
[C---:B------:R-:W-:Y:S01]  /*11920*/  FMUL R0, R3.reuse, R20 ;  /* 0x0000001403007220 */ /* 0x040fe20000400000 */
[-C--:B------:R-:W-:Y:S01]  /*11930*/  FMNMX.NAN R16, RZ, R6.reuse, !PT ;  /* 0x00000006ff107209 */ /* 0x080fe20007820000 */
[CC--:B------:R-:W-:Y:S01]  /*11940*/  FMUL R11, R68.reuse, R7.reuse ;  /* 0x00000007440b7220 */ /* 0x0c0fe20000400000 */
[----:B------:R-:W-:Y:S01]  /*11950*/  FMNMX.NAN R17, RZ, R7, !PT ;  /* 0x00000007ff117209 */ /* 0x000fe20007820000 */
[----:B------:R-:W-:Y:S01]  /*11960*/  FMUL R68, R68, R6 ;  /* 0x0000000644447220 */ /* 0x000fe20000400000 */
[----:B------:R-:W-:Y:S01]  /*11970*/  F2FP.SATFINITE.E4M3.F32.PACK_AB_MERGE_C R18, R8, R4, RZ ;  /* 0x000000040812723e */ /* 0x000fe200048070ff */
[C---:B------:R-:W-:Y:S01]  /*11980*/  FMUL R8, R3.reuse, R21 ;  /* 0x0000001503087220 */ /* 0x040fe20000400000 */
[C---:B------:R-:W-:Y:S01]  /*11990*/  FMUL R9, R3.reuse, R16 ;  /* 0x0000001003097220 */ /* 0x040fe20000400000 */
[----:B------:R-:W-:Y:S01]  /*119a0*/  FMUL R3, R3, R17 ;  /* 0x0000001103037220 */ /* 0x000fe20000400000 */
[----:B------:R-:W-:-:S02]  /*119b0*/  IADD3 R4, P2, R28, c[0x0][0x238], RZ ;  /* 0x00008e001c047a10 */ /* 0x000fc40007f5e0ff */
[----:B------:R-:W-:Y:S02]  /*119c0*/  IADD3 R2, P1, R24, c[0x0][0x278], RZ ;  /* 0x00009e0018027a10 */ /* 0x000fe40007f3e0ff */
[----:B------:R-:W-:Y:S02]  /*119d0*/  F2FP.SATFINITE.E4M3.F32.PACK_AB_MERGE_C R8, R0, R8, R22 ;  /* 0x000000080008723e */ /* 0x000fe40004807016 */
[----:B------:R-:W-:Y:S02]  /*119e0*/  IADD3.X R5, R29, c[0x0][0x23c], RZ, P2, !PT ;  /* 0x00008f001d057a10 */ /* 0x000fe400017fe4ff */
[----:B------:R-:W-:Y:S02]  /*119f0*/  F2FP.SATFINITE.E4M3.F32.PACK_AB_MERGE_C R9, R3, R9, R12 ;  /* 0x000000090309723e */ /* 0x000fe4000480700c */
[----:B------:R-:W-:Y:S02]  /*11a00*/  IADD3.X R3, R25, c[0x0][0x27c], RZ, P1, !PT ;  /* 0x00009f0019037a10 */ /* 0x000fe40000ffe4ff */
[----:B------:R-:W-:Y:S01]  /*11a10*/  F2FP.SATFINITE.E4M3.F32.PACK_AB_MERGE_C R11, R11, R68, R18 ;  /* 0x000000440b0b723e */ /* 0x000fe20004807012 */
[----:B------:R-:W-:Y:S01]  /*11a20*/  @P0 STG.E.64 [R4.64], R8 ;  /* 0x0000000804000986 */ /* 0x000fe2000c101b10 */
[----:B------:R-:W-:-:S03]  /*11a30*/  @P3 FMNMX.NAN R0, |R15|, R27, !PT ;  /* 0x0000001b0f003209 */ /* 0x000fc60007820200 */
[----:B------:R1:W-:Y:S01]  /*11a40*/  @P3 STG.E.64 [R2.64], R10 ;  /* 0x0000000a02003986 */ /* 0x0003e2000c101b10 */
[----:B------:R-:W-:-:S04]  /*11a50*/  @P3 FMNMX.NAN R0, |R6|, R0, !PT ;  /* 0x0000000006003209 */ /* 0x000fc80007820200 */
[----:B------:R-:W-:-:S04]  /*11a60*/  @P3 FMNMX.NAN R0, |R7|, R0, !PT ;  /* 0x0000000007003209 */ /* 0x000fc80007820200 */
[----:B------:R-:W-:-:S04]  /*11a70*/  @P3 FMNMX.NAN R0, |R14|, R0, !PT ;  /* 0x000000000e003209 */ /* 0x000fc80007820200 */
[----:B------:R-:W-:Y:S02]  /*11a80*/  @P3 FMNMX.NAN R19, |R13|, R0, !PT ;  /* 0x000000000d133209 */ /* 0x000fe40007820200 */
[----:B-1----:R-:W-:-:S04]  /*11a90*/  @P0 FMNMX.NAN R2, |R32|, R23, !PT ;  /* 0x0000001720020209 */ /* 0x002fc80007820200 */
[----:B------:R-:W-:-:S04]  /*11aa0*/  @P0 FMNMX.NAN R2, |R16|, R2, !PT ;  /* 0x0000000210020209 */ /* 0x000fc80007820200 */
[----:B------:R-:W-:-:S04]  /*11ab0*/  @P0 FMNMX.NAN R2, |R17|, R2, !PT ;  /* 0x0000000211020209 */ /* 0x000fc80007820200 */
[----:B------:R-:W-:-:S04]  /*11ac0*/  @P0 FMNMX.NAN R2, |R30|, R2, !PT ;  /* 0x000000021e020209 */ /* 0x000fc80007820200 */
[----:B------:R-:W-:Y:S02]  /*11ad0*/  @P0 FMNMX.NAN R26, |R31|, R2, !PT ;  /* 0x000000021f1a0209 */ /* 0x000fe40007820200 */
.L_x_104:
[----:B------:R-:W-:Y:S05]  /*11ae0*/  BSYNC B0 ;  /* 0x0000000000007941 */ /* 0x000fea0003800000 */
.L_x_102:
        /* <DEDUP_REMOVED lines=16> */
.L_x_106:
[----:B------:R-:W1:Y:S01]  /*11bf0*/  S2R R0, SR_LANEID ;  /* 0x0000000000007919 */ /* 0x000e620000000000 */
[----:B------:R-:W2:Y:S01]  /*11c00*/  REDUX.MAX.S32 UR4, R26 ;  /* 0x000000001a0473c4 */ /* 0x000ea20000014200 */
[----:B------:R-:W-:Y:S02]  /*11c10*/  VOTEU.ANY UR5, UPT, PT ;  /* 0x0000000000057886 */ /* 0x000fe400038e0100 */
[----:B------:R-:W-:-:S06]  /*11c20*/  UFLO.U32 UR5, UR5 ;  /* 0x00000005000572bd */ /* 0x000fcc00080e0000 */
[----:B-1----:R-:W-:Y:S02]  /*11c30*/  ISETP.EQ.U32.AND P0, PT, R0, UR5, PT ;  /* 0x0000000500007c0c */ /* 0x002fe4000bf02070 */
[----:B--2---:R-:W-:-:S11]  /*11c40*/  MOV R0, UR4 ;  /* 0x0000000400007c02 */ /* 0x004fd60008000f00 */
[----:B------:R1:W-:Y:S02]  /*11c50*/  @P0 RED.E.MAX.S32.STRONG.GPU [R2.64], R0 ;  /* 0x000000000200098e */ /* 0x0003e4000d10e390 */
.L_x_107:
[----:B------:R-:W-:Y:S05]  /*11c60*/  BSYNC B0 ;  /* 0x0000000000007941 */ /* 0x000fea0003800000 */
.L_x_105:
[----:B------:R-:W-:-:S04]  /*11c70*/  ISETP.NE.U32.AND P0, PT, RZ, c[0x0][0x2d8], PT ;  /* 0x0000b600ff007a0c */ /* 0x000fc80003f05070 */
[----:B------:R-:W-:-:S13]  /*11c80*/  ISETP.NE.AND.EX P0, PT, RZ, c[0x0][0x2dc], PT, P0 ;  /* 0x0000b700ff007a0c */ /* 0x000fda0003f05300 */
[----:B------:R-:W-:Y:S05]  /*11c90*/  @!P0 EXIT ;  /* 0x000000000000894d */ /* 0x000fea0003800000 */
[----:B------:R-:W-:Y:S01]  /*11ca0*/  ISETP.GT.AND P0, PT, R19, -0x1, PT ;  /* 0xffffffff1300780c */ /* 0x000fe20003f04270 */
[----:B-1----:R-:W-:Y:S01]  /*11cb0*/  IMAD.MOV.U32 R2, RZ, RZ, c[0x0][0x2d8] ;  /* 0x0000b600ff027624 */ /* 0x002fe200078e00ff */
        /* <DEDUP_REMOVED lines=10> */
.L_x_108:
        /* <DEDUP_REMOVED lines=8> */
.L_x_109:
        /* <DEDUP_REMOVED lines=10> */
.L_x_111:


//--------------------- .nv.shared._ZN7cutlass7Kernel2INS_4gemm6kernel14GemmWithAbsMaxINS1_11threadblock13MmaMultistageINS1_9GemmShapeILi128ELi64ELi128EEENS_9transform11threadblock28PredicatedTileAccessIteratorINS_11MatrixShapeILi128ELi128EEENS_12float_e4m3_tENS_6layout8RowMajorELi1ENS8_29PitchLinearWarpRakedThreadMapINS_16PitchLinearShapeILi128ELi128EEELi128ENSH_ILi8ELi4EEELi16EEENS_5ArrayISD_Li16ELb0EEELb0ENSE_9NoPermuteEEENS9_25RegularTileAccessIteratorISC_SD_NSE_37RowMajorTensorOpMultiplicandCrosswiseILi8ELi128EEELi0ESK_Li16EEELNS_4arch14CacheOperation4KindE1ENSA_INSB_ILi128ELi64EEESD_NSE_11ColumnMajorELi0ENSG_INSH_ILi128ELi64EEELi128ESJ_Li16EEESM_Lb0ESN_EENSP_ISW_SD_NSE_40ColumnMajorTensorOpMultiplicandCrosswiseILi8ELi128EEELi1ESZ_Li16EEELSV_1EfSF_NS4_9MmaPolicyINS1_4warp11MmaTensorOpINS6_ILi64ELi32ELi128EEESD_SR_SD_S12_fSF_NS15_17MmaTensorOpPolicyINST_3MmaINS6_ILi16ELi8ELi32EEELi32ESD_SF_SD_SX_fSF_NST_22OpMultiplyAddFastAccumEEENSB_ILi1ELi1EEEEELi1ELb0EbEENSB_ILi0ELi0EEES1G_Li1EEELi3ELNS1_23SharedMemoryClearOptionE0EbEENS_8epilogue11threadblock18EpilogueWithAbsMaxIS7_S1F_Li1ENS1L_22PredicatedTileIteratorINS1L_26OutputTileOptimalThreadMapINS1L_15OutputTileShapeILi64ELi8ELi2ELi1ELi1EEENS1P_ILi1ELi8ELi1ELi1ELi8EEELi128ELi8ELi8EEESD_Lb0ESN_Lb0EEES1T_SD_NS1K_4warp24FragmentIteratorTensorOpIS17_S1A_fNSL_IfLi4ELb1EEESF_EENS1U_25TileIteratorTensorOpMixedIS17_S1A_fLi32ELi8ELi8ELi8ELb1EEENS1L_23SharedLoadIteratorMixedINS1S_18CompactedThreadMapEfLi32ELi8ELi8ELi8ELb1EEENS1K_6thread44LinearCombinationGenericWithScalingAndAbsMaxINS23_4ReLuESD_SD_Li8EffLNS23_9ScaleType4KindE0ELNS_15FloatRoundStyleE2ELb0EEENSB_ILi0ELi8EEELi1ELi1EEENS4_30GemmIdentityThreadblockSwizzleILi1EEEEEEEvNT_6ParamsE --------------------------
	.section	.nv.shared._ZN7cutlass7Kernel2INS_4gemm6kernel14GemmWithAbsMaxINS1_11threadblock13MmaMultistageINS1_9GemmShapeILi128ELi64ELi128EEENS_9transform11threadblock28PredicatedTileAccessIteratorINS_11MatrixShapeILi128ELi128EEENS_12float_e4m3_tENS_6layout8RowMajorELi1ENS8_29PitchLinearWarpRakedThreadMapINS_16PitchLinearShapeILi128ELi128EEELi128ENSH_ILi8ELi4EEELi16EEENS_5ArrayISD_Li16ELb0EEELb0ENSE_9NoPermuteEEENS9_25RegularTileAccessIteratorISC_SD_NSE_37RowMajorTensorOpMultiplicandCrosswiseILi8ELi128EEELi0ESK_Li16EEELNS_4arch14CacheOperation4KindE1ENSA_INSB_ILi128ELi64EEESD_NSE_11ColumnMajorELi0ENSG_INSH_ILi128ELi64EEELi128ESJ_Li16EEESM_Lb0ESN_EENSP_ISW_SD_NSE_40ColumnMajorTensorOpMultiplicandCrosswiseILi8ELi128EEELi1ESZ_Li16EEELSV_1EfSF_NS4_9MmaPolicyINS1_4warp11MmaTensorOpINS6_ILi64ELi32ELi128EEESD_SR_SD_S12_fSF_NS15_17MmaTensorOpPolicyINST_3MmaINS6_ILi16ELi8ELi32EEELi32ESD_SF_SD_SX_fSF_NST_22OpMultiplyAddFastAccumEEENSB_ILi1ELi1EEEEELi1ELb0EbEENSB_ILi0ELi0EEES1G_Li1EEELi3ELNS1_23SharedMemoryClearOptionE0EbEENS_8epilogue11threadblock18EpilogueWithAbsMaxIS7_S1F_Li1ENS1L_22PredicatedTileIteratorINS1L_26OutputTileOptimalThreadMapINS1L_15OutputTileShapeILi64ELi8ELi2ELi1ELi1EEENS1P_ILi1ELi8ELi1ELi1ELi8EEELi128ELi8ELi8EEESD_Lb0ESN_Lb0EEES1T_SD_NS1K_4warp24FragmentIteratorTensorOpIS17_S1A_fNSL_IfLi4ELb1EEESF_EENS1U_25TileIteratorTensorOpMixedIS17_S1A_fLi32ELi8ELi8ELi8ELb1EEENS1L_23SharedLoadIteratorMixedINS1S_18CompactedThreadMapEfLi32ELi8ELi8ELi8ELb1EEENS1K_6thread44LinearCombinationGenericWithScalingAndAbsMaxINS23_4ReLuESD_SD_Li8EffLNS23_9ScaleType4KindE0ELNS_15FloatRoundStyleE2ELb0EEENSB_ILi0ELi8EEELi1ELi1EEENS4_30GemmIdentityThreadblockSwizzleILi1EEEEEEEvNT_6ParamsE,"aw",@nobits
	.sectionflags	@""
	.align	16


//--------------------- .nv.global                --------------------------
	.section	.nv.global,"aw",@nobits
.nv.global:
	.type		_ZN30_INTERNAL_a684ff14_4_k_cu_main4cute1_E,@object
	.size		_ZN30_INTERNAL_a684ff14_4_k_cu_main4cute1_E,(_ZN30_INTERNAL_a684ff14_4_k_cu_main4cuda3std3__45__cpo6cbeginE - _ZN30_INTERNAL_a684ff14_4_k_cu_main4cute1_E)
_ZN30_INTERNAL_a684ff14_4_k_cu_main4cute1_E:
	.zero		1
	.type		_ZN30_INTERNAL_a684ff14_4_k_cu_main4cuda3std3__45__cpo6cbeginE,@object
	.size		_ZN30_INTERNAL_a684ff14_4_k_cu_main4cuda3std3__45__cpo6cbeginE,(_ZN30_INTERNAL_a684ff14_4_k_cu_main4cuda3std3__48in_placeE - _ZN30_INTERNAL_a684ff14_4_k_cu_main4cuda3std3__45__cpo6cbeginE)
_ZN30_INTERNAL_a684ff14_4_k_cu_main4cuda3std3__45__cpo6cbeginE:
	.zero		1
	.type		_ZN30_INTERNAL_a684ff14_4_k_cu_main4cuda3std3__48in_placeE,@object
	.size		_ZN30_INTERNAL_a684ff14_4_k_cu_main4cuda3std3__48in_placeE,(_ZN30_INTERNAL_a684ff14_4_k_cu_main4cuda3std6ranges3__45__cpo9iter_moveE - _ZN30_INTERNAL_a684ff14_4_k_cu_main4cuda3std3__48in_placeE)
_ZN30_INTERNAL_a684ff14_4_k_cu_main4cuda3std3__48in_placeE:
	.zero		1
	.type		_ZN30_INTERNAL_a684ff14_4_k_cu_main4cuda3std6ranges3__45__cpo9iter_moveE,@object
	.size		_ZN30_INTERNAL_a684ff14_4_k_cu_main4cuda3std6ranges3__45__cpo9iter_moveE,(_ZN30_INTERNAL_a684ff14_4_k_cu_main4cuda3std3__45__cpo5beginE - _ZN30_INTERNAL_a684ff14_4_k_cu_main4cuda3std6ranges3__45__cpo9iter_moveE)
_ZN30_INTERNAL_a684ff14_4_k_cu_main4cuda3std6ranges3__45__cpo9iter_moveE:
	.zero		1
	.type		_ZN30_INTERNAL_a684ff14_4_k_cu_main4cuda3std3__45__cpo5beginE,@object
	.size		_ZN30_INTERNAL_a684ff14_4_k_cu_main4cuda3std3__45__cpo5beginE,(_ZN30_INTERNAL_a684ff14_4_k_cu_main4cuda3std3__432_GLOBAL__N__a684ff14_4_k_cu_main6ignoreE - _ZN30_INTERNAL_a684ff14_4_k_cu_main4cuda3std3__45__cpo5beginE)
_ZN30_INTERNAL_a684ff14_4_k_cu_main4cuda3std3__45__cpo5beginE:
	.zero		1
	.type		_ZN30_INTERNAL_a684ff14_4_k_cu_main4cuda3std3__432_GLOBAL__N__a684ff14_4_k_cu_main6ignoreE,@object
	.size		_ZN30_INTERNAL_a684ff14_4_k_cu_main4cuda3std3__432_GLOBAL__N__a684ff14_4_k_cu_main6ignoreE,(_ZN30_INTERNAL_a684ff14_4_k_cu_main4cute7productE - _ZN30_INTERNAL_a684ff14_4_k_cu_main4cuda3std3__432_GLOBAL__N__a684ff14_4_k_cu_main6ignoreE)
_ZN30_INTERNAL_a684ff14_4_k_cu_main4cuda3std3__432_GLOBAL__N__a684ff14_4_k_cu_main6ignoreE:
	.zero		1
	.type		_ZN30_INTERNAL_a684ff14_4_k_cu_main4cute7productE,@object
	.size		_ZN30_INTERNAL_a684ff14_4_k_cu_main4cute7productE,(_ZN30_INTERNAL_a684ff14_4_k_cu_main4cuda3std3__45__cpo3endE - _ZN30_INTERNAL_a684ff14_4_k_cu_main4cute7productE)
_ZN30_INTERNAL_a684ff14_4_k_cu_main4cute7productE:
	.zero		1
	.type		_ZN30_INTERNAL_a684ff14_4_k_cu_main4cuda3std3__45__cpo3endE,@object
	.size		_ZN30_INTERNAL_a684ff14_4_k_cu_main4cuda3std3__45__cpo3endE,(_ZN30_INTERNAL_a684ff14_4_k_cu_main4cuda3std3__419piecewise_constructE - _ZN30_INTERNAL_a684ff14_4_k_cu_main4cuda3std3__45__cpo3endE)
_ZN30_INTERNAL_a684ff14_4_k_cu_main4cuda3std3__45__cpo3endE:
	.zero		1
	.type		_ZN30_INTERNAL_a684ff14_4_k_cu_main4cuda3std3__419piecewise_constructE,@object
	.size		_ZN30_INTERNAL_a684ff14_4_k_cu_main4cuda3std3__419piecewise_constructE,(_ZN30_INTERNAL_a684ff14_4_k_cu_main4cuda3std3__45__cpo4cendE - _ZN30_INTERNAL_a684ff14_4_k_cu_main4cuda3std3__419piecewise_constructE)
_ZN30_INTERNAL_a684ff14_4_k_cu_main4cuda3std3__419piecewise_constructE:
	.zero		1
	.type		_ZN30_INTERNAL_a684ff14_4_k_cu_main4cuda3std3__45__cpo4cendE,@object
	.size		_ZN30_INTERNAL_a684ff14_4_k_cu_main4cuda3std3__45__cpo4cendE,(_ZN30_INTERNAL_a684ff14_4_k_cu_main4cuda3std6ranges3__45__cpo4swapE - _ZN30_INTERNAL_a684ff14_4_k_cu_main4cuda3std3__45__cpo4cendE)
_ZN30_INTERNAL_a684ff14_4_k_cu_main4cuda3std3__45__cpo4cendE:
	.zero		1
	.type		_ZN30_INTERNAL_a684ff14_4_k_cu_main4cuda3std6ranges3__45__cpo4swapE,@object
	.size		_ZN30_INTERNAL_a684ff14_4_k_cu_main4cuda3std6ranges3__45__cpo4swapE,(.L_7 - _ZN30_INTERNAL_a684ff14_4_k_cu_main4cuda3std6ranges3__45__cpo4swapE)
_ZN30_INTERNAL_a684ff14_4_k_cu_main4cuda3std6ranges3__45__cpo4swapE:
	.zero		1
.L_7:


//--------------------- .nv.shared._ZN7cutlass7Kernel2INS_4gemm6kernel14GemmWithAbsMaxINS1_11threadblock13MmaMultistageINS1_9GemmShapeILi128ELi64ELi128EEENS_9transform11threadblock28PredicatedTileAccessIteratorINS_11MatrixShapeILi128ELi128EEENS_12float_e4m3_tENS_6layout8RowMajorELi1ENS8_29PitchLinearWarpRakedThreadMapINS_16PitchLinearShapeILi128ELi128EEELi128ENSH_ILi8ELi4EEELi16EEENS_5ArrayISD_Li16ELb0EEELb0ENSE_9NoPermuteEEENS9_25RegularTileAccessIteratorISC_SD_NSE_37RowMajorTensorOpMultiplicandCrosswiseILi8ELi128EEELi0ESK_Li16EEELNS_4arch14CacheOperation4KindE1ENSA_INSB_ILi128ELi64EEESD_NSE_11ColumnMajorELi0ENSG_INSH_ILi128ELi64EEELi128ESJ_Li16EEESM_Lb0ESN_EENSP_ISW_SD_NSE_40ColumnMajorTensorOpMultiplicandCrosswiseILi8ELi128EEELi1ESZ_Li16EEELSV_1EfSF_NS4_9MmaPolicyINS1_4warp11MmaTensorOpINS6_ILi64ELi32ELi128EEESD_SR_SD_S12_fSF_NS15_17MmaTensorOpPolicyINST_3MmaINS6_ILi16ELi8ELi32EEELi32ESD_SF_SD_SX_fSF_NST_13OpMultiplyAddEEENSB_ILi1ELi1EEEEELi1ELb0EbEENSB_ILi0ELi0EEES1G_Li1EEELi3ELNS1_23SharedMemoryClearOptionE0EbEENS_8epilogue11threadblock18EpilogueWithAbsMaxIS7_S1F_Li1ENS1L_22PredicatedTileIteratorINS1L_26OutputTileOptimalThreadMapINS1L_15OutputTileShapeILi64ELi8ELi2ELi1ELi1EEENS1P_ILi1ELi8ELi1ELi1ELi8EEELi128ELi8ELi8EEESD_Lb0ESN_Lb0EEES1T_SD_NS1K_4warp24FragmentIteratorTensorOpIS17_S1A_fNSL_IfLi4ELb1EEESF_EENS1U_25TileIteratorTensorOpMixedIS17_S1A_fLi32ELi8ELi8ELi8ELb1EEENS1L_23SharedLoadIteratorMixedINS1S_18CompactedThreadMapEfLi32ELi8ELi8ELi8ELb1EEENS1K_6thread44LinearCombinationGenericWithScalingAndAbsMaxINS23_4ReLuESD_SD_Li8EffLNS23_9ScaleType4KindE0ELNS_15FloatRoundStyleE2ELb0EEENSB_ILi0ELi8EEELi1ELi1EEENS4_30GemmIdentityThreadblockSwizzleILi1EEEEEEEvNT_6ParamsE --------------------------
	.section	.nv.shared._ZN7cutlass7Kernel2INS_4gemm6kernel14GemmWithAbsMaxINS1_11threadblock13MmaMultistageINS1_9GemmShapeILi128ELi64ELi128EEENS_9transform11threadblock28PredicatedTileAccessIteratorINS_11MatrixShapeILi128ELi128EEENS_12float_e4m3_tENS_6layout8RowMajorELi1ENS8_29PitchLinearWarpRakedThreadMapINS_16PitchLinearShapeILi128ELi128EEELi128ENSH_ILi8ELi4EEELi16EEENS_5ArrayISD_Li16ELb0EEELb0ENSE_9NoPermuteEEENS9_25RegularTileAccessIteratorISC_SD_NSE_37RowMajorTensorOpMultiplicandCrosswiseILi8ELi128EEELi0ESK_Li16EEELNS_4arch14CacheOperation4KindE1ENSA_INSB_ILi128ELi64EEESD_NSE_11ColumnMajorELi0ENSG_INSH_ILi128ELi64EEELi128ESJ_Li16EEESM_Lb0ESN_EENSP_ISW_SD_NSE_40ColumnMajorTensorOpMultiplicandCrosswiseILi8ELi128EEELi1ESZ_Li16EEELSV_1EfSF_NS4_9MmaPolicyINS1_4warp11MmaTensorOpINS6_ILi64ELi32ELi128EEESD_SR_SD_S12_fSF_NS15_17MmaTensorOpPolicyINST_3MmaINS6_ILi16ELi8ELi32EEELi32ESD_SF_SD_SX_fSF_NST_13OpMultiplyAddEEENSB_ILi1ELi1EEEEELi1ELb0EbEENSB_ILi0ELi0EEES1G_Li1EEELi3ELNS1_23SharedMemoryClearOptionE0EbEENS_8epilogue11threadblock18EpilogueWithAbsMaxIS7_S1F_Li1ENS1L_22PredicatedTileIteratorINS1L_26OutputTileOptimalThreadMapINS1L_15OutputTileShapeILi64ELi8ELi2ELi1ELi1EEENS1P_ILi1ELi8ELi1ELi1ELi8EEELi128ELi8ELi8EEESD_Lb0ESN_Lb0EEES1T_SD_NS1K_4warp24FragmentIteratorTensorOpIS17_S1A_fNSL_IfLi4ELb1EEESF_EENS1U_25TileIteratorTensorOpMixedIS17_S1A_fLi32ELi8ELi8ELi8ELb1EEENS1L_23SharedLoadIteratorMixedINS1S_18CompactedThreadMapEfLi32ELi8ELi8ELi8ELb1EEENS1K_6thread44LinearCombinationGenericWithScalingAndAbsMaxINS23_4ReLuESD_SD_Li8EffLNS23_9ScaleType4KindE0ELNS_15FloatRoundStyleE2ELb0EEENSB_ILi0ELi8EEELi1ELi1EEENS4_30GemmIdentityThreadblockSwizzleILi1EEEEEEEvNT_6ParamsE,"aw",@nobits
	.sectionflags	@""
	.align	16
